// auto-generated by cutlass_sweep.gemm — config: {"arch": "sm_100", "cluster_m": 4, "cluster_n": 4, "dtype": "nvfp4", "dtype_b": "nvfp4", "layout": "nt", "stages": 0, "tile_k": 64, "tile_m": 128, "tile_n": 64}
#include "cutlass/cutlass.h"
#include "cutlass/gemm/collective/collective_builder.hpp"
#include "cutlass/gemm/device/gemm_universal_adapter.h"
#include "cutlass/gemm/kernel/gemm_universal.hpp"
#include "cutlass/epilogue/collective/collective_builder.hpp"

using ElemA = cutlass::nv_float4_t<cutlass::float_e2m1_t>;
using ElemB = cutlass::nv_float4_t<cutlass::float_e2m1_t>;
using ElemCD = cutlass::bfloat16_t;
using Acc  = float;
using TileShape    = cute::Shape<cute::_128, cute::_64, cute::_64>;
using ClusterShape = cute::Shape<cute::_4, cute::_4, cute::_1>;

using CollectiveEpilogue = typename cutlass::epilogue::collective::CollectiveBuilder<
    cutlass::arch::Sm100, cutlass::arch::OpClassTensorOp,
    TileShape, ClusterShape,
    cutlass::epilogue::collective::EpilogueTileAuto,
    Acc, Acc,
    ElemCD, cutlass::layout::RowMajor, 128 / cutlass::sizeof_bits<ElemCD>::value,
    ElemCD, cutlass::layout::RowMajor, 128 / cutlass::sizeof_bits<ElemCD>::value,
    cutlass::epilogue::collective::EpilogueScheduleAuto
  >::CollectiveOp;

using CollectiveMainloop = typename cutlass::gemm::collective::CollectiveBuilder<
    cutlass::arch::Sm100, cutlass::arch::OpClassBlockScaledTensorOp,
    ElemA, cutlass::layout::RowMajor, 32,
    ElemB, cutlass::layout::ColumnMajor, 32,
    Acc,
    TileShape, ClusterShape,
    cutlass::gemm::collective::StageCountAutoCarveout<static_cast<int>(sizeof(typename CollectiveEpilogue::SharedStorage))>,
    cutlass::gemm::collective::KernelScheduleAuto
  >::CollectiveOp;

using GemmKernel = cutlass::gemm::kernel::GemmUniversal<
    cute::Shape<int,int,int,int>,
    CollectiveMainloop,
    CollectiveEpilogue
>;
using Gemm = cutlass::gemm::device::GemmUniversalAdapter<GemmKernel>;

// Force the device kernel symbol into the cubin without needing a host main.
auto* _anchor = &cutlass::device_kernel<GemmKernel>;


// ===== COMPILED SASS (sm_100a) =====

	.target	sm_100a

	.elftype	@"ET_EXEC"


//--------------------- .note.nv.tkinfo           --------------------------
	.section	.note.nv.tkinfo,"",@"SHT_NOTE"
	.sectionflags	@"SHF_NOTE_NV_TKINFO"
	.tkinfo
        /*0018*/ 	.word	0x00000002
        /*0030*/ 	.string	""
        /*0030*/ 	.string	"ptxas"
        /*0030*/ 	.string	"Cuda compilation tools, release 13.0, V13.0.88"
        /*0030*/ 	.string	"Build cuda_13.0.r13.0/compiler.36424714_0"
        /*0030*/ 	.string	"-arch sm_100a -m 64 "



//--------------------- .note.nv.cuinfo           --------------------------
	.section	.note.nv.cuinfo,"",@"SHT_NOTE"
	.sectionflags	@"SHF_NOTE_NV_CUINFO"
        /*0018*/ 	.short	0x0002
        /*001a*/ 	.short	0x0064
        /*001c*/ 	.short	0x0082
	.zero		2


//--------------------- .nv.info                  --------------------------
	.section	.nv.info,"",@"SHT_CUDA_INFO"
	.align	4


	//----- nvinfo : EIATTR_REGCOUNT
	.align		4
        /*0000*/ 	.byte	0x04, 0x2f
        /*0002*/ 	.short	(.L_19 - .L_18)
	.align		4
.L_18:
        /*0004*/ 	.word	index@(_ZN7cutlass13device_kernelINS_4gemm6kernel13GemmUniversalIN4cute5tupleIJiiiiEEENS1_10collective13CollectiveMmaINS1_46MainloopSm100TmaUmmaWarpSpecializedBlockScaledILi30ELi2ELi2ENS5_IJNS4_1CILi4EEESB_NSA_ILi1EEEEEEEENS5_IJNSA_ILi128EEENSA_ILi64EEESG_EEENS5_IJNS_12float_e2m1_tENS_13float_ue4m3_tEEEENS5_IJNS5_IJlSC_lEEENS4_6LayoutINS5_IJNS5_IJNS5_IJNSA_ILi32EEESB_EEEiEEENS5_IJNS5_IJNSA_ILi16EEESB_EEEiEEENS5_IJSC_iEEEEEENS5_IJSS_NS5_IJNS5_IJNSA_ILi0EEESC_EEENSA_ILi512EEEEEENS5_IJSV_iEEEEEEEEEEESK_S12_NS4_8TiledMMAINS4_8MMA_AtomIJNS4_17SM100_MMA_MXF4_SSISI_SI_fSJ_Li128ELi64ELi16ELNS4_4UMMA5MajorE0ELS17_0ELNS16_7ScaleInE0ELS18_0EEEEEENSM_INS5_IJSC_SC_SC_EEENS5_IJSV_SV_SV_EEEEENS5_IJNS4_10UnderscoreES1E_S1E_EEEEENS5_IJNS4_23SM90_TMA_LOAD_MULTICASTES1H_EEENS5_IJNS4_14ComposedLayoutINS4_7SwizzleILi1ELi4ELi3EEENS4_18smem_ptr_flag_bitsILi4EEENSM_INS5_IJNSA_ILi8EEESG_EEENS5_IJSG_SC_EEEEEEENSM_INS5_IJNS5_IJNS5_IJSO_SC_EEESR_EEESC_NS5_IJSC_SC_EEEEEENS5_IJNS5_IJNS5_IJSR_SX_EEESW_EEESV_NS5_IJSB_SX_EEEEEEEEEEEvNS4_8identityES1I_S22_vS23_EENS_8epilogue10collective18CollectiveEpilogueINS25_23Sm100TmaWarpSpecializedILi3ELi2ELi16ELb1ELb0EEEJNS5_IJSG_SG_SG_EEENS5_IJNSM_ISG_SC_EENSM_INS5_IJSQ_NSA_ILi2EEEEEENS5_IJSC_SN_EEEEEEEENS_10bfloat16_tESL_S2H_SL_NS25_6fusion15FusionCallbacksIS29_NS2I_17LinearCombinationIS2H_fS2H_fLNS_15FloatRoundStyleE2EEES2A_S2G_JEEENS4_5SM1004TMEM4LOAD26SM100_TMEM_LOAD_32dp32b16xENS4_13SM90_TMA_LOADENS1J_IS1L_NS1M_ILi16EEENSM_INS5_IJS1O_SQ_EEENS5_IJSQ_SC_EEEEEEENS4_39AutoVectorizingCopyWithAssumedAlignmentILi128EEENS4_14SM90_TMA_STOREES2X_S2Z_S2Z_EEEvvEEEEvNT_6ParamsE)
        /*0008*/ 	.word	0x00000076


	//----- nvinfo : EIATTR_FRAME_SIZE
	.align		4
.L_19:
        /*000c*/ 	.byte	0x04, 0x11
        /*000e*/ 	.short	(.L_21 - .L_20)
	.align		4
.L_20:
        /*0010*/ 	.word	index@($__internal_2_$__cuda_sm10x_tcgen05_guardrail_trap_unallocated_columns_being_dealloced)
        /*0014*/ 	.word	0x00000000


	//----- nvinfo : EIATTR_FRAME_SIZE
	.align		4
.L_21:
        /*0018*/ 	.byte	0x04, 0x11
        /*001a*/ 	.short	(.L_23 - .L_22)
	.align		4
.L_22:
        /*001c*/ 	.word	index@($__internal_1_$__cuda_sm10x_tcgen05_guardrail_trap_phase_invalid_during_alloc)
        /*0020*/ 	.word	0x00000000


	//----- nvinfo : EIATTR_FRAME_SIZE
	.align		4
.L_23:
        /*0024*/ 	.byte	0x04, 0x11
        /*0026*/ 	.short	(.L_25 - .L_24)
	.align		4
.L_24:
        /*0028*/ 	.word	index@($__internal_0_$__cuda_sm10x_tcgen05_guardrail_trap_col_being_dealloced_not_returned_by_alloc)
        /*002c*/ 	.word	0x00000000


	//----- nvinfo : EIATTR_FRAME_SIZE
	.align		4
.L_25:
        /*0030*/ 	.byte	0x04, 0x11
        /*0032*/ 	.short	(.L_27 - .L_26)
	.align		4
.L_26:
        /*0034*/ 	.word	index@(_ZN7cutlass13device_kernelINS_4gemm6kernel13GemmUniversalIN4cute5tupleIJiiiiEEENS1_10collective13CollectiveMmaINS1_46MainloopSm100TmaUmmaWarpSpecializedBlockScaledILi30ELi2ELi2ENS5_IJNS4_1CILi4EEESB_NSA_ILi1EEEEEEEENS5_IJNSA_ILi128EEENSA_ILi64EEESG_EEENS5_IJNS_12float_e2m1_tENS_13float_ue4m3_tEEEENS5_IJNS5_IJlSC_lEEENS4_6LayoutINS5_IJNS5_IJNS5_IJNSA_ILi32EEESB_EEEiEEENS5_IJNS5_IJNSA_ILi16EEESB_EEEiEEENS5_IJSC_iEEEEEENS5_IJSS_NS5_IJNS5_IJNSA_ILi0EEESC_EEENSA_ILi512EEEEEENS5_IJSV_iEEEEEEEEEEESK_S12_NS4_8TiledMMAINS4_8MMA_AtomIJNS4_17SM100_MMA_MXF4_SSISI_SI_fSJ_Li128ELi64ELi16ELNS4_4UMMA5MajorE0ELS17_0ELNS16_7ScaleInE0ELS18_0EEEEEENSM_INS5_IJSC_SC_SC_EEENS5_IJSV_SV_SV_EEEEENS5_IJNS4_10UnderscoreES1E_S1E_EEEEENS5_IJNS4_23SM90_TMA_LOAD_MULTICASTES1H_EEENS5_IJNS4_14ComposedLayoutINS4_7SwizzleILi1ELi4ELi3EEENS4_18smem_ptr_flag_bitsILi4EEENSM_INS5_IJNSA_ILi8EEESG_EEENS5_IJSG_SC_EEEEEEENSM_INS5_IJNS5_IJNS5_IJSO_SC_EEESR_EEESC_NS5_IJSC_SC_EEEEEENS5_IJNS5_IJNS5_IJSR_SX_EEESW_EEESV_NS5_IJSB_SX_EEEEEEEEEEEvNS4_8identityES1I_S22_vS23_EENS_8epilogue10collective18CollectiveEpilogueINS25_23Sm100TmaWarpSpecializedILi3ELi2ELi16ELb1ELb0EEEJNS5_IJSG_SG_SG_EEENS5_IJNSM_ISG_SC_EENSM_INS5_IJSQ_NSA_ILi2EEEEEENS5_IJSC_SN_EEEEEEEENS_10bfloat16_tESL_S2H_SL_NS25_6fusion15FusionCallbacksIS29_NS2I_17LinearCombinationIS2H_fS2H_fLNS_15FloatRoundStyleE2EEES2A_S2G_JEEENS4_5SM1004TMEM4LOAD26SM100_TMEM_LOAD_32dp32b16xENS4_13SM90_TMA_LOADENS1J_IS1L_NS1M_ILi16EEENSM_INS5_IJS1O_SQ_EEENS5_IJSQ_SC_EEEEEEENS4_39AutoVectorizingCopyWithAssumedAlignmentILi128EEENS4_14SM90_TMA_STOREES2X_S2Z_S2Z_EEEvvEEEEvNT_6ParamsE)
        /*0038*/ 	.word	0x00000000


	//----- nvinfo : EIATTR_MIN_STACK_SIZE
	.align		4
.L_27:
        /*003c*/ 	.byte	0x04, 0x12
        /*003e*/ 	.short	(.L_29 - .L_28)
	.align		4
.L_28:
        /*0040*/ 	.word	index@(_ZN7cutlass13device_kernelINS_4gemm6kernel13GemmUniversalIN4cute5tupleIJiiiiEEENS1_10collective13CollectiveMmaINS1_46MainloopSm100TmaUmmaWarpSpecializedBlockScaledILi30ELi2ELi2ENS5_IJNS4_1CILi4EEESB_NSA_ILi1EEEEEEEENS5_IJNSA_ILi128EEENSA_ILi64EEESG_EEENS5_IJNS_12float_e2m1_tENS_13float_ue4m3_tEEEENS5_IJNS5_IJlSC_lEEENS4_6LayoutINS5_IJNS5_IJNS5_IJNSA_ILi32EEESB_EEEiEEENS5_IJNS5_IJNSA_ILi16EEESB_EEEiEEENS5_IJSC_iEEEEEENS5_IJSS_NS5_IJNS5_IJNSA_ILi0EEESC_EEENSA_ILi512EEEEEENS5_IJSV_iEEEEEEEEEEESK_S12_NS4_8TiledMMAINS4_8MMA_AtomIJNS4_17SM100_MMA_MXF4_SSISI_SI_fSJ_Li128ELi64ELi16ELNS4_4UMMA5MajorE0ELS17_0ELNS16_7ScaleInE0ELS18_0EEEEEENSM_INS5_IJSC_SC_SC_EEENS5_IJSV_SV_SV_EEEEENS5_IJNS4_10UnderscoreES1E_S1E_EEEEENS5_IJNS4_23SM90_TMA_LOAD_MULTICASTES1H_EEENS5_IJNS4_14ComposedLayoutINS4_7SwizzleILi1ELi4ELi3EEENS4_18smem_ptr_flag_bitsILi4EEENSM_INS5_IJNSA_ILi8EEESG_EEENS5_IJSG_SC_EEEEEEENSM_INS5_IJNS5_IJNS5_IJSO_SC_EEESR_EEESC_NS5_IJSC_SC_EEEEEENS5_IJNS5_IJNS5_IJSR_SX_EEESW_EEESV_NS5_IJSB_SX_EEEEEEEEEEEvNS4_8identityES1I_S22_vS23_EENS_8epilogue10collective18CollectiveEpilogueINS25_23Sm100TmaWarpSpecializedILi3ELi2ELi16ELb1ELb0EEEJNS5_IJSG_SG_SG_EEENS5_IJNSM_ISG_SC_EENSM_INS5_IJSQ_NSA_ILi2EEEEEENS5_IJSC_SN_EEEEEEEENS_10bfloat16_tESL_S2H_SL_NS25_6fusion15FusionCallbacksIS29_NS2I_17LinearCombinationIS2H_fS2H_fLNS_15FloatRoundStyleE2EEES2A_S2G_JEEENS4_5SM1004TMEM4LOAD26SM100_TMEM_LOAD_32dp32b16xENS4_13SM90_TMA_LOADENS1J_IS1L_NS1M_ILi16EEENSM_INS5_IJS1O_SQ_EEENS5_IJSQ_SC_EEEEEEENS4_39AutoVectorizingCopyWithAssumedAlignmentILi128EEENS4_14SM90_TMA_STOREES2X_S2Z_S2Z_EEEvvEEEEvNT_6ParamsE)
        /*0044*/ 	.word	0x00000000
.L_29:


//--------------------- .nv.compat                --------------------------
	.section	.nv.compat,"",@"SHT_CUDA_COMPAT_INFO"
	.align	4
        /*0000*/ 	.byte	0x02, 0x09, 0x01, 0x00, 0x02, 0x02, 0x02, 0x00, 0x02, 0x05, 0x05, 0x00, 0x03, 0x07, 0x01, 0x01
        /*0010*/ 	.byte	0x02, 0x03, 0x01, 0x00, 0x02, 0x06, 0x01, 0x00, 0x04, 0x0b, 0x08, 0x00, 0x09, 0x00, 0x00, 0x00
        /*0020*/ 	.byte	0x00, 0x00, 0x00, 0x00


//--------------------- .nv.info._ZN7cutlass13device_kernelINS_4gemm6kernel13GemmUniversalIN4cute5tupleIJiiiiEEENS1_10collective13CollectiveMmaINS1_46MainloopSm100TmaUmmaWarpSpecializedBlockScaledILi30ELi2ELi2ENS5_IJNS4_1CILi4EEESB_NSA_ILi1EEEEEEEENS5_IJNSA_ILi128EEENSA_ILi64EEESG_EEENS5_IJNS_12float_e2m1_tENS_13float_ue4m3_tEEEENS5_IJNS5_IJlSC_lEEENS4_6LayoutINS5_IJNS5_IJNS5_IJNSA_ILi32EEESB_EEEiEEENS5_IJNS5_IJNSA_ILi16EEESB_EEEiEEENS5_IJSC_iEEEEEENS5_IJSS_NS5_IJNS5_IJNSA_ILi0EEESC_EEENSA_ILi512EEEEEENS5_IJSV_iEEEEEEEEEEESK_S12_NS4_8TiledMMAINS4_8MMA_AtomIJNS4_17SM100_MMA_MXF4_SSISI_SI_fSJ_Li128ELi64ELi16ELNS4_4UMMA5MajorE0ELS17_0ELNS16_7ScaleInE0ELS18_0EEEEEENSM_INS5_IJSC_SC_SC_EEENS5_IJSV_SV_SV_EEEEENS5_IJNS4_10UnderscoreES1E_S1E_EEEEENS5_IJNS4_23SM90_TMA_LOAD_MULTICASTES1H_EEENS5_IJNS4_14ComposedLayoutINS4_7SwizzleILi1ELi4ELi3EEENS4_18smem_ptr_flag_bitsILi4EEENSM_INS5_IJNSA_ILi8EEESG_EEENS5_IJSG_SC_EEEEEEENSM_INS5_IJNS5_IJNS5_IJSO_SC_EEESR_EEESC_NS5_IJSC_SC_EEEEEENS5_IJNS5_IJNS5_IJSR_SX_EEESW_EEESV_NS5_IJSB_SX_EEEEEEEEEEEvNS4_8identityES1I_S22_vS23_EENS_8epilogue10collective18CollectiveEpilogueINS25_23Sm100TmaWarpSpecializedILi3ELi2ELi16ELb1ELb0EEEJNS5_IJSG_SG_SG_EEENS5_IJNSM_ISG_SC_EENSM_INS5_IJSQ_NSA_ILi2EEEEEENS5_IJSC_SN_EEEEEEEENS_10bfloat16_tESL_S2H_SL_NS25_6fusion15FusionCallbacksIS29_NS2I_17LinearCombinationIS2H_fS2H_fLNS_15FloatRoundStyleE2EEES2A_S2G_JEEENS4_5SM1004TMEM4LOAD26SM100_TMEM_LOAD_32dp32b16xENS4_13SM90_TMA_LOADENS1J_IS1L_NS1M_ILi16EEENSM_INS5_IJS1O_SQ_EEENS5_IJSQ_SC_EEEEEEENS4_39AutoVectorizingCopyWithAssumedAlignmentILi128EEENS4_14SM90_TMA_STOREES2X_S2Z_S2Z_EEEvvEEEEvNT_6ParamsE --------------------------
	.section	.nv.info._ZN7cutlass13device_kernelINS_4gemm6kernel13GemmUniversalIN4cute5tupleIJiiiiEEENS1_10collective13CollectiveMmaINS1_46MainloopSm100TmaUmmaWarpSpecializedBlockScaledILi30ELi2ELi2ENS5_IJNS4_1CILi4EEESB_NSA_ILi1EEEEEEEENS5_IJNSA_ILi128EEENSA_ILi64EEESG_EEENS5_IJNS_12float_e2m1_tENS_13float_ue4m3_tEEEENS5_IJNS5_IJlSC_lEEENS4_6LayoutINS5_IJNS5_IJNS5_IJNSA_ILi32EEESB_EEEiEEENS5_IJNS5_IJNSA_ILi16EEESB_EEEiEEENS5_IJSC_iEEEEEENS5_IJSS_NS5_IJNS5_IJNSA_ILi0EEESC_EEENSA_ILi512EEEEEENS5_IJSV_iEEEEEEEEEEESK_S12_NS4_8TiledMMAINS4_8MMA_AtomIJNS4_17SM100_MMA_MXF4_SSISI_SI_fSJ_Li128ELi64ELi16ELNS4_4UMMA5MajorE0ELS17_0ELNS16_7ScaleInE0ELS18_0EEEEEENSM_INS5_IJSC_SC_SC_EEENS5_IJSV_SV_SV_EEEEENS5_IJNS4_10UnderscoreES1E_S1E_EEEEENS5_IJNS4_23SM90_TMA_LOAD_MULTICASTES1H_EEENS5_IJNS4_14ComposedLayoutINS4_7SwizzleILi1ELi4ELi3EEENS4_18smem_ptr_flag_bitsILi4EEENSM_INS5_IJNSA_ILi8EEESG_EEENS5_IJSG_SC_EEEEEEENSM_INS5_IJNS5_IJNS5_IJSO_SC_EEESR_EEESC_NS5_IJSC_SC_EEEEEENS5_IJNS5_IJNS5_IJSR_SX_EEESW_EEESV_NS5_IJSB_SX_EEEEEEEEEEEvNS4_8identityES1I_S22_vS23_EENS_8epilogue10collective18CollectiveEpilogueINS25_23Sm100TmaWarpSpecializedILi3ELi2ELi16ELb1ELb0EEEJNS5_IJSG_SG_SG_EEENS5_IJNSM_ISG_SC_EENSM_INS5_IJSQ_NSA_ILi2EEEEEENS5_IJSC_SN_EEEEEEEENS_10bfloat16_tESL_S2H_SL_NS25_6fusion15FusionCallbacksIS29_NS2I_17LinearCombinationIS2H_fS2H_fLNS_15FloatRoundStyleE2EEES2A_S2G_JEEENS4_5SM1004TMEM4LOAD26SM100_TMEM_LOAD_32dp32b16xENS4_13SM90_TMA_LOADENS1J_IS1L_NS1M_ILi16EEENSM_INS5_IJS1O_SQ_EEENS5_IJSQ_SC_EEEEEEENS4_39AutoVectorizingCopyWithAssumedAlignmentILi128EEENS4_14SM90_TMA_STOREES2X_S2Z_S2Z_EEEvvEEEEvNT_6ParamsE,"",@"SHT_CUDA_INFO"
	.sectionflags	@""
	.align	4


	//----- nvinfo : EIATTR_CUDA_API_VERSION
	.align		4
        /*0000*/ 	.byte	0x04, 0x37
        /*0002*/ 	.short	(.L_31 - .L_30)
.L_30:
        /*0004*/ 	.word	0x00000082


	//----- nvinfo : EIATTR_KPARAM_INFO
	.align		4
.L_31:
        /*0008*/ 	.byte	0x04, 0x17
        /*000a*/ 	.short	(.L_33 - .L_32)
.L_32:
        /*000c*/ 	.word	0x00000000
        /*0010*/ 	.short	0x0000
        /*0012*/ 	.short	0x0000
        /*0014*/ 	.byte	0x00, 0xf0, 0x01, 0x30


	//----- nvinfo : EIATTR_AT_ENTRY_FRAGMENTS
	.align		4
.L_33:
        /*0018*/ 	.byte	0x04, 0x4f
        /*001a*/ 	.short	(.L_35 - .L_34)


	//   ....[0]....
.L_34:
        /*001c*/ 	.word	0x00000006


	//----- nvinfo : EIATTR_RESERVED_SMEM_USED
	.align		4
.L_35:
        /*0020*/ 	.byte	0x01, 0x41
	.zero		2


	//----- nvinfo : EIATTR_SPARSE_MMA_MASK
	.align		4
        /*0024*/ 	.byte	0x03, 0x50
        /*0026*/ 	.short	0x0000


	//----- nvinfo : EIATTR_TCGEN05_1CTA_USED
	.align		4
        /*0028*/ 	.byte	0x01, 0x51
	.zero		2


	//----- nvinfo : EIATTR_MAXREG_COUNT
	.align		4
        /*002c*/ 	.byte	0x03, 0x1b
        /*002e*/ 	.short	0x00ff


	//----- nvinfo : EIATTR_NUM_BARRIERS
	.align		4
        /*0030*/ 	.byte	0x02, 0x4c
        /*0032*/ 	.byte	0x07
	.zero		1


	//----- nvinfo : EIATTR_EXTERNS
	.align		4
        /*0034*/ 	.byte	0x04, 0x0f
        /*0036*/ 	.short	(.L_37 - .L_36)


	//   ....[0]....
	.align		4
.L_36:
        /*0038*/ 	.word	index@(__assertfail)


	//----- nvinfo : EIATTR_MERCURY_ISA_VERSION
	.align		4
.L_37:
        /*003c*/ 	.byte	0x03, 0x5f
        /*003e*/ 	.short	0x0101


	//----- nvinfo : EIATTR_INT_WARP_WIDE_INSTR_OFFSETS
	.align		4
        /*0040*/ 	.byte	0x04, 0x31
        /*0042*/ 	.short	(.L_39 - .L_38)


	//   ....[0]....
.L_38:
        /*0044*/ 	.word	0x00005a20


	//   ....[1]....
        /*0048*/ 	.word	0x00005a50


	//   ....[2]....
        /*004c*/ 	.word	0x00005a70


	//   ....[3]....
        /*0050*/ 	.word	0x00006610


	//   ....[4]....
        /*0054*/ 	.word	0x000066e0


	//   ....[5]....
        /*0058*/ 	.word	0x00006750


	//   ....[6]....
        /*005c*/ 	.word	0x000068a0


	//   ....[7]....
        /*0060*/ 	.word	0x00006970


	//   ....[8]....
        /*0064*/ 	.word	0x000069c0


	//   ....[9]....
        /*0068*/ 	.word	0x00006b00


	//   ....[10]....
        /*006c*/ 	.word	0x00006bb0


	//   ....[11]....
        /*0070*/ 	.word	0x00006c10


	//   ....[12]....
        /*0074*/ 	.word	0x00006d40


	//   ....[13]....
        /*0078*/ 	.word	0x00006e50


	//   ....[14]....
        /*007c*/ 	.word	0x00006e90


	//----- nvinfo : EIATTR_COOP_GROUP_MASK_REGIDS
	.align		4
.L_39:
        /*0080*/ 	.byte	0x04, 0x29
        /*0082*/ 	.short	(.L_41 - .L_40)


	//   ....[0]....
.L_40:
        /*0084*/ 	.word	0xffffffff


	//   ....[1]....
        /*0088*/ 	.word	0xffffffff


	//   ....[2]....
        /*008c*/ 	.word	0xffffffff


	//   ....[3]....
        /*0090*/ 	.word	0xffffffff


	//   ....[4]....
        /*0094*/ 	.word	0xffffffff


	//   ....[5]....
        /*0098*/ 	.word	0xffffffff


	//   ....[6]....
        /*009c*/ 	.word	0xffffffff


	//   ....[7]....
        /*00a0*/ 	.word	0xffffffff


	//   ....[8]....
        /*00a4*/ 	.word	0xffffffff


	//   ....[9]....
        /*00a8*/ 	.word	0xffffffff


	//   ....[10]....
        /*00ac*/ 	.word	0xffffffff


	//   ....[11]....
        /*00b0*/ 	.word	0xffffffff


	//   ....[12]....
        /*00b4*/ 	.word	0xffffffff


	//   ....[13]....
        /*00b8*/ 	.word	0xffffffff


	//----- nvinfo : EIATTR_COOP_GROUP_INSTR_OFFSETS
	.align		4
.L_41:
        /*00bc*/ 	.byte	0x04, 0x28
        /*00be*/ 	.short	(.L_43 - .L_42)


	//   ....[0]....
.L_42:
        /*00c0*/ 	.word	0x00000080


	//   ....[1]....
        /*00c4*/ 	.word	0x00000540


	//   ....[2]....
        /*00c8*/ 	.word	0x00000a60


	//   ....[3]....
        /*00cc*/ 	.word	0x00000be0


	//   ....[4]....
        /*00d0*/ 	.word	0x00000ce0


	//   ....[5]....
        /*00d4*/ 	.word	0x00000e50


	//   ....[6]....
        /*00d8*/ 	.word	0x00000fb0


	//   ....[7]....
        /*00dc*/ 	.word	0x00001160


	//   ....[8]....
        /*00e0*/ 	.word	0x00002a80


	//   ....[9]....
        /*00e4*/ 	.word	0x000047e0


	//   ....[10]....
        /*00e8*/ 	.word	0x000049f0


	//   ....[11]....
        /*00ec*/ 	.word	0x00004a20


	//   ....[12]....
        /*00f0*/ 	.word	0x00005900


	//   ....[13]....
        /*00f4*/ 	.word	0x00005b30


	//----- nvinfo : EIATTR_VRC_CTA_INIT_COUNT
	.align		4
.L_43:
        /*00f8*/ 	.byte	0x02, 0x4a
        /*00fa*/ 	.byte	0x80
	.zero		1


	//----- nvinfo : EIATTR_SYSCALL_OFFSETS
	.align		4
        /*00fc*/ 	.byte	0x04, 0x46
        /*00fe*/ 	.short	(.L_45 - .L_44)


	//   ....[0]....
.L_44:
        /*0100*/ 	.word	0x00007b80


	//   ....[1]....
        /*0104*/ 	.word	0x00007c70


	//   ....[2]....
        /*0108*/ 	.word	0x00008600


	//   ....[3]....
        /*010c*/ 	.word	0x00008770


	//   ....[4]....
        /*0110*/ 	.word	0x00009550


	//   ....[5]....
        /*0114*/ 	.word	0x000096c0


	//   ....[6]....
        /*0118*/ 	.word	0x0000a500


	//   ....[7]....
        /*011c*/ 	.word	0x0000a670


	//   ....[8]....
        /*0120*/ 	.word	0x0000b450


	//   ....[9]....
        /*0124*/ 	.word	0x0000b5c0


	//----- nvinfo : EIATTR_MBARRIER_INSTR_OFFSETS
	.align		4
.L_45:
        /*0128*/ 	.byte	0x04, 0x39
        /*012a*/ 	.short	(.L_47 - .L_46)


	//   ....[0]....
.L_46:
        /*012c*/ 	.word	0x00000680
        /*0130*/ 	.word	0x000000ff
        /*0134*/ 	.word	0x00000000
        /*0138*/ 	.short	0x0100
        /*013a*/ 	.byte	0x04
	.zero		1


	//   ....[1]....
        /*013c*/ 	.word	0x00000690
        /*0140*/ 	.word	0x000000ff
        /*0144*/ 	.word	0x000000f0
        /*0148*/ 	.short	0x0100
        /*014a*/ 	.byte	0x04
	.zero		1


	//   ....[2]....
        /*014c*/ 	.word	0x000006a0
        /*0150*/ 	.word	0x000000ff
        /*0154*/ 	.word	0x00000008
        /*0158*/ 	.short	0x0100
        /*015a*/ 	.byte	0x04
	.zero		1


	//   ....[3]....
        /*015c*/ 	.word	0x000006b0
        /*0160*/ 	.word	0x000000ff
        /*0164*/ 	.word	0x000000f8
        /*0168*/ 	.short	0x0100
        /*016a*/ 	.byte	0x04
	.zero		1


	//   ....[4]....
        /*016c*/ 	.word	0x000006c0
        /*0170*/ 	.word	0x000000ff
        /*0174*/ 	.word	0x00000010
        /*0178*/ 	.short	0x0100
        /*017a*/ 	.byte	0x04
	.zero		1


	//   ....[5]....
        /*017c*/ 	.word	0x000006d0
        /*0180*/ 	.word	0x000000ff
        /*0184*/ 	.word	0x00000100
        /*0188*/ 	.short	0x0100
        /*018a*/ 	.byte	0x04
	.zero		1


	//   ....[6]....
        /*018c*/ 	.word	0x000006e0
        /*0190*/ 	.word	0x000000ff
        /*0194*/ 	.word	0x00000018
        /*0198*/ 	.short	0x0100
        /*019a*/ 	.byte	0x04
	.zero		1


	//   ....[7]....
        /*019c*/ 	.word	0x000006f0
        /*01a0*/ 	.word	0x000000ff
        /*01a4*/ 	.word	0x00000108
        /*01a8*/ 	.short	0x0100
        /*01aa*/ 	.byte	0x04
	.zero		1


	//   ....[8]....
        /*01ac*/ 	.word	0x00000700
        /*01b0*/ 	.word	0x000000ff
        /*01b4*/ 	.word	0x00000020
        /*01b8*/ 	.short	0x0100
        /*01ba*/ 	.byte	0x04
	.zero		1


	//   ....[9]....
        /*01bc*/ 	.word	0x00000710
        /*01c0*/ 	.word	0x000000ff
        /*01c4*/ 	.word	0x00000110
        /*01c8*/ 	.short	0x0100
        /*01ca*/ 	.byte	0x04
	.zero		1


	//   ....[10]....
        /*01cc*/ 	.word	0x00000720
        /*01d0*/ 	.word	0x000000ff
        /*01d4*/ 	.word	0x00000028
        /*01d8*/ 	.short	0x0100
        /*01da*/ 	.byte	0x04
	.zero		1


	//   ....[11]....
        /*01dc*/ 	.word	0x00000730
        /*01e0*/ 	.word	0x000000ff
        /*01e4*/ 	.word	0x00000118
        /*01e8*/ 	.short	0x0100
        /*01ea*/ 	.byte	0x04
	.zero		1


	//   ....[12]....
        /*01ec*/ 	.word	0x00000740
        /*01f0*/ 	.word	0x000000ff
        /*01f4*/ 	.word	0x00000030
        /*01f8*/ 	.short	0x0100
        /*01fa*/ 	.byte	0x04
	.zero		1


	//   ....[13]....
        /*01fc*/ 	.word	0x00000750
        /*0200*/ 	.word	0x000000ff
        /*0204*/ 	.word	0x00000120
        /*0208*/ 	.short	0x0100
        /*020a*/ 	.byte	0x04
	.zero		1


	//   ....[14]....
        /*020c*/ 	.word	0x00000760
        /*0210*/ 	.word	0x000000ff
        /*0214*/ 	.word	0x00000038
        /*0218*/ 	.short	0x0100
        /*021a*/ 	.byte	0x04
	.zero		1


	//   ....[15]....
        /*021c*/ 	.word	0x00000770
        /*0220*/ 	.word	0x000000ff
        /*0224*/ 	.word	0x00000128
        /*0228*/ 	.short	0x0100
        /*022a*/ 	.byte	0x04
	.zero		1


	//   ....[16]....
        /*022c*/ 	.word	0x00000780
        /*0230*/ 	.word	0x000000ff
        /*0234*/ 	.word	0x00000040
        /*0238*/ 	.short	0x0100
        /*023a*/ 	.byte	0x04
	.zero		1


	//   ....[17]....
        /*023c*/ 	.word	0x00000790
        /*0240*/ 	.word	0x000000ff
        /*0244*/ 	.word	0x00000130
        /*0248*/ 	.short	0x0100
        /*024a*/ 	.byte	0x04
	.zero		1


	//   ....[18]....
        /*024c*/ 	.word	0x000007a0
        /*0250*/ 	.word	0x000000ff
        /*0254*/ 	.word	0x00000048
        /*0258*/ 	.short	0x0100
        /*025a*/ 	.byte	0x04
	.zero		1


	//   ....[19]....
        /*025c*/ 	.word	0x000007b0
        /*0260*/ 	.word	0x000000ff
        /*0264*/ 	.word	0x00000138
        /*0268*/ 	.short	0x0100
        /*026a*/ 	.byte	0x04
	.zero		1


	//   ....[20]....
        /*026c*/ 	.word	0x000007c0
        /*0270*/ 	.word	0x000000ff
        /*0274*/ 	.word	0x00000050
        /*0278*/ 	.short	0x0100
        /*027a*/ 	.byte	0x04
	.zero		1


	//   ....[21]....
        /*027c*/ 	.word	0x000007d0
        /*0280*/ 	.word	0x000000ff
        /*0284*/ 	.word	0x00000140
        /*0288*/ 	.short	0x0100
        /*028a*/ 	.byte	0x04
	.zero		1


	//   ....[22]....
        /*028c*/ 	.word	0x000007e0
        /*0290*/ 	.word	0x000000ff
        /*0294*/ 	.word	0x00000058
        /*0298*/ 	.short	0x0100
        /*029a*/ 	.byte	0x04
	.zero		1


	//   ....[23]....
        /*029c*/ 	.word	0x000007f0
        /*02a0*/ 	.word	0x000000ff
        /*02a4*/ 	.word	0x00000148
        /*02a8*/ 	.short	0x0100
        /*02aa*/ 	.byte	0x04
	.zero		1


	//   ....[24]....
        /*02ac*/ 	.word	0x00000800
        /*02b0*/ 	.word	0x000000ff
        /*02b4*/ 	.word	0x00000060
        /*02b8*/ 	.short	0x0100
        /*02ba*/ 	.byte	0x04
	.zero		1


	//   ....[25]....
        /*02bc*/ 	.word	0x00000810
        /*02c0*/ 	.word	0x000000ff
        /*02c4*/ 	.word	0x00000150
        /*02c8*/ 	.short	0x0100
        /*02ca*/ 	.byte	0x04
	.zero		1


	//   ....[26]....
        /*02cc*/ 	.word	0x00000820
        /*02d0*/ 	.word	0x000000ff
        /*02d4*/ 	.word	0x00000068
        /*02d8*/ 	.short	0x0100
        /*02da*/ 	.byte	0x04
	.zero		1


	//   ....[27]....
        /*02dc*/ 	.word	0x00000830
        /*02e0*/ 	.word	0x000000ff
        /*02e4*/ 	.word	0x00000158
        /*02e8*/ 	.short	0x0100
        /*02ea*/ 	.byte	0x04
	.zero		1


	//   ....[28]....
        /*02ec*/ 	.word	0x00000840
        /*02f0*/ 	.word	0x000000ff
        /*02f4*/ 	.word	0x00000070
        /*02f8*/ 	.short	0x0100
        /*02fa*/ 	.byte	0x04
	.zero		1


	//   ....[29]....
        /*02fc*/ 	.word	0x00000850
        /*0300*/ 	.word	0x000000ff
        /*0304*/ 	.word	0x00000160
        /*0308*/ 	.short	0x0100
        /*030a*/ 	.byte	0x04
	.zero		1


	//   ....[30]....
        /*030c*/ 	.word	0x00000860
        /*0310*/ 	.word	0x000000ff
        /*0314*/ 	.word	0x00000078
        /*0318*/ 	.short	0x0100
        /*031a*/ 	.byte	0x04
	.zero		1


	//   ....[31]....
        /*031c*/ 	.word	0x00000870
        /*0320*/ 	.word	0x000000ff
        /*0324*/ 	.word	0x00000168
        /*0328*/ 	.short	0x0100
        /*032a*/ 	.byte	0x04
	.zero		1


	//   ....[32]....
        /*032c*/ 	.word	0x00000880
        /*0330*/ 	.word	0x000000ff
        /*0334*/ 	.word	0x00000080
        /*0338*/ 	.short	0x0100
        /*033a*/ 	.byte	0x04
	.zero		1


	//   ....[33]....
        /*033c*/ 	.word	0x00000890
        /*0340*/ 	.word	0x000000ff
        /*0344*/ 	.word	0x00000170
        /*0348*/ 	.short	0x0100
        /*034a*/ 	.byte	0x04
	.zero		1


	//   ....[34]....
        /*034c*/ 	.word	0x000008a0
        /*0350*/ 	.word	0x000000ff
        /*0354*/ 	.word	0x00000088
        /*0358*/ 	.short	0x0100
        /*035a*/ 	.byte	0x04
	.zero		1


	//   ....[35]....
        /*035c*/ 	.word	0x000008b0
        /*0360*/ 	.word	0x000000ff
        /*0364*/ 	.word	0x00000178
        /*0368*/ 	.short	0x0100
        /*036a*/ 	.byte	0x04
	.zero		1


	//   ....[36]....
        /*036c*/ 	.word	0x000008c0
        /*0370*/ 	.word	0x000000ff
        /*0374*/ 	.word	0x00000090
        /*0378*/ 	.short	0x0100
        /*037a*/ 	.byte	0x04
	.zero		1


	//   ....[37]....
        /*037c*/ 	.word	0x000008d0
        /*0380*/ 	.word	0x000000ff
        /*0384*/ 	.word	0x00000180
        /*0388*/ 	.short	0x0100
        /*038a*/ 	.byte	0x04
	.zero		1


	//   ....[38]....
        /*038c*/ 	.word	0x000008e0
        /*0390*/ 	.word	0x000000ff
        /*0394*/ 	.word	0x00000098
        /*0398*/ 	.short	0x0100
        /*039a*/ 	.byte	0x04
	.zero		1


	//   ....[39]....
        /*039c*/ 	.word	0x000008f0
        /*03a0*/ 	.word	0x000000ff
        /*03a4*/ 	.word	0x00000188
        /*03a8*/ 	.short	0x0100
        /*03aa*/ 	.byte	0x04
	.zero		1


	//   ....[40]....
        /*03ac*/ 	.word	0x00000900
        /*03b0*/ 	.word	0x000000ff
        /*03b4*/ 	.word	0x000000a0
        /*03b8*/ 	.short	0x0100
        /*03ba*/ 	.byte	0x04
	.zero		1


	//   ....[41]....
        /*03bc*/ 	.word	0x00000910
        /*03c0*/ 	.word	0x000000ff
        /*03c4*/ 	.word	0x00000190
        /*03c8*/ 	.short	0x0100
        /*03ca*/ 	.byte	0x04
	.zero		1


	//   ....[42]....
        /*03cc*/ 	.word	0x00000920
        /*03d0*/ 	.word	0x000000ff
        /*03d4*/ 	.word	0x000000a8
        /*03d8*/ 	.short	0x0100
        /*03da*/ 	.byte	0x04
	.zero		1


	//   ....[43]....
        /*03dc*/ 	.word	0x00000930
        /*03e0*/ 	.word	0x000000ff
        /*03e4*/ 	.word	0x00000198
        /*03e8*/ 	.short	0x0100
        /*03ea*/ 	.byte	0x04
	.zero		1


	//   ....[44]....
        /*03ec*/ 	.word	0x00000940
        /*03f0*/ 	.word	0x000000ff
        /*03f4*/ 	.word	0x000000b0
        /*03f8*/ 	.short	0x0100
        /*03fa*/ 	.byte	0x04
	.zero		1


	//   ....[45]....
        /*03fc*/ 	.word	0x00000950
        /*0400*/ 	.word	0x000000ff
        /*0404*/ 	.word	0x000001a0
        /*0408*/ 	.short	0x0100
        /*040a*/ 	.byte	0x04
	.zero		1


	//   ....[46]....
        /*040c*/ 	.word	0x00000960
        /*0410*/ 	.word	0x000000ff
        /*0414*/ 	.word	0x000000b8
        /*0418*/ 	.short	0x0100
        /*041a*/ 	.byte	0x04
	.zero		1


	//   ....[47]....
        /*041c*/ 	.word	0x00000970
        /*0420*/ 	.word	0x000000ff
        /*0424*/ 	.word	0x000001a8
        /*0428*/ 	.short	0x0100
        /*042a*/ 	.byte	0x04
	.zero		1


	//   ....[48]....
        /*042c*/ 	.word	0x00000980
        /*0430*/ 	.word	0x000000ff
        /*0434*/ 	.word	0x000000c0
        /*0438*/ 	.short	0x0100
        /*043a*/ 	.byte	0x04
	.zero		1


	//   ....[49]....
        /*043c*/ 	.word	0x00000990
        /*0440*/ 	.word	0x000000ff
        /*0444*/ 	.word	0x000001b0
        /*0448*/ 	.short	0x0100
        /*044a*/ 	.byte	0x04
	.zero		1


	//   ....[50]....
        /*044c*/ 	.word	0x000009a0
        /*0450*/ 	.word	0x000000ff
        /*0454*/ 	.word	0x000000c8
        /*0458*/ 	.short	0x0100
        /*045a*/ 	.byte	0x04
	.zero		1


	//   ....[51]....
        /*045c*/ 	.word	0x000009b0
        /*0460*/ 	.word	0x000000ff
        /*0464*/ 	.word	0x000001b8
        /*0468*/ 	.short	0x0100
        /*046a*/ 	.byte	0x04
	.zero		1


	//   ....[52]....
        /*046c*/ 	.word	0x000009c0
        /*0470*/ 	.word	0x000000ff
        /*0474*/ 	.word	0x000000d0
        /*0478*/ 	.short	0x0100
        /*047a*/ 	.byte	0x04
	.zero		1


	//   ....[53]....
        /*047c*/ 	.word	0x000009d0
        /*0480*/ 	.word	0x000000ff
        /*0484*/ 	.word	0x000001c0
        /*0488*/ 	.short	0x0100
        /*048a*/ 	.byte	0x04
	.zero		1


	//   ....[54]....
        /*048c*/ 	.word	0x000009e0
        /*0490*/ 	.word	0x000000ff
        /*0494*/ 	.word	0x000000d8
        /*0498*/ 	.short	0x0100
        /*049a*/ 	.byte	0x04
	.zero		1


	//   ....[55]....
        /*049c*/ 	.word	0x000009f0
        /*04a0*/ 	.word	0x000000ff
        /*04a4*/ 	.word	0x000001c8
        /*04a8*/ 	.short	0x0100
        /*04aa*/ 	.byte	0x04
	.zero		1


	//   ....[56]....
        /*04ac*/ 	.word	0x00000a00
        /*04b0*/ 	.word	0x000000ff
        /*04b4*/ 	.word	0x000000e0
        /*04b8*/ 	.short	0x0100
        /*04ba*/ 	.byte	0x04
	.zero		1


	//   ....[57]....
        /*04bc*/ 	.word	0x00000a10
        /*04c0*/ 	.word	0x000000ff
        /*04c4*/ 	.word	0x000001d0
        /*04c8*/ 	.short	0x0100
        /*04ca*/ 	.byte	0x04
	.zero		1


	//   ....[58]....
        /*04cc*/ 	.word	0x00000a20
        /*04d0*/ 	.word	0x000000ff
        /*04d4*/ 	.word	0x000000e8
        /*04d8*/ 	.short	0x0100
        /*04da*/ 	.byte	0x04
	.zero		1


	//   ....[59]....
        /*04dc*/ 	.word	0x00000a30
        /*04e0*/ 	.word	0x000000ff
        /*04e4*/ 	.word	0x000001d8
        /*04e8*/ 	.short	0x0100
        /*04ea*/ 	.byte	0x04
	.zero		1


	//   ....[60]....
        /*04ec*/ 	.word	0x00000b70
        /*04f0*/ 	.word	0x000000ff
        /*04f4*/ 	.word	0x000001e0
        /*04f8*/ 	.short	0x0100
        /*04fa*/ 	.byte	0x04
	.zero		1


	//   ....[61]....
        /*04fc*/ 	.word	0x00000b80
        /*0500*/ 	.word	0x000000ff
        /*0504*/ 	.word	0x000001f8
        /*0508*/ 	.short	0x0100
        /*050a*/ 	.byte	0x04
	.zero		1


	//   ....[62]....
        /*050c*/ 	.word	0x00000b90
        /*0510*/ 	.word	0x000000ff
        /*0514*/ 	.word	0x000001e8
        /*0518*/ 	.short	0x0100
        /*051a*/ 	.byte	0x04
	.zero		1


	//   ....[63]....
        /*051c*/ 	.word	0x00000ba0
        /*0520*/ 	.word	0x000000ff
        /*0524*/ 	.word	0x00000200
        /*0528*/ 	.short	0x0100
        /*052a*/ 	.byte	0x04
	.zero		1


	//   ....[64]....
        /*052c*/ 	.word	0x00000bb0
        /*0530*/ 	.word	0x000000ff
        /*0534*/ 	.word	0x000001f0
        /*0538*/ 	.short	0x0100
        /*053a*/ 	.byte	0x04
	.zero		1


	//   ....[65]....
        /*053c*/ 	.word	0x00000bc0
        /*0540*/ 	.word	0x000000ff
        /*0544*/ 	.word	0x00000208
        /*0548*/ 	.short	0x0100
        /*054a*/ 	.byte	0x04
	.zero		1


	//   ....[66]....
        /*054c*/ 	.word	0x00000cb0
        /*0550*/ 	.word	0x000000ff
        /*0554*/ 	.word	0x00000210
        /*0558*/ 	.short	0x0100
        /*055a*/ 	.byte	0x06
	.zero		1


	//   ....[67]....
        /*055c*/ 	.word	0x00000cc0
        /*0560*/ 	.word	0x000000ff
        /*0564*/ 	.word	0x00000218
        /*0568*/ 	.short	0x0100
        /*056a*/ 	.byte	0x06
	.zero		1


	//   ....[68]....
        /*056c*/ 	.word	0x00000e00
        /*0570*/ 	.word	0x000000ff
        /*0574*/ 	.word	0x00000220
        /*0578*/ 	.short	0x0100
        /*057a*/ 	.byte	0x06
	.zero		1


	//   ....[69]....
        /*057c*/ 	.word	0x00000e10
        /*0580*/ 	.word	0x000000ff
        /*0584*/ 	.word	0x00000230
        /*0588*/ 	.short	0x0100
        /*058a*/ 	.byte	0x06
	.zero		1


	//   ....[70]....
        /*058c*/ 	.word	0x00000e20
        /*0590*/ 	.word	0x000000ff
        /*0594*/ 	.word	0x00000228
        /*0598*/ 	.short	0x0100
        /*059a*/ 	.byte	0x06
	.zero		1


	//   ....[71]....
        /*059c*/ 	.word	0x00000e30
        /*05a0*/ 	.word	0x000000ff
        /*05a4*/ 	.word	0x00000238
        /*05a8*/ 	.short	0x0100
        /*05aa*/ 	.byte	0x06
	.zero		1


	//   ....[72]....
        /*05ac*/ 	.word	0x00000f60
        /*05b0*/ 	.word	0x000000ff
        /*05b4*/ 	.word	0x00000240
        /*05b8*/ 	.short	0x0100
        /*05ba*/ 	.byte	0x04
	.zero		1


	//   ....[73]....
        /*05bc*/ 	.word	0x00000f70
        /*05c0*/ 	.word	0x000000ff
        /*05c4*/ 	.word	0x00000250
        /*05c8*/ 	.short	0x0100
        /*05ca*/ 	.byte	0x04
	.zero		1


	//   ....[74]....
        /*05cc*/ 	.word	0x00000f80
        /*05d0*/ 	.word	0x000000ff
        /*05d4*/ 	.word	0x00000248
        /*05d8*/ 	.short	0x0100
        /*05da*/ 	.byte	0x04
	.zero		1


	//   ....[75]....
        /*05dc*/ 	.word	0x00000f90
        /*05e0*/ 	.word	0x000000ff
        /*05e4*/ 	.word	0x00000258
        /*05e8*/ 	.short	0x0100
        /*05ea*/ 	.byte	0x04
	.zero		1


	//   ....[76]....
        /*05ec*/ 	.word	0x00001080
        /*05f0*/ 	.word	0x000000ff
        /*05f4*/ 	.word	0x00000260
        /*05f8*/ 	.short	0x0100
        /*05fa*/ 	.byte	0x04
	.zero		1


	//   ....[77]....
        /*05fc*/ 	.word	0x00001090
        /*0600*/ 	.word	0x000000ff
        /*0604*/ 	.word	0x00000270
        /*0608*/ 	.short	0x0100
        /*060a*/ 	.byte	0x04
	.zero		1


	//   ....[78]....
        /*060c*/ 	.word	0x000010a0
        /*0610*/ 	.word	0x000000ff
        /*0614*/ 	.word	0x00000268
        /*0618*/ 	.short	0x0100
        /*061a*/ 	.byte	0x04
	.zero		1


	//   ....[79]....
        /*061c*/ 	.word	0x000010b0
        /*0620*/ 	.word	0x000000ff
        /*0624*/ 	.word	0x00000278
        /*0628*/ 	.short	0x0100
        /*062a*/ 	.byte	0x04
	.zero		1


	//   ....[80]....
        /*062c*/ 	.word	0x00002010
        /*0630*/ 	.word	0x00000000
        /*0634*/ 	.word	0x00000270
        /*0638*/ 	.short	0x010a
        /*063a*/ 	.byte	0xff
	.zero		1


	//   ....[81]....
        /*063c*/ 	.word	0x00002040
        /*0640*/ 	.word	0x00000000
        /*0644*/ 	.word	0x00000260
        /*0648*/ 	.short	0x0101
        /*064a*/ 	.byte	0xff
	.zero		1


	//   ....[82]....
        /*064c*/ 	.word	0x00002120
        /*0650*/ 	.word	0x000000ff
        /*0654*/ 	.word	0x000000f0
        /*0658*/ 	.short	0x010a
        /*065a*/ 	.byte	0x04
	.zero		1


	//   ....[83]....
        /*065c*/ 	.word	0x000021c0
        /*0660*/ 	.word	0x000000ff
        /*0664*/ 	.word	0x000000f0
        /*0668*/ 	.short	0x010a
        /*066a*/ 	.byte	0x29
	.zero		1


	//   ....[84]....
        /*066c*/ 	.word	0x00002300
        /*0670*/ 	.word	0x000000ff
        /*0674*/ 	.word	0x000000f0
        /*0678*/ 	.short	0x010a
        /*067a*/ 	.byte	0x06
	.zero		1


	//   ....[85]....
        /*067c*/ 	.word	0x000025d0
        /*0680*/ 	.word	0x000000ff
        /*0684*/ 	.word	0x00000218
        /*0688*/ 	.short	0x0101
        /*068a*/ 	.byte	0x05
	.zero		1


	//   ....[86]....
        /*068c*/ 	.word	0x000025f0
        /*0690*/ 	.word	0x000000ff
        /*0694*/ 	.word	0x000000f0
        /*0698*/ 	.short	0x010a
        /*069a*/ 	.byte	0x04
	.zero		1


	//   ....[87]....
        /*069c*/ 	.word	0x00002670
        /*06a0*/ 	.word	0x000000ff
        /*06a4*/ 	.word	0x000000f0
        /*06a8*/ 	.short	0x010a
        /*06aa*/ 	.byte	0x29
	.zero		1


	//   ....[88]....
        /*06ac*/ 	.word	0x000027b0
        /*06b0*/ 	.word	0x000000ff
        /*06b4*/ 	.word	0x000000f0
        /*06b8*/ 	.short	0x010a
        /*06ba*/ 	.byte	0x06
	.zero		1


	//   ....[89]....
        /*06bc*/ 	.word	0x00002ab0
        /*06c0*/ 	.word	0x00000003
        /*06c4*/ 	.word	0x00000220
        /*06c8*/ 	.short	0x010a
        /*06ca*/ 	.byte	0xff
	.zero		1


	//   ....[90]....
        /*06cc*/ 	.word	0x00002c00
        /*06d0*/ 	.word	0x00000000
        /*06d4*/ 	.word	0x00000000
        /*06d8*/ 	.short	0x0101
        /*06da*/ 	.byte	0xff
	.zero		1


	//   ....[91]....
        /*06dc*/ 	.word	0x000031c0
        /*06e0*/ 	.word	0x000000ff
        /*06e4*/ 	.word	0x00000000
        /*06e8*/ 	.short	0x010a
        /*06ea*/ 	.byte	0x04
	.zero		1


	//   ....[92]....
        /*06ec*/ 	.word	0x00003250
        /*06f0*/ 	.word	0x000000ff
        /*06f4*/ 	.word	0x00000000
        /*06f8*/ 	.short	0x010a
        /*06fa*/ 	.byte	0x05
	.zero		1


	//   ....[93]....
        /*06fc*/ 	.word	0x000032e0
        /*0700*/ 	.word	0x000000ff
        /*0704*/ 	.word	0x00000000
        /*0708*/ 	.short	0x010a
        /*070a*/ 	.byte	0x05
	.zero		1


	//   ....[94]....
        /*070c*/ 	.word	0x00003370
        /*0710*/ 	.word	0x000000ff
        /*0714*/ 	.word	0x00000000
        /*0718*/ 	.short	0x010a
        /*071a*/ 	.byte	0x05
	.zero		1


	//   ....[95]....
        /*071c*/ 	.word	0x00003400
        /*0720*/ 	.word	0x000000ff
        /*0724*/ 	.word	0x00000000
        /*0728*/ 	.short	0x010a
        /*072a*/ 	.byte	0x05
	.zero		1


	//   ....[96]....
        /*072c*/ 	.word	0x00003490
        /*0730*/ 	.word	0x000000ff
        /*0734*/ 	.word	0x00000000
        /*0738*/ 	.short	0x010a
        /*073a*/ 	.byte	0x05
	.zero		1


	//   ....[97]....
        /*073c*/ 	.word	0x00003520
        /*0740*/ 	.word	0x000000ff
        /*0744*/ 	.word	0x00000000
        /*0748*/ 	.short	0x010a
        /*074a*/ 	.byte	0x05
	.zero		1


	//   ....[98]....
        /*074c*/ 	.word	0x000035b0
        /*0750*/ 	.word	0x000000ff
        /*0754*/ 	.word	0x00000000
        /*0758*/ 	.short	0x010a
        /*075a*/ 	.byte	0x05
	.zero		1


	//   ....[99]....
        /*075c*/ 	.word	0x00003640
        /*0760*/ 	.word	0x000000ff
        /*0764*/ 	.word	0x00000000
        /*0768*/ 	.short	0x010a
        /*076a*/ 	.byte	0x05
	.zero		1


	//   ....[100]....
        /*076c*/ 	.word	0x000036d0
        /*0770*/ 	.word	0x000000ff
        /*0774*/ 	.word	0x00000000
        /*0778*/ 	.short	0x010a
        /*077a*/ 	.byte	0x05
	.zero		1


	//   ....[101]....
        /*077c*/ 	.word	0x00003760
        /*0780*/ 	.word	0x000000ff
        /*0784*/ 	.word	0x00000000
        /*0788*/ 	.short	0x010a
        /*078a*/ 	.byte	0x05
	.zero		1


	//   ....[102]....
        /*078c*/ 	.word	0x000037f0
        /*0790*/ 	.word	0x000000ff
        /*0794*/ 	.word	0x00000000
        /*0798*/ 	.short	0x010a
        /*079a*/ 	.byte	0x05
	.zero		1


	//   ....[103]....
        /*079c*/ 	.word	0x00003880
        /*07a0*/ 	.word	0x000000ff
        /*07a4*/ 	.word	0x00000000
        /*07a8*/ 	.short	0x010a
        /*07aa*/ 	.byte	0x05
	.zero		1


	//   ....[104]....
        /*07ac*/ 	.word	0x00003910
        /*07b0*/ 	.word	0x000000ff
        /*07b4*/ 	.word	0x00000000
        /*07b8*/ 	.short	0x010a
        /*07ba*/ 	.byte	0x05
	.zero		1


	//   ....[105]....
        /*07bc*/ 	.word	0x000039a0
        /*07c0*/ 	.word	0x000000ff
        /*07c4*/ 	.word	0x00000000
        /*07c8*/ 	.short	0x010a
        /*07ca*/ 	.byte	0x05
	.zero		1


	//   ....[106]....
        /*07cc*/ 	.word	0x00003a30
        /*07d0*/ 	.word	0x000000ff
        /*07d4*/ 	.word	0x00000000
        /*07d8*/ 	.short	0x010a
        /*07da*/ 	.byte	0x05
	.zero		1


	//   ....[107]....
        /*07dc*/ 	.word	0x00003ac0
        /*07e0*/ 	.word	0x000000ff
        /*07e4*/ 	.word	0x00000000
        /*07e8*/ 	.short	0x010a
        /*07ea*/ 	.byte	0x05
	.zero		1


	//   ....[108]....
        /*07ec*/ 	.word	0x00003b50
        /*07f0*/ 	.word	0x000000ff
        /*07f4*/ 	.word	0x00000000
        /*07f8*/ 	.short	0x010a
        /*07fa*/ 	.byte	0x05
	.zero		1


	//   ....[109]....
        /*07fc*/ 	.word	0x00003be0
        /*0800*/ 	.word	0x000000ff
        /*0804*/ 	.word	0x00000000
        /*0808*/ 	.short	0x010a
        /*080a*/ 	.byte	0x05
	.zero		1


	//   ....[110]....
        /*080c*/ 	.word	0x00003c70
        /*0810*/ 	.word	0x000000ff
        /*0814*/ 	.word	0x00000000
        /*0818*/ 	.short	0x010a
        /*081a*/ 	.byte	0x05
	.zero		1


	//   ....[111]....
        /*081c*/ 	.word	0x00003d00
        /*0820*/ 	.word	0x000000ff
        /*0824*/ 	.word	0x00000000
        /*0828*/ 	.short	0x010a
        /*082a*/ 	.byte	0x05
	.zero		1


	//   ....[112]....
        /*082c*/ 	.word	0x00003d90
        /*0830*/ 	.word	0x000000ff
        /*0834*/ 	.word	0x00000000
        /*0838*/ 	.short	0x010a
        /*083a*/ 	.byte	0x05
	.zero		1


	//   ....[113]....
        /*083c*/ 	.word	0x00003e20
        /*0840*/ 	.word	0x000000ff
        /*0844*/ 	.word	0x00000000
        /*0848*/ 	.short	0x010a
        /*084a*/ 	.byte	0x05
	.zero		1


	//   ....[114]....
        /*084c*/ 	.word	0x00003eb0
        /*0850*/ 	.word	0x000000ff
        /*0854*/ 	.word	0x00000000
        /*0858*/ 	.short	0x010a
        /*085a*/ 	.byte	0x05
	.zero		1


	//   ....[115]....
        /*085c*/ 	.word	0x00003f40
        /*0860*/ 	.word	0x000000ff
        /*0864*/ 	.word	0x00000000
        /*0868*/ 	.short	0x010a
        /*086a*/ 	.byte	0x05
	.zero		1


	//   ....[116]....
        /*086c*/ 	.word	0x00003fd0
        /*0870*/ 	.word	0x000000ff
        /*0874*/ 	.word	0x00000000
        /*0878*/ 	.short	0x010a
        /*087a*/ 	.byte	0x05
	.zero		1


	//   ....[117]....
        /*087c*/ 	.word	0x00004060
        /*0880*/ 	.word	0x000000ff
        /*0884*/ 	.word	0x00000000
        /*0888*/ 	.short	0x010a
        /*088a*/ 	.byte	0x05
	.zero		1


	//   ....[118]....
        /*088c*/ 	.word	0x000040f0
        /*0890*/ 	.word	0x000000ff
        /*0894*/ 	.word	0x00000000
        /*0898*/ 	.short	0x010a
        /*089a*/ 	.byte	0x05
	.zero		1


	//   ....[119]....
        /*089c*/ 	.word	0x00004180
        /*08a0*/ 	.word	0x000000ff
        /*08a4*/ 	.word	0x00000000
        /*08a8*/ 	.short	0x010a
        /*08aa*/ 	.byte	0x05
	.zero		1


	//   ....[120]....
        /*08ac*/ 	.word	0x00004220
        /*08b0*/ 	.word	0x00000000
        /*08b4*/ 	.word	0x00000000
        /*08b8*/ 	.short	0x010a
        /*08ba*/ 	.byte	0xff
	.zero		1


	//   ....[121]....
        /*08bc*/ 	.word	0x00004340
        /*08c0*/ 	.word	0x00000002
        /*08c4*/ 	.word	0x00000260
        /*08c8*/ 	.short	0x010a
        /*08ca*/ 	.byte	0xff
	.zero		1


	//   ....[122]....
        /*08cc*/ 	.word	0x000043b0
        /*08d0*/ 	.word	0x00000002
        /*08d4*/ 	.word	0x00000000
        /*08d8*/ 	.short	0x0101
        /*08da*/ 	.byte	0xff
	.zero		1


	//   ....[123]....
        /*08dc*/ 	.word	0x000043d0
        /*08e0*/ 	.word	0x000000ff
        /*08e4*/ 	.word	0x00000230
        /*08e8*/ 	.short	0x010a
        /*08ea*/ 	.byte	0x04
	.zero		1


	//   ....[124]....
        /*08ec*/ 	.word	0x000044f0
        /*08f0*/ 	.word	0x00000002
        /*08f4*/ 	.word	0x00000220
        /*08f8*/ 	.short	0x010a
        /*08fa*/ 	.byte	0xff
	.zero		1


	//   ....[125]....
        /*08fc*/ 	.word	0x000045f0
        /*0900*/ 	.word	0x00000002
        /*0904*/ 	.word	0x00000000
        /*0908*/ 	.short	0x0101
        /*090a*/ 	.byte	0xff
	.zero		1


	//   ....[126]....
        /*090c*/ 	.word	0x00004680
        /*0910*/ 	.word	0x000000ff
        /*0914*/ 	.word	0x00000230
        /*0918*/ 	.short	0x0106
        /*091a*/ 	.byte	0x04
	.zero		1


	//   ....[127]....
        /*091c*/ 	.word	0x000046a0
        /*0920*/ 	.word	0x000000ff
        /*0924*/ 	.word	0x00000230
        /*0928*/ 	.short	0x010a
        /*092a*/ 	.byte	0x04
	.zero		1


	//   ....[128]....
        /*092c*/ 	.word	0x00004730
        /*0930*/ 	.word	0x000000ff
        /*0934*/ 	.word	0x00000230
        /*0938*/ 	.short	0x0106
        /*093a*/ 	.byte	0x07
	.zero		1


	//   ....[129]....
        /*093c*/ 	.word	0x00004770
        /*0940*/ 	.word	0x00000000
        /*0944*/ 	.word	0x00000230
        /*0948*/ 	.short	0x010a
        /*094a*/ 	.byte	0xff
	.zero		1


	//   ....[130]....
        /*094c*/ 	.word	0x00004d20
        /*0950*/ 	.word	0x00000002
        /*0954*/ 	.word	0x00000220
        /*0958*/ 	.short	0x010a
        /*095a*/ 	.byte	0xff
	.zero		1


	//   ....[131]....
        /*095c*/ 	.word	0x00004e40
        /*0960*/ 	.word	0x00000000
        /*0964*/ 	.word	0x00000000
        /*0968*/ 	.short	0x0101
        /*096a*/ 	.byte	0xff
	.zero		1


	//   ....[132]....
        /*096c*/ 	.word	0x000053a0
        /*0970*/ 	.word	0x000000ff
        /*0974*/ 	.word	0x00000000
        /*0978*/ 	.short	0x010a
        /*097a*/ 	.byte	0x04
	.zero		1


	//   ....[133]....
        /*097c*/ 	.word	0x000053b0
        /*0980*/ 	.word	0x000000ff
        /*0984*/ 	.word	0x00000250
        /*0988*/ 	.short	0x010a
        /*098a*/ 	.byte	0x1f
	.zero		1


	//   ....[134]....
        /*098c*/ 	.word	0x000054e0
        /*0990*/ 	.word	0x000000ff
        /*0994*/ 	.word	0x00000000
        /*0998*/ 	.short	0x010a
        /*099a*/ 	.byte	0x07
	.zero		1


	//   ....[135]....
        /*099c*/ 	.word	0x00005620
        /*09a0*/ 	.word	0x000000ff
        /*09a4*/ 	.word	0x00000000
        /*09a8*/ 	.short	0x010a
        /*09aa*/ 	.byte	0x05
	.zero		1


	//   ....[136]....
        /*09ac*/ 	.word	0x00005850
        /*09b0*/ 	.word	0x000000ff
        /*09b4*/ 	.word	0x00000000
        /*09b8*/ 	.short	0x010a
        /*09ba*/ 	.byte	0x04
	.zero		1


	//   ....[137]....
        /*09bc*/ 	.word	0x000058e0
        /*09c0*/ 	.word	0x000000ff
        /*09c4*/ 	.word	0x00000000
        /*09c8*/ 	.short	0x010a
        /*09ca*/ 	.byte	0x04
	.zero		1


	//   ....[138]....
        /*09cc*/ 	.word	0x00005d70
        /*09d0*/ 	.word	0x0000000c
        /*09d4*/ 	.word	0x00000220
        /*09d8*/ 	.short	0x010a
        /*09da*/ 	.byte	0xff
	.zero		1


	//   ....[139]....
        /*09dc*/ 	.word	0x00005ee0
        /*09e0*/ 	.word	0x00000000
        /*09e4*/ 	.word	0x00000000
        /*09e8*/ 	.short	0x0101
        /*09ea*/ 	.byte	0xff
	.zero		1


	//   ....[140]....
        /*09ec*/ 	.word	0x00006360
        /*09f0*/ 	.word	0x000000ff
        /*09f4*/ 	.word	0x00000218
        /*09f8*/ 	.short	0x010a
        /*09fa*/ 	.byte	0x1d
	.zero		1


	//   ....[141]....
        /*09fc*/ 	.word	0x00006520
        /*0a00*/ 	.word	0x000000ff
        /*0a04*/ 	.word	0x000001f8
        /*0a08*/ 	.short	0x010a
        /*0a0a*/ 	.byte	0x04
	.zero		1


	//   ....[142]....
        /*0a0c*/ 	.word	0x00006770
        /*0a10*/ 	.word	0x000000ff
        /*0a14*/ 	.word	0x000001e0
        /*0a18*/ 	.short	0x010b
        /*0a1a*/ 	.byte	0x04
	.zero		1


	//   ....[143]....
        /*0a1c*/ 	.word	0x00006780
        /*0a20*/ 	.word	0x000000ff
        /*0a24*/ 	.word	0x00000000
        /*0a28*/ 	.short	0x0101
        /*0a2a*/ 	.byte	0x06
	.zero		1


	//   ....[144]....
        /*0a2c*/ 	.word	0x00006790
        /*0a30*/ 	.word	0x000000ff
        /*0a34*/ 	.word	0x000001f8
        /*0a38*/ 	.short	0x010a
        /*0a3a*/ 	.byte	0x07
	.zero		1


	//   ....[145]....
        /*0a3c*/ 	.word	0x000069e0
        /*0a40*/ 	.word	0x000000ff
        /*0a44*/ 	.word	0x000001e0
        /*0a48*/ 	.short	0x010b
        /*0a4a*/ 	.byte	0x07
	.zero		1


	//   ....[146]....
        /*0a4c*/ 	.word	0x000069f0
        /*0a50*/ 	.word	0x000000ff
        /*0a54*/ 	.word	0x00000000
        /*0a58*/ 	.short	0x0101
        /*0a5a*/ 	.byte	0x04
	.zero		1


	//   ....[147]....
        /*0a5c*/ 	.word	0x00006a00
        /*0a60*/ 	.word	0x000000ff
        /*0a64*/ 	.word	0x000001f8
        /*0a68*/ 	.short	0x010a
        /*0a6a*/ 	.byte	0x05
	.zero		1


	//   ....[148]....
        /*0a6c*/ 	.word	0x00006c40
        /*0a70*/ 	.word	0x000000ff
        /*0a74*/ 	.word	0x000001e0
        /*0a78*/ 	.short	0x010b
        /*0a7a*/ 	.byte	0x05
	.zero		1


	//   ....[149]....
        /*0a7c*/ 	.word	0x00006c50
        /*0a80*/ 	.word	0x000000ff
        /*0a84*/ 	.word	0x00000000
        /*0a88*/ 	.short	0x0101
        /*0a8a*/ 	.byte	0x06
	.zero		1


	//   ....[150]....
        /*0a8c*/ 	.word	0x00006c60
        /*0a90*/ 	.word	0x000000ff
        /*0a94*/ 	.word	0x000001f8
        /*0a98*/ 	.short	0x010a
        /*0a9a*/ 	.byte	0x04
	.zero		1


	//   ....[151]....
        /*0a9c*/ 	.word	0x00006eb0
        /*0aa0*/ 	.word	0x000000ff
        /*0aa4*/ 	.word	0x000001e0
        /*0aa8*/ 	.short	0x010b
        /*0aaa*/ 	.byte	0x04
	.zero		1


	//   ....[152]....
        /*0aac*/ 	.word	0x00006ee0
        /*0ab0*/ 	.word	0x000000ff
        /*0ab4*/ 	.word	0x00000000
        /*0ab8*/ 	.short	0x0101
        /*0aba*/ 	.byte	0x05
	.zero		1


	//   ....[153]....
        /*0abc*/ 	.word	0x00006f70
        /*0ac0*/ 	.word	0x000000ff
        /*0ac4*/ 	.word	0x00000000
        /*0ac8*/ 	.short	0x010a
        /*0aca*/ 	.byte	0x04
	.zero		1


	//   ....[154]....
        /*0acc*/ 	.word	0x00007000
        /*0ad0*/ 	.word	0x000000ff
        /*0ad4*/ 	.word	0x00000000
        /*0ad8*/ 	.short	0x010a
        /*0ada*/ 	.byte	0x05
	.zero		1


	//   ....[155]....
        /*0adc*/ 	.word	0x000070a0
        /*0ae0*/ 	.word	0x00000000
        /*0ae4*/ 	.word	0x00000000
        /*0ae8*/ 	.short	0x010a
        /*0aea*/ 	.byte	0xff
	.zero		1


	//   ....[156]....
        /*0aec*/ 	.word	0x000073e0
        /*0af0*/ 	.word	0x00000000
        /*0af4*/ 	.word	0x00000220
        /*0af8*/ 	.short	0x010a
        /*0afa*/ 	.byte	0xff
	.zero		1


	//   ....[157]....
        /*0afc*/ 	.word	0x000074b0
        /*0b00*/ 	.word	0x00000000
        /*0b04*/ 	.word	0x00000000
        /*0b08*/ 	.short	0x0101
        /*0b0a*/ 	.byte	0xff
	.zero		1


	//   ....[158]....
        /*0b0c*/ 	.word	0x00008120
        /*0b10*/ 	.word	0x00000000
        /*0b14*/ 	.word	0x000001e0
        /*0b18*/ 	.short	0x010a
        /*0b1a*/ 	.byte	0xff
	.zero		1


	//   ....[159]....
        /*0b1c*/ 	.word	0x00008180
        /*0b20*/ 	.word	0x0000006a
        /*0b24*/ 	.word	0x00000240
        /*0b28*/ 	.short	0x010a
        /*0b2a*/ 	.byte	0xff
	.zero		1


	//   ....[160]....
        /*0b2c*/ 	.word	0x00008270
        /*0b30*/ 	.word	0x00000000
        /*0b34*/ 	.word	0x000001e0
        /*0b38*/ 	.short	0x010a
        /*0b3a*/ 	.byte	0xff
	.zero		1


	//   ....[161]....
        /*0b3c*/ 	.word	0x00008390
        /*0b40*/ 	.word	0x0000006a
        /*0b44*/ 	.word	0x00000240
        /*0b48*/ 	.short	0x010a
        /*0b4a*/ 	.byte	0xff
	.zero		1


	//   ....[162]....
        /*0b4c*/ 	.word	0x00009210
        /*0b50*/ 	.word	0x00000000
        /*0b54*/ 	.word	0x00000000
        /*0b58*/ 	.short	0x0101
        /*0b5a*/ 	.byte	0xff
	.zero		1


	//   ....[163]....
        /*0b5c*/ 	.word	0x00009220
        /*0b60*/ 	.word	0x00000002
        /*0b64*/ 	.word	0x000001e0
        /*0b68*/ 	.short	0x010a
        /*0b6a*/ 	.byte	0xff
	.zero		1


	//   ....[164]....
        /*0b6c*/ 	.word	0x000092e0
        /*0b70*/ 	.word	0x00000002
        /*0b74*/ 	.word	0x000001e0
        /*0b78*/ 	.short	0x010a
        /*0b7a*/ 	.byte	0xff
	.zero		1


	//   ....[165]....
        /*0b7c*/ 	.word	0x0000a1c0
        /*0b80*/ 	.word	0x00000002
        /*0b84*/ 	.word	0x00000000
        /*0b88*/ 	.short	0x0101
        /*0b8a*/ 	.byte	0xff
	.zero		1


	//   ....[166]....
        /*0b8c*/ 	.word	0x0000a1e0
        /*0b90*/ 	.word	0x00000015
        /*0b94*/ 	.word	0x000001e0
        /*0b98*/ 	.short	0x010a
        /*0b9a*/ 	.byte	0xff
	.zero		1


	//   ....[167]....
        /*0b9c*/ 	.word	0x0000a2a0
        /*0ba0*/ 	.word	0x00000015
        /*0ba4*/ 	.word	0x000001e0
        /*0ba8*/ 	.short	0x010a
        /*0baa*/ 	.byte	0xff
	.zero		1


	//   ....[168]....
        /*0bac*/ 	.word	0x0000b160
        /*0bb0*/ 	.word	0x00000003
        /*0bb4*/ 	.word	0x00000000
        /*0bb8*/ 	.short	0x0101
        /*0bba*/ 	.byte	0xff
	.zero		1


	//   ....[169]....
        /*0bbc*/ 	.word	0x0000b180
        /*0bc0*/ 	.word	0x00000000
        /*0bc4*/ 	.word	0x000001e0
        /*0bc8*/ 	.short	0x010a
        /*0bca*/ 	.byte	0xff
	.zero		1


	//   ....[170]....
        /*0bcc*/ 	.word	0x0000b230
        /*0bd0*/ 	.word	0x00000000
        /*0bd4*/ 	.word	0x000001e0
        /*0bd8*/ 	.short	0x010a
        /*0bda*/ 	.byte	0xff
	.zero		1


	//   ....[171]....
        /*0bdc*/ 	.word	0x0000bad0
        /*0be0*/ 	.word	0x000000ff
        /*0be4*/ 	.word	0x00000000
        /*0be8*/ 	.short	0x0101
        /*0bea*/ 	.byte	0x04
	.zero		1


	//   ....[172]....
        /*0bec*/ 	.word	0x0000c130
        /*0bf0*/ 	.word	0x00000000
        /*0bf4*/ 	.word	0x00000000
        /*0bf8*/ 	.short	0x0101
        /*0bfa*/ 	.byte	0xff
	.zero		1


	//   ....[173]....
        /*0bfc*/ 	.word	0x0000c3f0
        /*0c00*/ 	.word	0x000000ff
        /*0c04*/ 	.word	0x00000000
        /*0c08*/ 	.short	0x0101
        /*0c0a*/ 	.byte	0x06
	.zero		1


	//   ....[174]....
        /*0c0c*/ 	.word	0x0000c410
        /*0c10*/ 	.word	0x00000000
        /*0c14*/ 	.word	0x00000270
        /*0c18*/ 	.short	0x010a
        /*0c1a*/ 	.byte	0xff
	.zero		1


	//   ....[175]....
        /*0c1c*/ 	.word	0x0000c470
        /*0c20*/ 	.word	0x00000000
        /*0c24*/ 	.word	0x000000f0
        /*0c28*/ 	.short	0x010a
        /*0c2a*/ 	.byte	0xff
	.zero		1


	//   ....[176]....
        /*0c2c*/ 	.word	0x0000c4d0
        /*0c30*/ 	.word	0x00000000
        /*0c34*/ 	.word	0x000000f0
        /*0c38*/ 	.short	0x010a
        /*0c3a*/ 	.byte	0xff
	.zero		1


	//   ....[177]....
        /*0c3c*/ 	.word	0x0000c520
        /*0c40*/ 	.word	0x00000003
        /*0c44*/ 	.word	0x00000220
        /*0c48*/ 	.short	0x010a
        /*0c4a*/ 	.byte	0xff
	.zero		1


	//   ....[178]....
        /*0c4c*/ 	.word	0x0000c580
        /*0c50*/ 	.word	0x00000000
        /*0c54*/ 	.word	0x00000000
        /*0c58*/ 	.short	0x010a
        /*0c5a*/ 	.byte	0xff
	.zero		1


	//   ....[179]....
        /*0c5c*/ 	.word	0x0000c5e0
        /*0c60*/ 	.word	0x00000000
        /*0c64*/ 	.word	0x00000000
        /*0c68*/ 	.short	0x010a
        /*0c6a*/ 	.byte	0xff
	.zero		1


	//   ....[180]....
        /*0c6c*/ 	.word	0x0000c640
        /*0c70*/ 	.word	0x00000000
        /*0c74*/ 	.word	0x00000000
        /*0c78*/ 	.short	0x010a
        /*0c7a*/ 	.byte	0xff
	.zero		1


	//   ....[181]....
        /*0c7c*/ 	.word	0x0000c6a0
        /*0c80*/ 	.word	0x00000000
        /*0c84*/ 	.word	0x00000000
        /*0c88*/ 	.short	0x010a
        /*0c8a*/ 	.byte	0xff
	.zero		1


	//   ....[182]....
        /*0c8c*/ 	.word	0x0000c700
        /*0c90*/ 	.word	0x00000000
        /*0c94*/ 	.word	0x00000000
        /*0c98*/ 	.short	0x010a
        /*0c9a*/ 	.byte	0xff
	.zero		1


	//   ....[183]....
        /*0c9c*/ 	.word	0x0000c760
        /*0ca0*/ 	.word	0x00000000
        /*0ca4*/ 	.word	0x00000000
        /*0ca8*/ 	.short	0x010a
        /*0caa*/ 	.byte	0xff
	.zero		1


	//   ....[184]....
        /*0cac*/ 	.word	0x0000c7c0
        /*0cb0*/ 	.word	0x00000000
        /*0cb4*/ 	.word	0x00000000
        /*0cb8*/ 	.short	0x010a
        /*0cba*/ 	.byte	0xff
	.zero		1


	//   ....[185]....
        /*0cbc*/ 	.word	0x0000c820
        /*0cc0*/ 	.word	0x00000000
        /*0cc4*/ 	.word	0x00000000
        /*0cc8*/ 	.short	0x010a
        /*0cca*/ 	.byte	0xff
	.zero		1


	//   ....[186]....
        /*0ccc*/ 	.word	0x0000c880
        /*0cd0*/ 	.word	0x00000000
        /*0cd4*/ 	.word	0x00000000
        /*0cd8*/ 	.short	0x010a
        /*0cda*/ 	.byte	0xff
	.zero		1


	//   ....[187]....
        /*0cdc*/ 	.word	0x0000c8e0
        /*0ce0*/ 	.word	0x00000000
        /*0ce4*/ 	.word	0x00000000
        /*0ce8*/ 	.short	0x010a
        /*0cea*/ 	.byte	0xff
	.zero		1


	//   ....[188]....
        /*0cec*/ 	.word	0x0000c940
        /*0cf0*/ 	.word	0x00000000
        /*0cf4*/ 	.word	0x00000000
        /*0cf8*/ 	.short	0x010a
        /*0cfa*/ 	.byte	0xff
	.zero		1


	//   ....[189]....
        /*0cfc*/ 	.word	0x0000c9a0
        /*0d00*/ 	.word	0x00000000
        /*0d04*/ 	.word	0x00000000
        /*0d08*/ 	.short	0x010a
        /*0d0a*/ 	.byte	0xff
	.zero		1


	//   ....[190]....
        /*0d0c*/ 	.word	0x0000ca00
        /*0d10*/ 	.word	0x00000000
        /*0d14*/ 	.word	0x00000000
        /*0d18*/ 	.short	0x010a
        /*0d1a*/ 	.byte	0xff
	.zero		1


	//   ....[191]....
        /*0d1c*/ 	.word	0x0000ca60
        /*0d20*/ 	.word	0x00000000
        /*0d24*/ 	.word	0x00000000
        /*0d28*/ 	.short	0x010a
        /*0d2a*/ 	.byte	0xff
	.zero		1


	//   ....[192]....
        /*0d2c*/ 	.word	0x0000cac0
        /*0d30*/ 	.word	0x00000000
        /*0d34*/ 	.word	0x00000000
        /*0d38*/ 	.short	0x010a
        /*0d3a*/ 	.byte	0xff
	.zero		1


	//   ....[193]....
        /*0d3c*/ 	.word	0x0000cb20
        /*0d40*/ 	.word	0x00000000
        /*0d44*/ 	.word	0x00000000
        /*0d48*/ 	.short	0x010a
        /*0d4a*/ 	.byte	0xff
	.zero		1


	//   ....[194]....
        /*0d4c*/ 	.word	0x0000cb80
        /*0d50*/ 	.word	0x00000000
        /*0d54*/ 	.word	0x00000000
        /*0d58*/ 	.short	0x010a
        /*0d5a*/ 	.byte	0xff
	.zero		1


	//   ....[195]....
        /*0d5c*/ 	.word	0x0000cbe0
        /*0d60*/ 	.word	0x00000000
        /*0d64*/ 	.word	0x00000000
        /*0d68*/ 	.short	0x010a
        /*0d6a*/ 	.byte	0xff
	.zero		1


	//   ....[196]....
        /*0d6c*/ 	.word	0x0000cc40
        /*0d70*/ 	.word	0x00000000
        /*0d74*/ 	.word	0x00000000
        /*0d78*/ 	.short	0x010a
        /*0d7a*/ 	.byte	0xff
	.zero		1


	//   ....[197]....
        /*0d7c*/ 	.word	0x0000cca0
        /*0d80*/ 	.word	0x00000000
        /*0d84*/ 	.word	0x00000000
        /*0d88*/ 	.short	0x010a
        /*0d8a*/ 	.byte	0xff
	.zero		1


	//   ....[198]....
        /*0d8c*/ 	.word	0x0000cd00
        /*0d90*/ 	.word	0x00000000
        /*0d94*/ 	.word	0x00000000
        /*0d98*/ 	.short	0x010a
        /*0d9a*/ 	.byte	0xff
	.zero		1


	//   ....[199]....
        /*0d9c*/ 	.word	0x0000cd60
        /*0da0*/ 	.word	0x00000000
        /*0da4*/ 	.word	0x00000000
        /*0da8*/ 	.short	0x010a
        /*0daa*/ 	.byte	0xff
	.zero		1


	//   ....[200]....
        /*0dac*/ 	.word	0x0000cdc0
        /*0db0*/ 	.word	0x00000000
        /*0db4*/ 	.word	0x00000000
        /*0db8*/ 	.short	0x010a
        /*0dba*/ 	.byte	0xff
	.zero		1


	//   ....[201]....
        /*0dbc*/ 	.word	0x0000ce20
        /*0dc0*/ 	.word	0x00000000
        /*0dc4*/ 	.word	0x00000000
        /*0dc8*/ 	.short	0x010a
        /*0dca*/ 	.byte	0xff
	.zero		1


	//   ....[202]....
        /*0dcc*/ 	.word	0x0000ce80
        /*0dd0*/ 	.word	0x00000000
        /*0dd4*/ 	.word	0x00000000
        /*0dd8*/ 	.short	0x010a
        /*0dda*/ 	.byte	0xff
	.zero		1


	//   ....[203]....
        /*0ddc*/ 	.word	0x0000cee0
        /*0de0*/ 	.word	0x00000000
        /*0de4*/ 	.word	0x00000000
        /*0de8*/ 	.short	0x010a
        /*0dea*/ 	.byte	0xff
	.zero		1


	//   ....[204]....
        /*0dec*/ 	.word	0x0000cf40
        /*0df0*/ 	.word	0x00000000
        /*0df4*/ 	.word	0x00000000
        /*0df8*/ 	.short	0x010a
        /*0dfa*/ 	.byte	0xff
	.zero		1


	//   ....[205]....
        /*0dfc*/ 	.word	0x0000cfa0
        /*0e00*/ 	.word	0x00000000
        /*0e04*/ 	.word	0x00000000
        /*0e08*/ 	.short	0x010a
        /*0e0a*/ 	.byte	0xff
	.zero		1


	//   ....[206]....
        /*0e0c*/ 	.word	0x0000d000
        /*0e10*/ 	.word	0x00000000
        /*0e14*/ 	.word	0x00000000
        /*0e18*/ 	.short	0x010a
        /*0e1a*/ 	.byte	0xff
	.zero		1


	//   ....[207]....
        /*0e1c*/ 	.word	0x0000d050
        /*0e20*/ 	.word	0x00000002
        /*0e24*/ 	.word	0x00000260
        /*0e28*/ 	.short	0x010a
        /*0e2a*/ 	.byte	0xff
	.zero		1


	//   ....[208]....
        /*0e2c*/ 	.word	0x0000d0b0
        /*0e30*/ 	.word	0x00000002
        /*0e34*/ 	.word	0x00000230
        /*0e38*/ 	.short	0x010a
        /*0e3a*/ 	.byte	0xff
	.zero		1


	//   ....[209]....
        /*0e3c*/ 	.word	0x0000d100
        /*0e40*/ 	.word	0x00000002
        /*0e44*/ 	.word	0x00000220
        /*0e48*/ 	.short	0x010a
        /*0e4a*/ 	.byte	0xff
	.zero		1


	//   ....[210]....
        /*0e4c*/ 	.word	0x0000d160
        /*0e50*/ 	.word	0x00000000
        /*0e54*/ 	.word	0x00000230
        /*0e58*/ 	.short	0x010a
        /*0e5a*/ 	.byte	0xff
	.zero		1


	//   ....[211]....
        /*0e5c*/ 	.word	0x0000d1b0
        /*0e60*/ 	.word	0x00000002
        /*0e64*/ 	.word	0x00000220
        /*0e68*/ 	.short	0x010a
        /*0e6a*/ 	.byte	0xff
	.zero		1


	//   ....[212]....
        /*0e6c*/ 	.word	0x0000d210
        /*0e70*/ 	.word	0x00000000
        /*0e74*/ 	.word	0x00000250
        /*0e78*/ 	.short	0x010a
        /*0e7a*/ 	.byte	0xff
	.zero		1


	//   ....[213]....
        /*0e7c*/ 	.word	0x0000d270
        /*0e80*/ 	.word	0x00000000
        /*0e84*/ 	.word	0x00000000
        /*0e88*/ 	.short	0x010a
        /*0e8a*/ 	.byte	0xff
	.zero		1


	//   ....[214]....
        /*0e8c*/ 	.word	0x0000d2d0
        /*0e90*/ 	.word	0x00000000
        /*0e94*/ 	.word	0x00000000
        /*0e98*/ 	.short	0x010a
        /*0e9a*/ 	.byte	0xff
	.zero		1


	//   ....[215]....
        /*0e9c*/ 	.word	0x0000d330
        /*0ea0*/ 	.word	0x00000000
        /*0ea4*/ 	.word	0x00000000
        /*0ea8*/ 	.short	0x010a
        /*0eaa*/ 	.byte	0xff
	.zero		1


	//   ....[216]....
        /*0eac*/ 	.word	0x0000d380
        /*0eb0*/ 	.word	0x0000000c
        /*0eb4*/ 	.word	0x00000220
        /*0eb8*/ 	.short	0x010a
        /*0eba*/ 	.byte	0xff
	.zero		1


	//   ....[217]....
        /*0ebc*/ 	.word	0x0000d3e0
        /*0ec0*/ 	.word	0x00000000
        /*0ec4*/ 	.word	0x00000218
        /*0ec8*/ 	.short	0x010a
        /*0eca*/ 	.byte	0xff
	.zero		1


	//   ....[218]....
        /*0ecc*/ 	.word	0x0000d440
        /*0ed0*/ 	.word	0x00000000
        /*0ed4*/ 	.word	0x000001f8
        /*0ed8*/ 	.short	0x010a
        /*0eda*/ 	.byte	0xff
	.zero		1


	//   ....[219]....
        /*0edc*/ 	.word	0x0000d4a0
        /*0ee0*/ 	.word	0x00000000
        /*0ee4*/ 	.word	0x000001f8
        /*0ee8*/ 	.short	0x010a
        /*0eea*/ 	.byte	0xff
	.zero		1


	//   ....[220]....
        /*0eec*/ 	.word	0x0000d500
        /*0ef0*/ 	.word	0x00000000
        /*0ef4*/ 	.word	0x000001f8
        /*0ef8*/ 	.short	0x010a
        /*0efa*/ 	.byte	0xff
	.zero		1


	//   ....[221]....
        /*0efc*/ 	.word	0x0000d560
        /*0f00*/ 	.word	0x00000000
        /*0f04*/ 	.word	0x000001f8
        /*0f08*/ 	.short	0x010a
        /*0f0a*/ 	.byte	0xff
	.zero		1


	//   ....[222]....
        /*0f0c*/ 	.word	0x0000d5c0
        /*0f10*/ 	.word	0x00000000
        /*0f14*/ 	.word	0x00000000
        /*0f18*/ 	.short	0x010a
        /*0f1a*/ 	.byte	0xff
	.zero		1


	//   ....[223]....
        /*0f1c*/ 	.word	0x0000d620
        /*0f20*/ 	.word	0x00000000
        /*0f24*/ 	.word	0x00000000
        /*0f28*/ 	.short	0x010a
        /*0f2a*/ 	.byte	0xff
	.zero		1


	//   ....[224]....
        /*0f2c*/ 	.word	0x0000d670
        /*0f30*/ 	.word	0x00000000
        /*0f34*/ 	.word	0x00000220
        /*0f38*/ 	.short	0x010a
        /*0f3a*/ 	.byte	0xff
	.zero		1


	//   ....[225]....
        /*0f3c*/ 	.word	0x0000d6c0
        /*0f40*/ 	.word	0x00000000
        /*0f44*/ 	.word	0x000001e0
        /*0f48*/ 	.short	0x010a
        /*0f4a*/ 	.byte	0xff
	.zero		1


	//   ....[226]....
        /*0f4c*/ 	.word	0x0000d710
        /*0f50*/ 	.word	0x0000006a
        /*0f54*/ 	.word	0x00000240
        /*0f58*/ 	.short	0x010a
        /*0f5a*/ 	.byte	0xff
	.zero		1


	//   ....[227]....
        /*0f5c*/ 	.word	0x0000d760
        /*0f60*/ 	.word	0x00000002
        /*0f64*/ 	.word	0x000001e0
        /*0f68*/ 	.short	0x010a
        /*0f6a*/ 	.byte	0xff
	.zero		1


	//   ....[228]....
        /*0f6c*/ 	.word	0x0000d7b0
        /*0f70*/ 	.word	0x00000015
        /*0f74*/ 	.word	0x000001e0
        /*0f78*/ 	.short	0x010a
        /*0f7a*/ 	.byte	0xff
	.zero		1


	//   ....[229]....
        /*0f7c*/ 	.word	0x0000d800
        /*0f80*/ 	.word	0x00000000
        /*0f84*/ 	.word	0x000001e0
        /*0f88*/ 	.short	0x010a
        /*0f8a*/ 	.byte	0xff
	.zero		1


	//----- nvinfo : EIATTR_NUM_MBARRIERS
	.align		4
.L_47:
        /*0f8c*/ 	.byte	0x03, 0x38
        /*0f8e*/ 	.short	0x0050


	//----- nvinfo : EIATTR_EXIT_INSTR_OFFSETS
	.align		4
        /*0f90*/ 	.byte	0x04, 0x1c
        /*0f92*/ 	.short	(.L_49 - .L_48)


	//   ....[0]....
.L_48:
        /*0f94*/ 	.word	0x00004250


	//   ....[1]....
        /*0f98*/ 	.word	0x00004740


	//   ....[2]....
        /*0f9c*/ 	.word	0x000047a0


	//   ....[3]....
        /*0fa0*/ 	.word	0x00005b40


	//   ....[4]....
        /*0fa4*/ 	.word	0x000070d0


	//   ....[5]....
        /*0fa8*/ 	.word	0x00007110


	//   ....[6]....
        /*0fac*/ 	.word	0x0000c2f0


	//   ....[7]....
        /*0fb0*/ 	.word	0x0000c360


	//   ....[8]....
        /*0fb4*/ 	.word	0x0000c390


	//   ....[9]....
        /*0fb8*/ 	.word	0x0000c400


	//----- nvinfo : EIATTR_MAX_THREADS
	.align		4
.L_49:
        /*0fbc*/ 	.byte	0x04, 0x05
        /*0fbe*/ 	.short	(.L_51 - .L_50)
.L_50:
        /*0fc0*/ 	.word	0x00000100
        /*0fc4*/ 	.word	0x00000001
        /*0fc8*/ 	.word	0x00000001


	//----- nvinfo : EIATTR_CRS_STACK_SIZE
	.align		4
.L_51:
        /*0fcc*/ 	.byte	0x04, 0x1e
        /*0fce*/ 	.short	(.L_53 - .L_52)
.L_52:
        /*0fd0*/ 	.word	0x00000000


	//----- nvinfo : EIATTR_CBANK_PARAM_SIZE
	.align		4
.L_53:
        /*0fd4*/ 	.byte	0x03, 0x19
        /*0fd6*/ 	.short	0x0c00


	//----- nvinfo : EIATTR_PARAM_CBANK
	.align		4
        /*0fd8*/ 	.byte	0x04, 0x0a
        /*0fda*/ 	.short	(.L_55 - .L_54)
	.align		4
.L_54:
        /*0fdc*/ 	.word	index@(.nv.constant0._ZN7cutlass13device_kernelINS_4gemm6kernel13GemmUniversalIN4cute5tupleIJiiiiEEENS1_10collective13CollectiveMmaINS1_46MainloopSm100TmaUmmaWarpSpecializedBlockScaledILi30ELi2ELi2ENS5_IJNS4_1CILi4EEESB_NSA_ILi1EEEEEEEENS5_IJNSA_ILi128EEENSA_ILi64EEESG_EEENS5_IJNS_12float_e2m1_tENS_13float_ue4m3_tEEEENS5_IJNS5_IJlSC_lEEENS4_6LayoutINS5_IJNS5_IJNS5_IJNSA_ILi32EEESB_EEEiEEENS5_IJNS5_IJNSA_ILi16EEESB_EEEiEEENS5_IJSC_iEEEEEENS5_IJSS_NS5_IJNS5_IJNSA_ILi0EEESC_EEENSA_ILi512EEEEEENS5_IJSV_iEEEEEEEEEEESK_S12_NS4_8TiledMMAINS4_8MMA_AtomIJNS4_17SM100_MMA_MXF4_SSISI_SI_fSJ_Li128ELi64ELi16ELNS4_4UMMA5MajorE0ELS17_0ELNS16_7ScaleInE0ELS18_0EEEEEENSM_INS5_IJSC_SC_SC_EEENS5_IJSV_SV_SV_EEEEENS5_IJNS4_10UnderscoreES1E_S1E_EEEEENS5_IJNS4_23SM90_TMA_LOAD_MULTICASTES1H_EEENS5_IJNS4_14ComposedLayoutINS4_7SwizzleILi1ELi4ELi3EEENS4_18smem_ptr_flag_bitsILi4EEENSM_INS5_IJNSA_ILi8EEESG_EEENS5_IJSG_SC_EEEEEEENSM_INS5_IJNS5_IJNS5_IJSO_SC_EEESR_EEESC_NS5_IJSC_SC_EEEEEENS5_IJNS5_IJNS5_IJSR_SX_EEESW_EEESV_NS5_IJSB_SX_EEEEEEEEEEEvNS4_8identityES1I_S22_vS23_EENS_8epilogue10collective18CollectiveEpilogueINS25_23Sm100TmaWarpSpecializedILi3ELi2ELi16ELb1ELb0EEEJNS5_IJSG_SG_SG_EEENS5_IJNSM_ISG_SC_EENSM_INS5_IJSQ_NSA_ILi2EEEEEENS5_IJSC_SN_EEEEEEEENS_10bfloat16_tESL_S2H_SL_NS25_6fusion15FusionCallbacksIS29_NS2I_17LinearCombinationIS2H_fS2H_fLNS_15FloatRoundStyleE2EEES2A_S2G_JEEENS4_5SM1004TMEM4LOAD26SM100_TMEM_LOAD_32dp32b16xENS4_13SM90_TMA_LOADENS1J_IS1L_NS1M_ILi16EEENSM_INS5_IJS1O_SQ_EEENS5_IJSQ_SC_EEEEEEENS4_39AutoVectorizingCopyWithAssumedAlignmentILi128EEENS4_14SM90_TMA_STOREES2X_S2Z_S2Z_EEEvvEEEEvNT_6ParamsE)
        /*0fe0*/ 	.short	0x0380
        /*0fe2*/ 	.short	0x0c00


	//----- nvinfo : EIATTR_SW_WAR
	.align		4
.L_55:
        /*0fe4*/ 	.byte	0x04, 0x36
        /*0fe6*/ 	.short	(.L_57 - .L_56)
.L_56:
        /*0fe8*/ 	.word	0x00000008
.L_57:


//--------------------- .nv.callgraph             --------------------------
	.section	.nv.callgraph,"",@"SHT_CUDA_CALLGRAPH"
	.align	4
	.sectionentsize	8
	.align		4
        /*0000*/ 	.word	0x00000000
	.align		4
        /*0004*/ 	.word	0xffffffff
	.align		4
        /*0008*/ 	.word	index@(_ZN7cutlass13device_kernelINS_4gemm6kernel13GemmUniversalIN4cute5tupleIJiiiiEEENS1_10collective13CollectiveMmaINS1_46MainloopSm100TmaUmmaWarpSpecializedBlockScaledILi30ELi2ELi2ENS5_IJNS4_1CILi4EEESB_NSA_ILi1EEEEEEEENS5_IJNSA_ILi128EEENSA_ILi64EEESG_EEENS5_IJNS_12float_e2m1_tENS_13float_ue4m3_tEEEENS5_IJNS5_IJlSC_lEEENS4_6LayoutINS5_IJNS5_IJNS5_IJNSA_ILi32EEESB_EEEiEEENS5_IJNS5_IJNSA_ILi16EEESB_EEEiEEENS5_IJSC_iEEEEEENS5_IJSS_NS5_IJNS5_IJNSA_ILi0EEESC_EEENSA_ILi512EEEEEENS5_IJSV_iEEEEEEEEEEESK_S12_NS4_8TiledMMAINS4_8MMA_AtomIJNS4_17SM100_MMA_MXF4_SSISI_SI_fSJ_Li128ELi64ELi16ELNS4_4UMMA5MajorE0ELS17_0ELNS16_7ScaleInE0ELS18_0EEEEEENSM_INS5_IJSC_SC_SC_EEENS5_IJSV_SV_SV_EEEEENS5_IJNS4_10UnderscoreES1E_S1E_EEEEENS5_IJNS4_23SM90_TMA_LOAD_MULTICASTES1H_EEENS5_IJNS4_14ComposedLayoutINS4_7SwizzleILi1ELi4ELi3EEENS4_18smem_ptr_flag_bitsILi4EEENSM_INS5_IJNSA_ILi8EEESG_EEENS5_IJSG_SC_EEEEEEENSM_INS5_IJNS5_IJNS5_IJSO_SC_EEESR_EEESC_NS5_IJSC_SC_EEEEEENS5_IJNS5_IJNS5_IJSR_SX_EEESW_EEESV_NS5_IJSB_SX_EEEEEEEEEEEvNS4_8identityES1I_S22_vS23_EENS_8epilogue10collective18CollectiveEpilogueINS25_23Sm100TmaWarpSpecializedILi3ELi2ELi16ELb1ELb0EEEJNS5_IJSG_SG_SG_EEENS5_IJNSM_ISG_SC_EENSM_INS5_IJSQ_NSA_ILi2EEEEEENS5_IJSC_SN_EEEEEEEENS_10bfloat16_tESL_S2H_SL_NS25_6fusion15FusionCallbacksIS29_NS2I_17LinearCombinationIS2H_fS2H_fLNS_15FloatRoundStyleE2EEES2A_S2G_JEEENS4_5SM1004TMEM4LOAD26SM100_TMEM_LOAD_32dp32b16xENS4_13SM90_TMA_LOADENS1J_IS1L_NS1M_ILi16EEENSM_INS5_IJS1O_SQ_EEENS5_IJSQ_SC_EEEEEEENS4_39AutoVectorizingCopyWithAssumedAlignmentILi128EEENS4_14SM90_TMA_STOREES2X_S2Z_S2Z_EEEvvEEEEvNT_6ParamsE)
	.align		4
        /*000c*/ 	.word	index@(__assertfail)
	.align		4
        /*0010*/ 	.word	0x00000000
	.align		4
        /*0014*/ 	.word	0xfffffffe
	.align		4
        /*0018*/ 	.word	0x00000000
	.align		4
        /*001c*/ 	.word	0xfffffffd
	.align		4
        /*0020*/ 	.word	0x00000000
	.align		4
        /*0024*/ 	.word	0xfffffffc


//--------------------- .nv.constant4             --------------------------
	.section	.nv.constant4,"a",@progbits
	.align	8
	.align		8
.nv.constant4:
        /*0000*/ 	.dword	__assertfail
	.align		8
        /*0008*/ 	.dword	__unnamed_1
	.align		8
        /*0010*/ 	.dword	__unnamed_2
	.align		8
        /*0018*/ 	.dword	_ZN40_INTERNAL_e1a79604_4_k_cu_63ac4206_356944cuda3std3__45__cpo5beginE
	.align		8
        /*0020*/ 	.dword	_ZN40_INTERNAL_e1a79604_4_k_cu_63ac4206_356944cuda3std3__45__cpo3endE
	.align		8
        /*0028*/ 	.dword	_ZN40_INTERNAL_e1a79604_4_k_cu_63ac4206_356944cuda3std3__45__cpo6cbeginE
	.align		8
        /*0030*/ 	.dword	_ZN40_INTERNAL_e1a79604_4_k_cu_63ac4206_356944cuda3std3__45__cpo4cendE
	.align		8
        /*0038*/ 	.dword	_ZN40_INTERNAL_e1a79604_4_k_cu_63ac4206_356944cuda3std3__442_GLOBAL__N__e1a79604_4_k_cu_63ac4206_356946ignoreE
	.align		8
        /*0040*/ 	.dword	_ZN40_INTERNAL_e1a79604_4_k_cu_63ac4206_356944cuda3std3__419piecewise_constructE
	.align		8
        /*0048*/ 	.dword	_ZN40_INTERNAL_e1a79604_4_k_cu_63ac4206_356944cuda3std3__48in_placeE
	.align		8
        /*0050*/ 	.dword	_ZN40_INTERNAL_e1a79604_4_k_cu_63ac4206_356944cuda3std6ranges3__45__cpo4swapE
	.align		8
        /*0058*/ 	.dword	_ZN40_INTERNAL_e1a79604_4_k_cu_63ac4206_356944cuda3std6ranges3__45__cpo9iter_moveE
	.align		8
        /*0060*/ 	.dword	_ZN40_INTERNAL_e1a79604_4_k_cu_63ac4206_356944cute7productE
	.align		8
        /*0068*/ 	.dword	_ZN40_INTERNAL_e1a79604_4_k_cu_63ac4206_356944cute1_E
	.align		8
        /*0070*/ 	.dword	$str$25
	.align		8
        /*0078*/ 	.dword	$str$26
	.align		8
        /*0080*/ 	.dword	$str$29
	.align		8
        /*0088*/ 	.dword	$str$30


//--------------------- .text._ZN7cutlass13device_kernelINS_4gemm6kernel13GemmUniversalIN4cute5tupleIJiiiiEEENS1_10collective13CollectiveMmaINS1_46MainloopSm100TmaUmmaWarpSpecializedBlockScaledILi30ELi2ELi2ENS5_IJNS4_1CILi4EEESB_NSA_ILi1EEEEEEEENS5_IJNSA_ILi128EEENSA_ILi64EEESG_EEENS5_IJNS_12float_e2m1_tENS_13float_ue4m3_tEEEENS5_IJNS5_IJlSC_lEEENS4_6LayoutINS5_IJNS5_IJNS5_IJNSA_ILi32EEESB_EEEiEEENS5_IJNS5_IJNSA_ILi16EEESB_EEEiEEENS5_IJSC_iEEEEEENS5_IJSS_NS5_IJNS5_IJNSA_ILi0EEESC_EEENSA_ILi512EEEEEENS5_IJSV_iEEEEEEEEEEESK_S12_NS4_8TiledMMAINS4_8MMA_AtomIJNS4_17SM100_MMA_MXF4_SSISI_SI_fSJ_Li128ELi64ELi16ELNS4_4UMMA5MajorE0ELS17_0ELNS16_7ScaleInE0ELS18_0EEEEEENSM_INS5_IJSC_SC_SC_EEENS5_IJSV_SV_SV_EEEEENS5_IJNS4_10UnderscoreES1E_S1E_EEEEENS5_IJNS4_23SM90_TMA_LOAD_MULTICASTES1H_EEENS5_IJNS4_14ComposedLayoutINS4_7SwizzleILi1ELi4ELi3EEENS4_18smem_ptr_flag_bitsILi4EEENSM_INS5_IJNSA_ILi8EEESG_EEENS5_IJSG_SC_EEEEEEENSM_INS5_IJNS5_IJNS5_IJSO_SC_EEESR_EEESC_NS5_IJSC_SC_EEEEEENS5_IJNS5_IJNS5_IJSR_SX_EEESW_EEESV_NS5_IJSB_SX_EEEEEEEEEEEvNS4_8identityES1I_S22_vS23_EENS_8epilogue10collective18CollectiveEpilogueINS25_23Sm100TmaWarpSpecializedILi3ELi2ELi16ELb1ELb0EEEJNS5_IJSG_SG_SG_EEENS5_IJNSM_ISG_SC_EENSM_INS5_IJSQ_NSA_ILi2EEEEEENS5_IJSC_SN_EEEEEEEENS_10bfloat16_tESL_S2H_SL_NS25_6fusion15FusionCallbacksIS29_NS2I_17LinearCombinationIS2H_fS2H_fLNS_15FloatRoundStyleE2EEES2A_S2G_JEEENS4_5SM1004TMEM4LOAD26SM100_TMEM_LOAD_32dp32b16xENS4_13SM90_TMA_LOADENS1J_IS1L_NS1M_ILi16EEENSM_INS5_IJS1O_SQ_EEENS5_IJSQ_SC_EEEEEEENS4_39AutoVectorizingCopyWithAssumedAlignmentILi128EEENS4_14SM90_TMA_STOREES2X_S2Z_S2Z_EEEvvEEEEvNT_6ParamsE --------------------------
	.section	.text._ZN7cutlass13device_kernelINS_4gemm6kernel13GemmUniversalIN4cute5tupleIJiiiiEEENS1_10collective13CollectiveMmaINS1_46MainloopSm100TmaUmmaWarpSpecializedBlockScaledILi30ELi2ELi2ENS5_IJNS4_1CILi4EEESB_NSA_ILi1EEEEEEEENS5_IJNSA_ILi128EEENSA_ILi64EEESG_EEENS5_IJNS_12float_e2m1_tENS_13float_ue4m3_tEEEENS5_IJNS5_IJlSC_lEEENS4_6LayoutINS5_IJNS5_IJNS5_IJNSA_ILi32EEESB_EEEiEEENS5_IJNS5_IJNSA_ILi16EEESB_EEEiEEENS5_IJSC_iEEEEEENS5_IJSS_NS5_IJNS5_IJNSA_ILi0EEESC_EEENSA_ILi512EEEEEENS5_IJSV_iEEEEEEEEEEESK_S12_NS4_8TiledMMAINS4_8MMA_AtomIJNS4_17SM100_MMA_MXF4_SSISI_SI_fSJ_Li128ELi64ELi16ELNS4_4UMMA5MajorE0ELS17_0ELNS16_7ScaleInE0ELS18_0EEEEEENSM_INS5_IJSC_SC_SC_EEENS5_IJSV_SV_SV_EEEEENS5_IJNS4_10UnderscoreES1E_S1E_EEEEENS5_IJNS4_23SM90_TMA_LOAD_MULTICASTES1H_EEENS5_IJNS4_14ComposedLayoutINS4_7SwizzleILi1ELi4ELi3EEENS4_18smem_ptr_flag_bitsILi4EEENSM_INS5_IJNSA_ILi8EEESG_EEENS5_IJSG_SC_EEEEEEENSM_INS5_IJNS5_IJNS5_IJSO_SC_EEESR_EEESC_NS5_IJSC_SC_EEEEEENS5_IJNS5_IJNS5_IJSR_SX_EEESW_EEESV_NS5_IJSB_SX_EEEEEEEEEEEvNS4_8identityES1I_S22_vS23_EENS_8epilogue10collective18CollectiveEpilogueINS25_23Sm100TmaWarpSpecializedILi3ELi2ELi16ELb1ELb0EEEJNS5_IJSG_SG_SG_EEENS5_IJNSM_ISG_SC_EENSM_INS5_IJSQ_NSA_ILi2EEEEEENS5_IJSC_SN_EEEEEEEENS_10bfloat16_tESL_S2H_SL_NS25_6fusion15FusionCallbacksIS29_NS2I_17LinearCombinationIS2H_fS2H_fLNS_15FloatRoundStyleE2EEES2A_S2G_JEEENS4_5SM1004TMEM4LOAD26SM100_TMEM_LOAD_32dp32b16xENS4_13SM90_TMA_LOADENS1J_IS1L_NS1M_ILi16EEENSM_INS5_IJS1O_SQ_EEENS5_IJSQ_SC_EEEEEEENS4_39AutoVectorizingCopyWithAssumedAlignmentILi128EEENS4_14SM90_TMA_STOREES2X_S2Z_S2Z_EEEvvEEEEvNT_6ParamsE,"ax",@progbits
	.align	128
.text._ZN7cutlass13device_kernelINS_4gemm6kernel13GemmUniversalIN4cute5tupleIJiiiiEEENS1_10collective13CollectiveMmaINS1_46MainloopSm100TmaUmmaWarpSpecializedBlockScaledILi30ELi2ELi2ENS5_IJNS4_1CILi4EEESB_NSA_ILi1EEEEEEEENS5_IJNSA_ILi128EEENSA_ILi64EEESG_EEENS5_IJNS_12float_e2m1_tENS_13float_ue4m3_tEEEENS5_IJNS5_IJlSC_lEEENS4_6LayoutINS5_IJNS5_IJNS5_IJNSA_ILi32EEESB_EEEiEEENS5_IJNS5_IJNSA_ILi16EEESB_EEEiEEENS5_IJSC_iEEEEEENS5_IJSS_NS5_IJNS5_IJNSA_ILi0EEESC_EEENSA_ILi512EEEEEENS5_IJSV_iEEEEEEEEEEESK_S12_NS4_8TiledMMAINS4_8MMA_AtomIJNS4_17SM100_MMA_MXF4_SSISI_SI_fSJ_Li128ELi64ELi16ELNS4_4UMMA5MajorE0ELS17_0ELNS16_7ScaleInE0ELS18_0EEEEEENSM_INS5_IJSC_SC_SC_EEENS5_IJSV_SV_SV_EEEEENS5_IJNS4_10UnderscoreES1E_S1E_EEEEENS5_IJNS4_23SM90_TMA_LOAD_MULTICASTES1H_EEENS5_IJNS4_14ComposedLayoutINS4_7SwizzleILi1ELi4ELi3EEENS4_18smem_ptr_flag_bitsILi4EEENSM_INS5_IJNSA_ILi8EEESG_EEENS5_IJSG_SC_EEEEEEENSM_INS5_IJNS5_IJNS5_IJSO_SC_EEESR_EEESC_NS5_IJSC_SC_EEEEEENS5_IJNS5_IJNS5_IJSR_SX_EEESW_EEESV_NS5_IJSB_SX_EEEEEEEEEEEvNS4_8identityES1I_S22_vS23_EENS_8epilogue10collective18CollectiveEpilogueINS25_23Sm100TmaWarpSpecializedILi3ELi2ELi16ELb1ELb0EEEJNS5_IJSG_SG_SG_EEENS5_IJNSM_ISG_SC_EENSM_INS5_IJSQ_NSA_ILi2EEEEEENS5_IJSC_SN_EEEEEEEENS_10bfloat16_tESL_S2H_SL_NS25_6fusion15FusionCallbacksIS29_NS2I_17LinearCombinationIS2H_fS2H_fLNS_15FloatRoundStyleE2EEES2A_S2G_JEEENS4_5SM1004TMEM4LOAD26SM100_TMEM_LOAD_32dp32b16xENS4_13SM90_TMA_LOADENS1J_IS1L_NS1M_ILi16EEENSM_INS5_IJS1O_SQ_EEENS5_IJSQ_SC_EEEEEEENS4_39AutoVectorizingCopyWithAssumedAlignmentILi128EEENS4_14SM90_TMA_STOREES2X_S2Z_S2Z_EEEvvEEEEvNT_6ParamsE:
        .type           _ZN7cutlass13device_kernelINS_4gemm6kernel13GemmUniversalIN4cute5tupleIJiiiiEEENS1_10collective13CollectiveMmaINS1_46MainloopSm100TmaUmmaWarpSpecializedBlockScaledILi30ELi2ELi2ENS5_IJNS4_1CILi4EEESB_NSA_ILi1EEEEEEEENS5_IJNSA_ILi128EEENSA_ILi64EEESG_EEENS5_IJNS_12float_e2m1_tENS_13float_ue4m3_tEEEENS5_IJNS5_IJlSC_lEEENS4_6LayoutINS5_IJNS5_IJNS5_IJNSA_ILi32EEESB_EEEiEEENS5_IJNS5_IJNSA_ILi16EEESB_EEEiEEENS5_IJSC_iEEEEEENS5_IJSS_NS5_IJNS5_IJNSA_ILi0EEESC_EEENSA_ILi512EEEEEENS5_IJSV_iEEEEEEEEEEESK_S12_NS4_8TiledMMAINS4_8MMA_AtomIJNS4_17SM100_MMA_MXF4_SSISI_SI_fSJ_Li128ELi64ELi16ELNS4_4UMMA5MajorE0ELS17_0ELNS16_7ScaleInE0ELS18_0EEEEEENSM_INS5_IJSC_SC_SC_EEENS5_IJSV_SV_SV_EEEEENS5_IJNS4_10UnderscoreES1E_S1E_EEEEENS5_IJNS4_23SM90_TMA_LOAD_MULTICASTES1H_EEENS5_IJNS4_14ComposedLayoutINS4_7SwizzleILi1ELi4ELi3EEENS4_18smem_ptr_flag_bitsILi4EEENSM_INS5_IJNSA_ILi8EEESG_EEENS5_IJSG_SC_EEEEEEENSM_INS5_IJNS5_IJNS5_IJSO_SC_EEESR_EEESC_NS5_IJSC_SC_EEEEEENS5_IJNS5_IJNS5_IJSR_SX_EEESW_EEESV_NS5_IJSB_SX_EEEEEEEEEEEvNS4_8identityES1I_S22_vS23_EENS_8epilogue10collective18CollectiveEpilogueINS25_23Sm100TmaWarpSpecializedILi3ELi2ELi16ELb1ELb0EEEJNS5_IJSG_SG_SG_EEENS5_IJNSM_ISG_SC_EENSM_INS5_IJSQ_NSA_ILi2EEEEEENS5_IJSC_SN_EEEEEEEENS_10bfloat16_tESL_S2H_SL_NS25_6fusion15FusionCallbacksIS29_NS2I_17LinearCombinationIS2H_fS2H_fLNS_15FloatRoundStyleE2EEES2A_S2G_JEEENS4_5SM1004TMEM4LOAD26SM100_TMEM_LOAD_32dp32b16xENS4_13SM90_TMA_LOADENS1J_IS1L_NS1M_ILi16EEENSM_INS5_IJS1O_SQ_EEENS5_IJSQ_SC_EEEEEEENS4_39AutoVectorizingCopyWithAssumedAlignmentILi128EEENS4_14SM90_TMA_STOREES2X_S2Z_S2Z_EEEvvEEEEvNT_6ParamsE,@function
        .size           _ZN7cutlass13device_kernelINS_4gemm6kernel13GemmUniversalIN4cute5tupleIJiiiiEEENS1_10collective13CollectiveMmaINS1_46MainloopSm100TmaUmmaWarpSpecializedBlockScaledILi30ELi2ELi2ENS5_IJNS4_1CILi4EEESB_NSA_ILi1EEEEEEEENS5_IJNSA_ILi128EEENSA_ILi64EEESG_EEENS5_IJNS_12float_e2m1_tENS_13float_ue4m3_tEEEENS5_IJNS5_IJlSC_lEEENS4_6LayoutINS5_IJNS5_IJNS5_IJNSA_ILi32EEESB_EEEiEEENS5_IJNS5_IJNSA_ILi16EEESB_EEEiEEENS5_IJSC_iEEEEEENS5_IJSS_NS5_IJNS5_IJNSA_ILi0EEESC_EEENSA_ILi512EEEEEENS5_IJSV_iEEEEEEEEEEESK_S12_NS4_8TiledMMAINS4_8MMA_AtomIJNS4_17SM100_MMA_MXF4_SSISI_SI_fSJ_Li128ELi64ELi16ELNS4_4UMMA5MajorE0ELS17_0ELNS16_7ScaleInE0ELS18_0EEEEEENSM_INS5_IJSC_SC_SC_EEENS5_IJSV_SV_SV_EEEEENS5_IJNS4_10UnderscoreES1E_S1E_EEEEENS5_IJNS4_23SM90_TMA_LOAD_MULTICASTES1H_EEENS5_IJNS4_14ComposedLayoutINS4_7SwizzleILi1ELi4ELi3EEENS4_18smem_ptr_flag_bitsILi4EEENSM_INS5_IJNSA_ILi8EEESG_EEENS5_IJSG_SC_EEEEEEENSM_INS5_IJNS5_IJNS5_IJSO_SC_EEESR_EEESC_NS5_IJSC_SC_EEEEEENS5_IJNS5_IJNS5_IJSR_SX_EEESW_EEESV_NS5_IJSB_SX_EEEEEEEEEEEvNS4_8identityES1I_S22_vS23_EENS_8epilogue10collective18CollectiveEpilogueINS25_23Sm100TmaWarpSpecializedILi3ELi2ELi16ELb1ELb0EEEJNS5_IJSG_SG_SG_EEENS5_IJNSM_ISG_SC_EENSM_INS5_IJSQ_NSA_ILi2EEEEEENS5_IJSC_SN_EEEEEEEENS_10bfloat16_tESL_S2H_SL_NS25_6fusion15FusionCallbacksIS29_NS2I_17LinearCombinationIS2H_fS2H_fLNS_15FloatRoundStyleE2EEES2A_S2G_JEEENS4_5SM1004TMEM4LOAD26SM100_TMEM_LOAD_32dp32b16xENS4_13SM90_TMA_LOADENS1J_IS1L_NS1M_ILi16EEENSM_INS5_IJS1O_SQ_EEENS5_IJSQ_SC_EEEEEEENS4_39AutoVectorizingCopyWithAssumedAlignmentILi128EEENS4_14SM90_TMA_STOREES2X_S2Z_S2Z_EEEvvEEEEvNT_6ParamsE,(.L_x_274 - _ZN7cutlass13device_kernelINS_4gemm6kernel13GemmUniversalIN4cute5tupleIJiiiiEEENS1_10collective13CollectiveMmaINS1_46MainloopSm100TmaUmmaWarpSpecializedBlockScaledILi30ELi2ELi2ENS5_IJNS4_1CILi4EEESB_NSA_ILi1EEEEEEEENS5_IJNSA_ILi128EEENSA_ILi64EEESG_EEENS5_IJNS_12float_e2m1_tENS_13float_ue4m3_tEEEENS5_IJNS5_IJlSC_lEEENS4_6LayoutINS5_IJNS5_IJNS5_IJNSA_ILi32EEESB_EEEiEEENS5_IJNS5_IJNSA_ILi16EEESB_EEEiEEENS5_IJSC_iEEEEEENS5_IJSS_NS5_IJNS5_IJNSA_ILi0EEESC_EEENSA_ILi512EEEEEENS5_IJSV_iEEEEEEEEEEESK_S12_NS4_8TiledMMAINS4_8MMA_AtomIJNS4_17SM100_MMA_MXF4_SSISI_SI_fSJ_Li128ELi64ELi16ELNS4_4UMMA5MajorE0ELS17_0ELNS16_7ScaleInE0ELS18_0EEEEEENSM_INS5_IJSC_SC_SC_EEENS5_IJSV_SV_SV_EEEEENS5_IJNS4_10UnderscoreES1E_S1E_EEEEENS5_IJNS4_23SM90_TMA_LOAD_MULTICASTES1H_EEENS5_IJNS4_14ComposedLayoutINS4_7SwizzleILi1ELi4ELi3EEENS4_18smem_ptr_flag_bitsILi4EEENSM_INS5_IJNSA_ILi8EEESG_EEENS5_IJSG_SC_EEEEEEENSM_INS5_IJNS5_IJNS5_IJSO_SC_EEESR_EEESC_NS5_IJSC_SC_EEEEEENS5_IJNS5_IJNS5_IJSR_SX_EEESW_EEESV_NS5_IJSB_SX_EEEEEEEEEEEvNS4_8identityES1I_S22_vS23_EENS_8epilogue10collective18CollectiveEpilogueINS25_23Sm100TmaWarpSpecializedILi3ELi2ELi16ELb1ELb0EEEJNS5_IJSG_SG_SG_EEENS5_IJNSM_ISG_SC_EENSM_INS5_IJSQ_NSA_ILi2EEEEEENS5_IJSC_SN_EEEEEEEENS_10bfloat16_tESL_S2H_SL_NS25_6fusion15FusionCallbacksIS29_NS2I_17LinearCombinationIS2H_fS2H_fLNS_15FloatRoundStyleE2EEES2A_S2G_JEEENS4_5SM1004TMEM4LOAD26SM100_TMEM_LOAD_32dp32b16xENS4_13SM90_TMA_LOADENS1J_IS1L_NS1M_ILi16EEENSM_INS5_IJS1O_SQ_EEENS5_IJSQ_SC_EEEEEEENS4_39AutoVectorizingCopyWithAssumedAlignmentILi128EEENS4_14SM90_TMA_STOREES2X_S2Z_S2Z_EEEvvEEEEvNT_6ParamsE)
        .other          _ZN7cutlass13device_kernelINS_4gemm6kernel13GemmUniversalIN4cute5tupleIJiiiiEEENS1_10collective13CollectiveMmaINS1_46MainloopSm100TmaUmmaWarpSpecializedBlockScaledILi30ELi2ELi2ENS5_IJNS4_1CILi4EEESB_NSA_ILi1EEEEEEEENS5_IJNSA_ILi128EEENSA_ILi64EEESG_EEENS5_IJNS_12float_e2m1_tENS_13float_ue4m3_tEEEENS5_IJNS5_IJlSC_lEEENS4_6LayoutINS5_IJNS5_IJNS5_IJNSA_ILi32EEESB_EEEiEEENS5_IJNS5_IJNSA_ILi16EEESB_EEEiEEENS5_IJSC_iEEEEEENS5_IJSS_NS5_IJNS5_IJNSA_ILi0EEESC_EEENSA_ILi512EEEEEENS5_IJSV_iEEEEEEEEEEESK_S12_NS4_8TiledMMAINS4_8MMA_AtomIJNS4_17SM100_MMA_MXF4_SSISI_SI_fSJ_Li128ELi64ELi16ELNS4_4UMMA5MajorE0ELS17_0ELNS16_7ScaleInE0ELS18_0EEEEEENSM_INS5_IJSC_SC_SC_EEENS5_IJSV_SV_SV_EEEEENS5_IJNS4_10UnderscoreES1E_S1E_EEEEENS5_IJNS4_23SM90_TMA_LOAD_MULTICASTES1H_EEENS5_IJNS4_14ComposedLayoutINS4_7SwizzleILi1ELi4ELi3EEENS4_18smem_ptr_flag_bitsILi4EEENSM_INS5_IJNSA_ILi8EEESG_EEENS5_IJSG_SC_EEEEEEENSM_INS5_IJNS5_IJNS5_IJSO_SC_EEESR_EEESC_NS5_IJSC_SC_EEEEEENS5_IJNS5_IJNS5_IJSR_SX_EEESW_EEESV_NS5_IJSB_SX_EEEEEEEEEEEvNS4_8identityES1I_S22_vS23_EENS_8epilogue10collective18CollectiveEpilogueINS25_23Sm100TmaWarpSpecializedILi3ELi2ELi16ELb1ELb0EEEJNS5_IJSG_SG_SG_EEENS5_IJNSM_ISG_SC_EENSM_INS5_IJSQ_NSA_ILi2EEEEEENS5_IJSC_SN_EEEEEEEENS_10bfloat16_tESL_S2H_SL_NS25_6fusion15FusionCallbacksIS29_NS2I_17LinearCombinationIS2H_fS2H_fLNS_15FloatRoundStyleE2EEES2A_S2G_JEEENS4_5SM1004TMEM4LOAD26SM100_TMEM_LOAD_32dp32b16xENS4_13SM90_TMA_LOADENS1J_IS1L_NS1M_ILi16EEENSM_INS5_IJS1O_SQ_EEENS5_IJSQ_SC_EEEEEEENS4_39AutoVectorizingCopyWithAssumedAlignmentILi128EEENS4_14SM90_TMA_STOREES2X_S2Z_S2Z_EEEvvEEEEvNT_6ParamsE,@"STO_CUDA_ENTRY STV_DEFAULT"
_ZN7cutlass13device_kernelINS_4gemm6kernel13GemmUniversalIN4cute5tupleIJiiiiEEENS1_10collective13CollectiveMmaINS1_46MainloopSm100TmaUmmaWarpSpecializedBlockScaledILi30ELi2ELi2ENS5_IJNS4_1CILi4EEESB_NSA_ILi1EEEEEEEENS5_IJNSA_ILi128EEENSA_ILi64EEESG_EEENS5_IJNS_12float_e2m1_tENS_13float_ue4m3_tEEEENS5_IJNS5_IJlSC_lEEENS4_6LayoutINS5_IJNS5_IJNS5_IJNSA_ILi32EEESB_EEEiEEENS5_IJNS5_IJNSA_ILi16EEESB_EEEiEEENS5_IJSC_iEEEEEENS5_IJSS_NS5_IJNS5_IJNSA_ILi0EEESC_EEENSA_ILi512EEEEEENS5_IJSV_iEEEEEEEEEEESK_S12_NS4_8TiledMMAINS4_8MMA_AtomIJNS4_17SM100_MMA_MXF4_SSISI_SI_fSJ_Li128ELi64ELi16ELNS4_4UMMA5MajorE0ELS17_0ELNS16_7ScaleInE0ELS18_0EEEEEENSM_INS5_IJSC_SC_SC_EEENS5_IJSV_SV_SV_EEEEENS5_IJNS4_10UnderscoreES1E_S1E_EEEEENS5_IJNS4_23SM90_TMA_LOAD_MULTICASTES1H_EEENS5_IJNS4_14ComposedLayoutINS4_7SwizzleILi1ELi4ELi3EEENS4_18smem_ptr_flag_bitsILi4EEENSM_INS5_IJNSA_ILi8EEESG_EEENS5_IJSG_SC_EEEEEEENSM_INS5_IJNS5_IJNS5_IJSO_SC_EEESR_EEESC_NS5_IJSC_SC_EEEEEENS5_IJNS5_IJNS5_IJSR_SX_EEESW_EEESV_NS5_IJSB_SX_EEEEEEEEEEEvNS4_8identityES1I_S22_vS23_EENS_8epilogue10collective18CollectiveEpilogueINS25_23Sm100TmaWarpSpecializedILi3ELi2ELi16ELb1ELb0EEEJNS5_IJSG_SG_SG_EEENS5_IJNSM_ISG_SC_EENSM_INS5_IJSQ_NSA_ILi2EEEEEENS5_IJSC_SN_EEEEEEEENS_10bfloat16_tESL_S2H_SL_NS25_6fusion15FusionCallbacksIS29_NS2I_17LinearCombinationIS2H_fS2H_fLNS_15FloatRoundStyleE2EEES2A_S2G_JEEENS4_5SM1004TMEM4LOAD26SM100_TMEM_LOAD_32dp32b16xENS4_13SM90_TMA_LOADENS1J_IS1L_NS1M_ILi16EEENSM_INS5_IJS1O_SQ_EEENS5_IJSQ_SC_EEEEEEENS4_39AutoVectorizingCopyWithAssumedAlignmentILi128EEENS4_14SM90_TMA_STOREES2X_S2Z_S2Z_EEEvvEEEEvNT_6ParamsE:
[----:B------:R-:W1:Y:S01]  /*0000*/  LDC R1, c[0x0][0x37c] ;  /* 0x0000df00ff017b82 */ /* 0x000e620000000800 */
[----:B------:R-:W2:Y:S01]  /*0010*/  S2R R85, SR_TID.X ;  /* 0x0000000000557919 */ /* 0x000ea20000002100 */
[----:B------:R-:W3:Y:S01]  /*0020*/  LDCU.64 UR12, c[0x0][0xc90] ;  /* 0x00019200ff0c77ac */ /* 0x000ee20008000a00 */
[----:B------:R-:W-:Y:S02]  /*0030*/  PRMT R89, RZ, 0x7610, R89 ;  /* 0x00007610ff597816 */ /* 0x000fe40000000059 */
[----:B------:R-:W-:Y:S02]  /*0040*/  ELECT P4, URZ, PT ;  /* 0x0000000000ff782f */ /* 0x000fe40003880000 */
[----:B---3--:R-:W-:-:S04]  /*0050*/  ISETP.NE.U32.AND P0, PT, RZ, UR12, PT ;  /* 0x0000000cff007c0c */ /* 0x008fc8000bf05070 */
[----:B------:R-:W-:Y:S02]  /*0060*/  ISETP.NE.AND.EX P1, PT, RZ, UR13, PT, P0 ;  /* 0x0000000dff007c0c */ /* 0x000fe4000bf25300 */
[----:B--2---:R-:W-:-:S05]  /*0070*/  SHF.R.U32.HI R90, RZ, 0x5, R85 ;  /* 0x00000005ff5a7819 */ /* 0x004fca0000011655 */
[----:B------:R-:W2:Y:S02]  /*0080*/  SHFL.IDX PT, R0, R90, RZ, 0x1f ;  /* 0x00001fff5a007589 */ /* 0x000ea400000e0000 */
[----:B--2---:R-:W-:-:S04]  /*0090*/  R2UR UR21, R0 ;  /* 0x00000000001572ca */ /* 0x004fc800000e0000 */
[----:B-1----:R-:W-:Y:S05]  /*00a0*/  @P1 BRA `(.L_x_0) ;  /* 0x0000000000301947 */ /* 0x002fea0003800000 */
[----:B------:R-:W1:Y:S02]  /*00b0*/  LDCU.64 UR4, c[0x0][0xc88] ;  /* 0x00019100ff0477ac */ /* 0x000e640008000a00 */
[----:B-1----:R-:W-:-:S04]  /*00c0*/  UISETP.NE.U32.AND UP0, UPT, UR4, URZ, UPT ;  /* 0x000000ff0400728c */ /* 0x002fc8000bf05070 */
[----:B------:R-:W-:-:S09]  /*00d0*/  UISETP.NE.AND.EX UP0, UPT, UR5, URZ, UPT, UP0 ;  /* 0x000000ff0500728c */ /* 0x000fd2000bf05300 */
[----:B------:R-:W-:Y:S05]  /*00e0*/  BRA.U !UP0, `(.L_x_1) ;  /* 0x0000000108147547 */ /* 0x000fea000b800000 */
[----:B------:R-:W1:Y:S01]  /*00f0*/  LDC.64 R2, c[0x0][0xc88] ;  /* 0x00032200ff027b82 */ /* 0x000e620000000a00 */
[----:B------:R-:W1:Y:S02]  /*0100*/  LDCU.64 UR4, c[0x0][0x358] ;  /* 0x00006b00ff0477ac */ /* 0x000e640008000a00 */
[----:B-1----:R1:W5:Y:S01]  /*0110*/  LDG.E R45, desc[UR4][R2.64] ;  /* 0x00000004022d7981 */ /* 0x002362000c1e1900 */
[----:B------:R-:W-:Y:S01]  /*0120*/  HFMA2 R89, -RZ, RZ, 0, 5.9604644775390625e-08 ;  /* 0x00000001ff597431 */ /* 0x000fe200000001ff */
[----:B------:R-:W-:Y:S05]  /*0130*/  BRA `(.L_x_0) ;  /* 0x00000000000c7947 */ /* 0x000fea0003800000 */
.L_x_1:
[----:B------:R-:W1:Y:S01]  /*0140*/  LDCU UR4, c[0x0][0xc80] ;  /* 0x00019000ff0477ac */ /* 0x000e620008000800 */
[----:B------:R-:W-:Y:S01]  /*0150*/  HFMA2 R89, -RZ, RZ, 0, 5.9604644775390625e-08 ;  /* 0x00000001ff597431 */ /* 0x000fe200000001ff */
[----:B-1----:R-:W-:-:S07]  /*0160*/  MOV R45, UR4 ;  /* 0x00000004002d7c02 */ /* 0x002fce0008000f00 */
.L_x_0:
[----:B------:R-:W2:Y:S02]  /*0170*/  LDCU.64 UR4, c[0x0][0xcb0] ;  /* 0x00019600ff0477ac */ /* 0x000ea40008000a00 */
[----:B--2---:R-:W-:-:S04]  /*0180*/  UISETP.NE.U32.AND UP0, UPT, UR4, URZ, UPT ;  /* 0x000000ff0400728c */ /* 0x004fc8000bf05070 */
[----:B------:R-:W-:-:S09]  /*0190*/  UISETP.NE.AND.EX UP0, UPT, UR5, URZ, UPT, UP0 ;  /* 0x000000ff0500728c */ /* 0x000fd2000bf05300 */
[----:B------:R-:W-:Y:S05]  /*01a0*/  BRA.U UP0, `(.L_x_2) ;  /* 0x0000000100287547 */ /* 0x000fea000b800000 */
[----:B------:R-:W2:Y:S02]  /*01b0*/  LDCU.64 UR4, c[0x0][0xca8] ;  /* 0x00019500ff0477ac */ /* 0x000ea40008000a00 */
[----:B--2---:R-:W-:-:S04]  /*01c0*/  UISETP.NE.U32.AND UP0, UPT, UR4, URZ, UPT ;  /* 0x000000ff0400728c */ /* 0x004fc8000bf05070 */
[----:B------:R-:W-:-:S09]  /*01d0*/  UISETP.NE.AND.EX UP0, UPT, UR5, URZ, UPT, UP0 ;  /* 0x000000ff0500728c */ /* 0x000fd2000bf05300 */
[----:B------:R-:W-:Y:S05]  /*01e0*/  BRA.U !UP0, `(.L_x_3) ;  /* 0x0000000108107547 */ /* 0x000fea000b800000 */
[----:B-1----:R-:W1:Y:S01]  /*01f0*/  LDC.64 R2, c[0x0][0xca8] ;  /* 0x00032a00ff027b82 */ /* 0x002e620000000a00 */
[----:B------:R-:W1:Y:S02]  /*0200*/  LDCU.64 UR4, c[0x0][0x358] ;  /* 0x00006b00ff0477ac */ /* 0x000e640008000a00 */
[----:B-1----:R2:W5:Y:S01]  /*0210*/  LDG.E R43, desc[UR4][R2.64] ;  /* 0x00000004022b7981 */ /* 0x002562000c1e1900 */
[----:B------:R-:W-:Y:S05]  /*0220*/  BRA `(.L_x_2) ;  /* 0x0000000000087947 */ /* 0x000fea0003800000 */
.L_x_3:
[----:B------:R-:W2:Y:S02]  /*0230*/  LDCU UR4, c[0x0][0xca0] ;  /* 0x00019400ff0477ac */ /* 0x000ea40008000800 */
[----:B--2---:R-:W-:Y:S02]  /*0240*/  MOV R43, UR4 ;  /* 0x00000004002b7c02 */ /* 0x004fe40008000f00 */
.L_x_2:
[----:B------:R-:W-:Y:S01]  /*0250*/  IMAD.U32 R0, RZ, RZ, UR21 ;  /* 0x00000015ff007e24 */ /* 0x000fe2000f8e00ff */
[----:B------:R-:W-:Y:S04]  /*0260*/  BSSY.RECONVERGENT B0, `(.L_x_4) ;  /* 0x0000012000007945 */ /* 0x000fe80003800200 */
[C---:B------:R-:W-:Y:S02]  /*0270*/  ISETP.NE.OR P2, PT, R0.reuse, 0x1, !P4 ;  /* 0x000000010000780c */ /* 0x040fe40006745670 */
[----:B------:R-:W-:-:S11]  /*0280*/  ISETP.NE.OR P1, PT, R0, 0x3, !P4 ;  /* 0x000000030000780c */ /* 0x000fd60006725670 */
[----:B------:R-:W-:Y:S05]  /*0290*/  @P2 BRA `(.L_x_5) ;  /* 0x0000000000382947 */ /* 0x000fea0003800000 */
[----:B------:R-:W3:Y:S02]  /*02a0*/  LDCU.64 UR4, c[0x0][0x348] ;  /* 0x00006900ff0477ac */ /* 0x000ee40008000a00 */
[----:B---3--:R-:W-:Y:S02]  /*02b0*/  UIADD3 UR10, UP3, UPT, UR4, 0x80, URZ ;  /* 0x00000080040a7890 */ /* 0x008fe4000ff7e0ff */
[----:B------:R-:W-:Y:S02]  /*02c0*/  UIADD3 UR8, UP2, UPT, UR4, 0x180, URZ ;  /* 0x0000018004087890 */ /* 0x000fe4000ff5e0ff */
[----:B------:R-:W-:Y:S02]  /*02d0*/  UIADD3 UR6, UP1, UPT, UR4, 0x280, URZ ;  /* 0x0000028004067890 */ /* 0x000fe4000ff3e0ff */
[----:B------:R-:W-:Y:S02]  /*02e0*/  UIADD3 UR4, UP0, UPT, UR4, 0x380, URZ ;  /* 0x0000038004047890 */ /* 0x000fe4000ff1e0ff */
[----:B------:R-:W-:-:S02]  /*02f0*/  UIADD3.X UR11, UPT, UPT, URZ, UR5, URZ, UP3, !UPT ;  /* 0x00000005ff0b7290 */ /* 0x000fc40009ffe4ff */
[----:B------:R-:W-:Y:S02]  /*0300*/  UIADD3.X UR9, UPT, UPT, URZ, UR5, URZ, UP2, !UPT ;  /* 0x00000005ff097290 */ /* 0x000fe400097fe4ff */
[----:B------:R-:W-:Y:S02]  /*0310*/  UIADD3.X UR7, UPT, UPT, URZ, UR5, URZ, UP1, !UPT ;  /* 0x00000005ff077290 */ /* 0x000fe40008ffe4ff */
[----:B------:R-:W-:-:S03]  /*0320*/  UIADD3.X UR5, UPT, UPT, URZ, UR5, URZ, UP0, !UPT ;  /* 0x00000005ff057290 */ /* 0x000fc600087fe4ff */
[----:B------:R3:W-:Y:S02]  /*0330*/  UTMACCTL.PF [UR10] ;  /* 0x000000000a0079b9 */ /* 0x0007e40008040000 */
[----:B------:R3:W-:Y:S02]  /*0340*/  UTMACCTL.PF [UR8] ;  /* 0x00000000080079b9 */ /* 0x0007e40008040000 */
[----:B------:R3:W-:Y:S02]  /*0350*/  UTMACCTL.PF [UR6] ;  /* 0x00000000060079b9 */ /* 0x0007e40008040000 */
[----:B------:R3:W-:Y:S02]  /*0360*/  UTMACCTL.PF [UR4] ;  /* 0x00000000040079b9 */ /* 0x0007e40008040000 */
[----:B---3--:R-:W-:Y:S01]  /*0370*/  NOP ;  /* 0x0000000000007918 */ /* 0x008fe20000000000 */
.L_x_5:
[----:B------:R-:W-:Y:S05]  /*0380*/  BSYNC.RECONVERGENT B0 ;  /* 0x0000000000007941 */ /* 0x000fea0003800200 */
.L_x_4:
[----:B------:R-:W-:Y:S04]  /*0390*/  BSSY.RECONVERGENT B0, `(.L_x_6) ;  /* 0x000000a000007945 */ /* 0x000fe80003800200 */
[----:B------:R-:W-:Y:S05]  /*03a0*/  @P1 BRA `(.L_x_7) ;  /* 0x0000000000201947 */ /* 0x000fea0003800000 */
[----:B------:R-:W3:Y:S02]  /*03b0*/  LDCU.64 UR4, c[0x0][0x348] ;  /* 0x00006900ff0477ac */ /* 0x000ee40008000a00 */
[----:B---3--:R-:W-:Y:S02]  /*03c0*/  UIADD3 UR6, UP1, UPT, UR4, 0x980, URZ ;  /* 0x0000098004067890 */ /* 0x008fe4000ff3e0ff */
[----:B------:R-:W-:Y:S02]  /*03d0*/  UIADD3 UR4, UP0, UPT, UR4, 0xa80, URZ ;  /* 0x00000a8004047890 */ /* 0x000fe4000ff1e0ff */
[----:B------:R-:W-:Y:S02]  /*03e0*/  UIADD3.X UR7, UPT, UPT, URZ, UR5, URZ, UP1, !UPT ;  /* 0x00000005ff077290 */ /* 0x000fe40008ffe4ff */
[----:B------:R-:W-:-:S07]  /*03f0*/  UIADD3.X UR5, UPT, UPT, URZ, UR5, URZ, UP0, !UPT ;  /* 0x00000005ff057290 */ /* 0x000fce00087fe4ff */
[----:B------:R3:W-:Y:S02]  /*0400*/  UTMACCTL.PF [UR6] ;  /* 0x00000000060079b9 */ /* 0x0007e40008040000 */
[----:B------:R3:W-:Y:S02]  /*0410*/  UTMACCTL.PF [UR4] ;  /* 0x00000000040079b9 */ /* 0x0007e40008040000 */
[----:B---3--:R-:W-:Y:S01]  /*0420*/  NOP ;  /* 0x0000000000007918 */ /* 0x008fe20000000000 */
.L_x_7:
[----:B------:R-:W-:Y:S05]  /*0430*/  BSYNC.RECONVERGENT B0 ;  /* 0x0000000000007941 */ /* 0x000fea0003800200 */
.L_x_6:
[----:B------:R-:W3:Y:S01]  /*0440*/  LDCU.64 UR4, c[0x0][0xc88] ;  /* 0x00019100ff0477ac */ /* 0x000ee20008000a00 */
[----:B------:R-:W-:Y:S01]  /*0450*/  ISETP.NE.AND.EX P0, PT, RZ, UR13, PT, P0 ;  /* 0x0000000dff007c0c */ /* 0x000fe2000bf05300 */
[----:B------:R-:W-:Y:S01]  /*0460*/  UPLOP3.LUT UP3, UPT, UPT, UPT, UPT, 0x80, 0x8 ;  /* 0x000000000008789c */ /* 0x000fe20003f6f070 */
[----:B---3--:R-:W-:-:S04]  /*0470*/  ISETP.NE.U32.AND P1, PT, RZ, UR4, PT ;  /* 0x00000004ff007c0c */ /* 0x008fc8000bf25070 */
[----:B------:R-:W-:-:S13]  /*0480*/  ISETP.NE.AND.EX P1, PT, RZ, UR5, PT, P1 ;  /* 0x00000005ff007c0c */ /* 0x000fda000bf25310 */
[----:B------:R-:W-:Y:S05]  /*0490*/  @P1 BRA P0, `(.L_x_8) ;  /* 0x0000000000281947 */ /* 0x000fea0000000000 */
[----:B------:R-:W-:Y:S01]  /*04a0*/  UISETP.NE.U32.AND UP0, UPT, UR12, URZ, UPT ;  /* 0x000000ff0c00728c */ /* 0x000fe2000bf05070 */
[----:B-----5:R-:W-:Y:S01]  /*04b0*/  FSETP.NEU.AND P0, PT, R45, RZ, PT ;  /* 0x000000ff2d00720b */ /* 0x020fe20003f0d000 */
[----:B------:R-:W-:Y:S02]  /*04c0*/  UISETP.NE.U32.AND UP2, UPT, UR4, URZ, UPT ;  /* 0x000000ff0400728c */ /* 0x000fe4000bf45070 */
[----:B------:R-:W-:Y:S02]  /*04d0*/  UISETP.NE.AND.EX UP1, UPT, UR13, URZ, UPT, UP0 ;  /* 0x000000ff0d00728c */ /* 0x000fe4000bf25300 */
[----:B------:R-:W-:-:S04]  /*04e0*/  UISETP.NE.AND.EX UP0, UPT, UR5, URZ, UPT, UP2 ;  /* 0x000000ff0500728c */ /* 0x000fc8000bf05320 */
[----:B------:R-:W-:-:S04]  /*04f0*/  USEL UR4, URZ, 0xffffffff, UP0 ;  /* 0xffffffffff047887 */ /* 0x000fc80008000000 */
[----:B------:R-:W-:Y:S01]  /*0500*/  VOTEU.ANY UP0, P0 ;  /* 0x0000000000ff7886 */ /* 0x000fe20000000100 */
[----:B------:R-:W-:-:S04]  /*0510*/  @!UP1 USEL UR4, URZ, 0xffffffff, UP0 ;  /* 0xffffffffff049887 */ /* 0x000fc80008000000 */
[----:B------:R-:W-:-:S04]  /*0520*/  ULOP3.LUT UR4, UR4, 0x1, URZ, 0xc0, !UPT ;  /* 0x0000000104047892 */ /* 0x000fc8000f8ec0ff */
[----:B------:R-:W-:-:S11]  /*0530*/  UISETP.NE.U32.AND UP3, UPT, UR4, 0x1, UPT ;  /* 0x000000010400788c */ /* 0x000fd6000bf65070 */
.L_x_8:
[----:B-12---:R-:W1:Y:S01]  /*0540*/  SHFL.IDX PT, R2, R90, RZ, 0x1f ;  /* 0x00001fff5a027589 */ /* 0x006e6200000e0000 */
[----:B------:R-:W-:-:S04]  /*0550*/  UISETP.NE.AND UP0, UPT, UR21, 0x2, UPT ;  /* 0x000000021500788c */ /* 0x000fc8000bf05270 */
[----:B------:R-:W-:Y:S01]  /*0560*/  USEL UR49, URZ, 0x1, UP0 ;  /* 0x00000001ff317887 */ /* 0x000fe20008000000 */
[----:B-1----:R-:W-:-:S13]  /*0570*/  ISETP.NE.AND P0, PT, R2, RZ, PT ;  /* 0x000000ff0200720c */ /* 0x002fda0003f05270 */
[----:B------:R-:W-:Y:S05]  /*0580*/  @P0 BRA `(.L_x_9) ;  /* 0x0000000400340947 */ /* 0x000fea0003800000 */
[----:B------:R-:W-:Y:S01]  /*0590*/  ELECT P0, URZ, PT ;  /* 0x0000000000ff782f */ /* 0x000fe20003800000 */
[----:B------:R-:W-:-:S12]  /*05a0*/  BSSY.RECONVERGENT B0, `(.L_x_9) ;  /* 0x000004b000007945 */ /* 0x000fd80003800200 */
[----:B------:R-:W-:Y:S05]  /*05b0*/  @!P0 BRA `(.L_x_10) ;  /* 0x0000000400248947 */ /* 0x000fea0003800000 */
[----:B------:R-:W1:Y:S01]  /*05c0*/  S2UR UR4, SR_CgaCtaId ;  /* 0x00000000000479c3 */ /* 0x000e620000008800 */
[----:B------:R-:W-:Y:S01]  /*05d0*/  UMOV UR5, 0x400 ;  /* 0x0000040000057882 */ /* 0x000fe20000000000 */
[----:B------:R-:W-:Y:S01]  /*05e0*/  UMOV UR8, 0x1 ;  /* 0x0000000100087882 */ /* 0x000fe20000000000 */
[----:B------:R-:W-:Y:S01]  /*05f0*/  UMOV UR6, 0x7 ;  /* 0x0000000700067882 */ /* 0x000fe20000000000 */
[----:B------:R-:W-:-:S04]  /*0600*/  UIADD3 UR8, UPT, UPT, -UR8, 0x100000, URZ ;  /* 0x0010000008087890 */ /* 0x000fc8000fffe1ff */
[----:B------:R-:W-:Y:S02]  /*0610*/  USHF.L.U32 UR9, UR8, 0xb, URZ ;  /* 0x0000000b08097899 */ /* 0x000fe400080006ff */
[----:B------:R-:W-:Y:S02]  /*0620*/  USHF.L.U32 UR8, UR8, 0x1, URZ ;  /* 0x0000000108087899 */ /* 0x000fe400080006ff */
[----:B------:R-:W-:-:S04]  /*0630*/  UIADD3 UR6, UPT, UPT, -UR6, 0x100000, URZ ;  /* 0x0010000006067890 */ /* 0x000fc8000fffe1ff */
[----:B------:R-:W-:Y:S02]  /*0640*/  USHF.L.U32 UR7, UR6, 0xb, URZ ;  /* 0x0000000b06077899 */ /* 0x000fe400080006ff */
[----:B------:R-:W-:Y:S02]  /*0650*/  USHF.L.U32 UR6, UR6, 0x1, URZ ;  /* 0x0000000106067899 */ /* 0x000fe400080006ff */
[----:B-1----:R-:W-:Y:S01]  /*0660*/  ULEA UR4, UR4, UR5, 0x18 ;  /* 0x0000000504047291 */ /* 0x002fe2000f8ec0ff */
[----:B------:R-:W1:Y:S11]  /*0670*/  FENCE.VIEW.ASYNC.S ;  /* 0x00000000000073c6 */ /* 0x000e760000000000 */
[----:B-1----:R1:W2:Y:S01]  /*0680*/  SYNCS.EXCH.64 URZ, [UR4], UR8 ;  /* 0x0000000804ff75b2 */ /* 0x0022a20008000100 */
[----:B------:R1:W3:Y:S01]  /*0690*/  SYNCS.EXCH.64 URZ, [UR4+0xf0], UR6 ;  /* 0x0000f00604ff75b2 */ /* 0x0002e20008000100 */
[----:B------:R1:W4:Y:S01]  /*06a0*/  SYNCS.EXCH.64 URZ, [UR4+0x8], UR8 ;  /* 0x0000080804ff75b2 */ /* 0x0003220008000100 */
[----:B------:R1:W1:Y:S01]  /*06b0*/  SYNCS.EXCH.64 URZ, [UR4+0xf8], UR6 ;  /* 0x0000f80604ff75b2 */ /* 0x0002620008000100 */
        /* <DEDUP_REMOVED lines=56> */
[----:B--234-:R-:W-:Y:S01]  /*0a40*/  NOP ;  /* 0x0000000000007918 */ /* 0x01cfe20000000000 */
.L_x_10:
[----:B-1----:R-:W-:Y:S05]  /*0a50*/  BSYNC.RECONVERGENT B0 ;  /* 0x0000000000007941 */ /* 0x002fea0003800200 */
.L_x_9:
[----:B------:R-:W1:Y:S01]  /*0a60*/  SHFL.IDX PT, R2, R90, RZ, 0x1f ;  /* 0x00001fff5a027589 */ /* 0x000e6200000e0000 */
[----:B------:R-:W-:Y:S01]  /*0a70*/  NOP ;  /* 0x0000000000007918 */ /* 0x000fe20000000000 */
[----:B-1----:R-:W-:-:S13]  /*0a80*/  ISETP.NE.AND P0, PT, R2, 0x1, PT ;  /* 0x000000010200780c */ /* 0x002fda0003f05270 */
[----:B------:R-:W-:Y:S05]  /*0a90*/  @P0 BRA `(.L_x_11) ;  /* 0x0000000000500947 */ /* 0x000fea0003800000 */
        /* <DEDUP_REMOVED lines=9> */
[----:B------:R-:W-:Y:S01]  /*0b30*/  USHF.L.U32 UR6, UR6, 0x1, URZ ;  /* 0x0000000106067899 */ /* 0x000fe200080006ff */
[----:B------:R-:W-:Y:S01]  /*0b40*/  ELECT P0, URZ, PT ;  /* 0x0000000000ff782f */ /* 0x000fe20003800000 */
[----:B-1----:R-:W-:Y:S01]  /*0b50*/  ULEA UR4, UR4, UR5, 0x18 ;  /* 0x0000000504047291 */ /* 0x002fe2000f8ec0ff */
[----:B------:R-:W1:Y:S11]  /*0b60*/  FENCE.VIEW.ASYNC.S ;  /* 0x00000000000073c6 */ /* 0x000e760000000000 */
[----:B-1----:R1:W2:Y:S01]  /*0b70*/  SYNCS.EXCH.64 URZ, [UR4+0x1e0], UR8 ;  /* 0x0001e00804ff75b2 */ /* 0x0022a20008000100 */
[----:B------:R1:W3:Y:S01]  /*0b80*/  SYNCS.EXCH.64 URZ, [UR4+0x1f8], UR6 ;  /* 0x0001f80604ff75b2 */ /* 0x0002e20008000100 */
[----:B------:R1:W4:Y:S01]  /*0b90*/  SYNCS.EXCH.64 URZ, [UR4+0x1e8], UR8 ;  /* 0x0001e80804ff75b2 */ /* 0x0003220008000100 */
[----:B------:R1:W1:Y:S01]  /*0ba0*/  SYNCS.EXCH.64 URZ, [UR4+0x200], UR6 ;  /* 0x0002000604ff75b2 */ /* 0x0002620008000100 */
[----:B------:R1:W1:Y:S01]  /*0bb0*/  SYNCS.EXCH.64 URZ, [UR4+0x1f0], UR8 ;  /* 0x0001f00804ff75b2 */ /* 0x0002620008000100 */
[----:B------:R1:W1:Y:S01]  /*0bc0*/  SYNCS.EXCH.64 URZ, [UR4+0x208], UR6 ;  /* 0x0002080604ff75b2 */ /* 0x0002620008000100 */
[----:B------:R-:W-:Y:S01]  /*0bd0*/  NOP ;  /* 0x0000000000007918 */ /* 0x000fe20000000000 */
.L_x_11:
[----:B------:R-:W2:Y:S01]  /*0be0*/  SHFL.IDX PT, R2, R90, RZ, 0x1f ;  /* 0x00001fff5a027589 */ /* 0x000ea200000e0000 */
[----:B------:R-:W-:Y:S01]  /*0bf0*/  NOP ;  /* 0x0000000000007918 */ /* 0x000fe20000000000 */
[----:B--2---:R-:W-:-:S13]  /*0c00*/  ISETP.NE.AND P0, PT, R2, 0x3, PT ;  /* 0x000000030200780c */ /* 0x004fda0003f05270 */
[----:B------:R-:W-:Y:S05]  /*0c10*/  @P0 BRA `(.L_x_12) ;  /* 0x0000000000300947 */ /* 0x000fea0003800000 */
[----:B-1----:R-:W1:Y:S01]  /*0c20*/  S2UR UR4, SR_CgaCtaId ;  /* 0x00000000000479c3 */ /* 0x002e620000008800 */
[----:B------:R-:W-:Y:S01]  /*0c30*/  UMOV UR6, 0x400 ;  /* 0x0000040000067882 */ /* 0x000fe20000000000 */
[----:B------:R-:W-:Y:S01]  /*0c40*/  UMOV UR5, 0x20 ;  /* 0x0000002000057882 */ /* 0x000fe20000000000 */
[----:B------:R-:W-:Y:S01]  /*0c50*/  ELECT P0, URZ, PT ;  /* 0x0000000000ff782f */ /* 0x000fe20003800000 */
[----:B-1----:R-:W-:Y:S02]  /*0c60*/  ULEA UR6, UR4, UR6, 0x18 ;  /* 0x0000000604067291 */ /* 0x002fe4000f8ec0ff */
[----:B------:R-:W-:-:S04]  /*0c70*/  UIADD3 UR4, UPT, UPT, -UR5, 0x100000, URZ ;  /* 0x0010000005047890 */ /* 0x000fc8000fffe1ff */
[----:B------:R-:W-:Y:S02]  /*0c80*/  USHF.L.U32 UR5, UR4, 0xb, URZ ;  /* 0x0000000b04057899 */ /* 0x000fe400080006ff */
[----:B------:R-:W-:Y:S01]  /*0c90*/  USHF.L.U32 UR4, UR4, 0x1, URZ ;  /* 0x0000000104047899 */ /* 0x000fe200080006ff */
[----:B------:R-:W1:Y:S11]  /*0ca0*/  FENCE.VIEW.ASYNC.S ;  /* 0x00000000000073c6 */ /* 0x000e760000000000 */
[----:B-1----:R2:W1:Y:S01]  /*0cb0*/  SYNCS.EXCH.64 URZ, [UR6+0x210], UR4 ;  /* 0x0002100406ff75b2 */ /* 0x0024620008000100 */
[----:B------:R2:W1:Y:S02]  /*0cc0*/  SYNCS.EXCH.64 URZ, [UR6+0x218], UR4 ;  /* 0x0002180406ff75b2 */ /* 0x0004640008000100 */
[----:B--2---:R-:W-:Y:S01]  /*0cd0*/  NOP ;  /* 0x0000000000007918 */ /* 0x004fe20000000000 */
.L_x_12:
[----:B------:R-:W2:Y:S01]  /*0ce0*/  SHFL.IDX PT, R2, R90, RZ, 0x1f ;  /* 0x00001fff5a027589 */ /* 0x000ea200000e0000 */
[----:B------:R-:W-:Y:S01]  /*0cf0*/  NOP ;  /* 0x0000000000007918 */ /* 0x000fe20000000000 */
[----:B--2---:R-:W-:-:S13]  /*0d00*/  ISETP.NE.AND P0, PT, R2, 0x4, PT ;  /* 0x000000040200780c */ /* 0x004fda0003f05270 */
[----:B------:R-:W-:Y:S05]  /*0d10*/  @P0 BRA `(.L_x_13) ;  /* 0x00000000004c0947 */ /* 0x000fea0003800000 */
[----:B-1----:R-:W1:Y:S01]  /*0d20*/  S2UR UR6, SR_CgaCtaId ;  /* 0x00000000000679c3 */ /* 0x002e620000008800 */
[----:B------:R-:W-:Y:S01]  /*0d30*/  UMOV UR4, 0xe20 ;  /* 0x00000e2000047882 */ /* 0x000fe20000000000 */
[----:B------:R-:W-:Y:S01]  /*0d40*/  UMOV UR5, 0x400 ;  /* 0x0000040000057882 */ /* 0x000fe20000000000 */
[----:B------:R-:W-:Y:S01]  /*0d50*/  USEL UR4, UR4, 0xc20, UP3 ;  /* 0x00000c2004047887 */ /* 0x000fe20009800000 */
[----:B------:R-:W-:Y:S01]  /*0d60*/  UMOV UR8, 0x1 ;  /* 0x0000000100087882 */ /* 0x000fe20000000000 */
[----:B------:R-:W-:Y:S01]  /*0d70*/  ELECT P0, URZ, PT ;  /* 0x0000000000ff782f */ /* 0x000fe20003800000 */
[----:B------:R-:W-:-:S04]  /*0d80*/  UIADD3 UR8, UPT, UPT, -UR8, 0x100000, URZ ;  /* 0x0010000008087890 */ /* 0x000fc8000fffe1ff */
[----:B------:R-:W-:Y:S02]  /*0d90*/  USHF.L.U32 UR9, UR8, 0xb, URZ ;  /* 0x0000000b08097899 */ /* 0x000fe400080006ff */
[----:B------:R-:W-:Y:S02]  /*0da0*/  USHF.L.U32 UR8, UR8, 0x1, URZ ;  /* 0x0000000108087899 */ /* 0x000fe400080006ff */
[----:B-1----:R-:W-:Y:S02]  /*0db0*/  ULEA UR6, UR6, UR5, 0x18 ;  /* 0x0000000506067291 */ /* 0x002fe4000f8ec0ff */
[----:B------:R-:W-:-:S04]  /*0dc0*/  UIADD3 UR4, UPT, UPT, -UR4, 0x100000, URZ ;  /* 0x0010000004047890 */ /* 0x000fc8000fffe1ff */
[----:B------:R-:W-:Y:S02]  /*0dd0*/  USHF.L.U32 UR5, UR4, 0xb, URZ ;  /* 0x0000000b04057899 */ /* 0x000fe400080006ff */
[----:B------:R-:W-:Y:S01]  /*0de0*/  USHF.L.U32 UR4, UR4, 0x1, URZ ;  /* 0x0000000104047899 */ /* 0x000fe200080006ff */
[----:B------:R-:W1:Y:S03]  /*0df0*/  FENCE.VIEW.ASYNC.S ;  /* 0x00000000000073c6 */ /* 0x000e660000000000 */
[----:B-1----:R2:W1:Y:S08]  /*0e00*/  SYNCS.EXCH.64 URZ, [UR6+0x220], UR8 ;  /* 0x0002200806ff75b2 */ /* 0x0024700008000100 */
[----:B------:R2:W1:Y:S01]  /*0e10*/  SYNCS.EXCH.64 URZ, [UR6+0x230], UR4 ;  /* 0x0002300406ff75b2 */ /* 0x0004620008000100 */
[----:B------:R2:W1:Y:S01]  /*0e20*/  SYNCS.EXCH.64 URZ, [UR6+0x228], UR8 ;  /* 0x0002280806ff75b2 */ /* 0x0004620008000100 */
[----:B------:R2:W1:Y:S02]  /*0e30*/  SYNCS.EXCH.64 URZ, [UR6+0x238], UR4 ;  /* 0x0002380406ff75b2 */ /* 0x0004640008000100 */
[----:B--2---:R-:W-:Y:S01]  /*0e40*/  NOP ;  /* 0x0000000000007918 */ /* 0x004fe20000000000 */
.L_x_13:
[----:B------:R-:W2:Y:S01]  /*0e50*/  SHFL.IDX PT, R2, R90, RZ, 0x1f ;  /* 0x00001fff5a027589 */ /* 0x000ea200000e0000 */
[----:B------:R-:W-:Y:S01]  /*0e60*/  NOP ;  /* 0x0000000000007918 */ /* 0x000fe20000000000 */
[----:B--2---:R-:W-:-:S13]  /*0e70*/  ISETP.NE.AND P0, PT, R2, 0x5, PT ;  /* 0x000000050200780c */ /* 0x004fda0003f05270 */
[----:B------:R-:W-:Y:S05]  /*0e80*/  @P0 BRA `(.L_x_14) ;  /* 0x0000000000480947 */ /* 0x000fea0003800000 */
[----:B-1----:R-:W1:Y:S01]  /*0e90*/  S2UR UR4, SR_CgaCtaId ;  /* 0x00000000000479c3 */ /* 0x002e620000008800 */
        /* <DEDUP_REMOVED lines=12> */
[----:B-1----:R2:W1:Y:S01]  /*0f60*/  SYNCS.EXCH.64 URZ, [UR4+0x240], UR8 ;  /* 0x0002400804ff75b2 */ /* 0x0024620008000100 */
[----:B------:R2:W1:Y:S01]  /*0f70*/  SYNCS.EXCH.64 URZ, [UR4+0x250], UR6 ;  /* 0x0002500604ff75b2 */ /* 0x0004620008000100 */
[----:B------:R2:W1:Y:S01]  /*0f80*/  SYNCS.EXCH.64 URZ, [UR4+0x248], UR8 ;  /* 0x0002480804ff75b2 */ /* 0x0004620008000100 */
[----:B------:R2:W1:Y:S02]  /*0f90*/  SYNCS.EXCH.64 URZ, [UR4+0x258], UR6 ;  /* 0x0002580604ff75b2 */ /* 0x0004640008000100 */
[----:B--2---:R-:W-:Y:S01]  /*0fa0*/  NOP ;  /* 0x0000000000007918 */ /* 0x004fe20000000000 */
.L_x_14:
[----:B------:R-:W2:Y:S01]  /*0fb0*/  SHFL.IDX PT, R2, R90, RZ, 0x1f ;  /* 0x00001fff5a027589 */ /* 0x000ea200000e0000 */
[----:B------:R-:W1:Y:S01]  /*0fc0*/  S2UR UR56, SR_CgaCtaId ;  /* 0x00000000003879c3 */ /* 0x000e620000008800 */
[----:B------:R-:W-:Y:S01]  /*0fd0*/  NOP ;  /* 0x0000000000007918 */ /* 0x000fe20000000000 */
[----:B--2---:R-:W-:-:S13]  /*0fe0*/  ISETP.NE.AND P0, PT, R2, 0x3, PT ;  /* 0x000000030200780c */ /* 0x004fda0003f05270 */
[----:B-1----:R-:W-:Y:S05]  /*0ff0*/  @P0 BRA `(.L_x_15) ;  /* 0x0000000000340947 */ /* 0x002fea0003800000 */
[----:B------:R-:W-:Y:S01]  /*1000*/  UMOV UR4, 0x400 ;  /* 0x0000040000047882 */ /* 0x000fe20000000000 */
[----:B------:R-:W-:Y:S01]  /*1010*/  UMOV UR6, 0x20 ;  /* 0x0000002000067882 */ /* 0x000fe20000000000 */
[----:B------:R-:W-:Y:S02]  /*1020*/  ULEA UR4, UR56, UR4, 0x18 ;  /* 0x0000000438047291 */ /* 0x000fe4000f8ec0ff */
[----:B------:R-:W-:-:S04]  /*1030*/  UIADD3 UR6, UPT, UPT, -UR6, 0x100000, URZ ;  /* 0x0010000006067890 */ /* 0x000fc8000fffe1ff */
[----:B------:R-:W-:Y:S02]  /*1040*/  USHF.L.U32 UR7, UR6, 0xb, URZ ;  /* 0x0000000b06077899 */ /* 0x000fe400080006ff */
[----:B------:R-:W-:Y:S01]  /*1050*/  USHF.L.U32 UR6, UR6, 0x1, URZ ;  /* 0x0000000106067899 */ /* 0x000fe200080006ff */
[----:B------:R-:W-:Y:S01]  /*1060*/  ELECT P0, URZ, PT ;  /* 0x0000000000ff782f */ /* 0x000fe20003800000 */
[----:B------:R-:W1:Y:S10]  /*1070*/  FENCE.VIEW.ASYNC.S ;  /* 0x00000000000073c6 */ /* 0x000e740000000000 */
[----:B-1----:R1:W2:Y:S01]  /*1080*/  SYNCS.EXCH.64 URZ, [UR4+0x260], UR6 ;  /* 0x0002600604ff75b2 */ /* 0x0022a20008000100 */
[----:B------:R1:W1:Y:S01]  /*1090*/  SYNCS.EXCH.64 URZ, [UR4+0x270], UR6 ;  /* 0x0002700604ff75b2 */ /* 0x0002620008000100 */
[----:B------:R1:W1:Y:S01]  /*10a0*/  SYNCS.EXCH.64 URZ, [UR4+0x268], UR6 ;  /* 0x0002680604ff75b2 */ /* 0x0002620008000100 */
[----:B------:R1:W1:Y:S01]  /*10b0*/  SYNCS.EXCH.64 URZ, [UR4+0x278], UR6 ;  /* 0x0002780604ff75b2 */ /* 0x0002620008000100 */
[----:B------:R-:W-:Y:S01]  /*10c0*/  NOP ;  /* 0x0000000000007918 */ /* 0x000fe20000000000 */
.L_x_15:
[----:B------:R-:W3:Y:S01]  /*10d0*/  LDCU UR34, c[0x0][0x36c] ;  /* 0x00006d80ff2277ac */ /* 0x000ee20008000800 */
[----:B------:R-:W-:Y:S01]  /*10e0*/  ISETP.NE.OR P4, PT, R0, 0x2, !P4 ;  /* 0x000000020000780c */ /* 0x000fe20006785670 */
[----:B------:R-:W-:Y:S01]  /*10f0*/  NOP ;  /* 0x0000000000007918 */ /* 0x000fe20000000000 */
[----:B------:R-:W-:Y:S01]  /*1100*/  LOP3.LUT R0, R85, 0x1f, RZ, 0xc0, !PT ;  /* 0x0000001f55007812 */ /* 0x000fe200078ec0ff */
[----:B------:R-:W-:Y:S02]  /*1110*/  UISETP.NE.AND UP4, UPT, UR21, URZ, UPT ;  /* 0x000000ff1500728c */ /* 0x000fe4000bf85270 */
[----:B---3--:R-:W-:-:S09]  /*1120*/  UISETP.EQ.U32.AND UP0, UPT, UR34, 0x1, UPT ;  /* 0x000000012200788c */ /* 0x008fd2000bf02070 */
[----:B------:R-:W-:Y:S05]  /*1130*/  BRA.U !UP0, `(.L_x_16) ;  /* 0x0000000108087547 */ /* 0x000fea000b800000 */
[----:B-12-4-:R-:W-:Y:S01]  /*1140*/  UCGABAR_ARV ;  /* 0x00000000000079c7 */ /* 0x016fe20008000000 */
[----:B------:R-:W-:Y:S05]  /*1150*/  BRA `(.L_x_17) ;  /* 0x0000000000047947 */ /* 0x000fea0003800000 */
.L_x_16:
[----:B-12-4-:R-:W-:Y:S01]  /*1160*/  NOP ;  /* 0x0000000000007918 */ /* 0x016fe20000000000 */
.L_x_17:
[----:B------:R-:W1:Y:S01]  /*1170*/  S2UR UR8, SR_CTAID.X ;  /* 0x00000000000879c3 */ /* 0x000e620000002500 */
[----:B------:R-:W-:-:S05]  /*1180*/  CS2R.32 R95, SR_CgaSize ;  /* 0x00000000005f7805 */ /* 0x000fca0000008a00 */
[----:B------:R-:W-:-:S05]  /*1190*/  IMAD R95, R95, -0xa0, RZ ;  /* 0xffffff605f5f7824 */ /* 0x000fca00078e02ff */
[----:B------:R-:W-:-:S14]  /*11a0*/  R2UR UR5, R95 ;  /* 0x000000005f0572ca */ /* 0x000fdc00000e0000 */
[----:B------:R-:W2:Y:S01]  /*11b0*/  LDCU UR5, c[0x0][UR5+0x2b0] ;  /* 0x00005600050577ac */ /* 0x000ea20008000800 */
[----:B------:R-:W-:-:S05]  /*11c0*/  CS2R.32 R95, SR_CgaSize ;  /* 0x00000000005f7805 */ /* 0x000fca0000008a00 */
[----:B------:R-:W-:-:S05]  /*11d0*/  IMAD R95, R95, -0xa0, RZ ;  /* 0xffffff605f5f7824 */ /* 0x000fca00078e02ff */
[----:B------:R-:W-:-:S14]  /*11e0*/  R2UR UR6, R95 ;  /* 0x000000005f0672ca */ /* 0x000fdc00000e0000 */
[----:B------:R-:W3:Y:S01]  /*11f0*/  LDCU UR6, c[0x0][UR6+0x2b4] ;  /* 0x00005680060677ac */ /* 0x000ee20008000800 */
[----:B------:R-:W4:Y:S01]  /*1200*/  S2UR UR9, SR_CTAID.Y ;  /* 0x00000000000979c3 */ /* 0x000f220000002600 */
[----:B------:R-:W-:Y:S02]  /*1210*/  ULOP3.LUT UR63, UR56, 0x3, URZ, 0xc0, !UPT ;  /* 0x00000003383f7892 */ /* 0x000fe4000f8ec0ff */
[----:B------:R-:W-:Y:S01]  /*1220*/  ULOP3.LUT UR4, UR56, 0xc, URZ, 0xc0, !UPT ;  /* 0x0000000c38047892 */ /* 0x000fe2000f8ec0ff */
[----:B------:R-:W-:-:S05]  /*1230*/  CS2R.32 R95, SR_CgaSize ;  /* 0x00000000005f7805 */ /* 0x000fca0000008a00 */
[----:B------:R-:W-:-:S05]  /*1240*/  IMAD R95, R95, -0xa0, RZ ;  /* 0xffffff605f5f7824 */ /* 0x000fca00078e02ff */
[----:B------:R-:W-:-:S14]  /*1250*/  R2UR UR11, R95 ;  /* 0x000000005f0b72ca */ /* 0x000fdc00000e0000 */
[----:B------:R-:W3:Y:S01]  /*1260*/  LDCU UR11, c[0x0][UR11+0x2a0] ;  /* 0x000054000b0b77ac */ /* 0x000ee20008000800 */
[----:B------:R-:W1:Y:S01]  /*1270*/  S2UR UR44, SR_CTAID.Z ;  /* 0x00000000002c79c3 */ /* 0x000e620000002700 */
[----:B------:R-:W-:-:S05]  /*1280*/  CS2R.32 R95, SR_CgaSize ;  /* 0x00000000005f7805 */ /* 0x000fca0000008a00 */
[----:B------:R-:W-:-:S05]  /*1290*/  IMAD R95, R95, -0xa0, RZ ;  /* 0xffffff605f5f7824 */ /* 0x000fca00078e02ff */
[----:B------:R-:W-:-:S14]  /*12a0*/  R2UR UR12, R95 ;  /* 0x000000005f0c72ca */ /* 0x000fdc00000e0000 */
[----:B------:R-:W3:Y:S01]  /*12b0*/  LDCU UR12, c[0x0][UR12+0x2a4] ;  /* 0x000054800c0c77ac */ /* 0x000ee20008000800 */
[----:B------:R-:W-:Y:S02]  /*12c0*/  UISETP.GT.U32.AND UP1, UPT, UR63, 0xffff, UPT ;  /* 0x0000ffff3f00788c */ /* 0x000fe4000bf24070 */
[----:B------:R-:W-:Y:S01]  /*12d0*/  UISETP.GT.U32.AND UP0, UPT, UR4, 0xffff, UPT ;  /* 0x0000ffff0400788c */ /* 0x000fe2000bf04070 */
[----:B-1----:R-:W-:Y:S01]  /*12e0*/  I2FP.F32.U32 R3, UR8 ;  /* 0x0000000800037c45 */ /* 0x002fe20008201000 */
[----:B------:R-:W1:Y:S04]  /*12f0*/  LDCU UR28, c[0x0][0xf24] ;  /* 0x0001e480ff1c77ac */ /* 0x000e680008000800 */
[----:B--2---:R-:W-:Y:S01]  /*1300*/  FMUL R3, R3, UR5 ;  /* 0x0000000503037c20 */ /* 0x004fe20008400000 */
[----:B------:R-:W-:Y:S01]  /*1310*/  USEL UR5, UR63, 0xffff, !UP1 ;  /* 0x0000ffff3f057887 */ /* 0x000fe2000c800000 */
[----:B----4-:R-:W-:Y:S01]  /*1320*/  I2FP.F32.U32 R2, UR9 ;  /* 0x0000000900027c45 */ /* 0x010fe20008201000 */
[----:B------:R-:W-:-:S03]  /*1330*/  USEL UR4, UR4, 0xffff, !UP0 ;  /* 0x0000ffff04047887 */ /* 0x000fc6000c000000 */
[----:B------:R-:W2:Y:S01]  /*1340*/  F2I.U32.TRUNC.NTZ R3, R3 ;  /* 0x0000000300037305 */ /* 0x000ea2000020f000 */
[----:B------:R-:W-:Y:S01]  /*1350*/  ULOP3.LUT UR5, UR5, 0xffff, URZ, 0xc0, !UPT ;  /* 0x0000ffff05057892 */ /* 0x000fe2000f8ec0ff */
[----:B---3--:R-:W-:Y:S01]  /*1360*/  FMUL R2, R2, UR6 ;  /* 0x0000000602027c20 */ /* 0x008fe20008400000 */
[----:B------:R-:W-:Y:S01]  /*1370*/  ULOP3.LUT UR4, UR4, 0xffff, URZ, 0xc0, !UPT ;  /* 0x0000ffff04047892 */ /* 0x000fe2000f8ec0ff */
[----:B------:R-:W-:Y:S01]  /*1380*/  UMOV UR31, 0x1111 ;  /* 0x00001111001f7882 */ /* 0x000fe20000000000 */
[----:B------:R-:W-:Y:S01]  /*1390*/  UMOV UR30, 0xf ;  /* 0x0000000f001e7882 */ /* 0x000fe20000000000 */
[----:B------:R-:W-:Y:S02]  /*13a0*/  USHF.L.U32 UR31, UR31, UR5, URZ ;  /* 0x000000051f1f7299 */ /* 0x000fe400080006ff */
[----:B------:R-:W3:Y:S01]  /*13b0*/  F2I.U32.TRUNC.NTZ R2, R2 ;  /* 0x0000000200027305 */ /* 0x000ee2000020f000 */
[----:B------:R-:W-:Y:S02]  /*13c0*/  USHF.L.U32 UR30, UR30, UR4, URZ ;  /* 0x000000041e1e7299 */ /* 0x000fe400080006ff */
[----:B------:R-:W-:-:S02]  /*13d0*/  USHF.L.U32 UR48, UR56, 0x7, URZ ;  /* 0x0000000738307899 */ /* 0x000fc400080006ff */
[----:B------:R-:W-:Y:S01]  /*13e0*/  USHF.L.U32 UR38, UR56, 0x8, URZ ;  /* 0x0000000838267899 */ /* 0x000fe200080006ff */
[----:B--2---:R-:W-:Y:S01]  /*13f0*/  R2UR UR6, R3 ;  /* 0x00000000030672ca */ /* 0x004fe200000e0000 */
[----:B------:R-:W-:Y:S02]  /*1400*/  USHF.L.U32 UR37, UR56, 0x9, URZ ;  /* 0x0000000938257899 */ /* 0x000fe400080006ff */
[----:B------:R-:W-:Y:S02]  /*1410*/  USHF.L.U32 UR50, UR56, 0x5, URZ ;  /* 0x0000000538327899 */ /* 0x000fe400080006ff */
[----:B------:R-:W-:Y:S02]  /*1420*/  USHF.L.U32 UR26, UR56, 0x4, URZ ;  /* 0x00000004381a7899 */ /* 0x000fe400080006ff */
[----:B------:R-:W-:Y:S01]  /*1430*/  ULOP3.LUT UR48, UR48, 0x180, URZ, 0xc0, !UPT ;  /* 0x0000018030307892 */ /* 0x000fe2000f8ec0ff */
[----:B---3--:R-:W-:Y:S01]  /*1440*/  R2UR UR7, R2 ;  /* 0x00000000020772ca */ /* 0x008fe200000e0000 */
[----:B------:R-:W-:Y:S01]  /*1450*/  USHF.R.U32.HI UR32, URZ, 0x2, UR56 ;  /* 0x00000002ff207899 */ /* 0x000fe20008011638 */
[----:B------:R-:W-:Y:S01]  /*1460*/  PRMT R2, RZ, 0x7610, R2 ;  /* 0x00007610ff027816 */ /* 0x000fe20000000002 */
[----:B------:R-:W2:Y:S02]  /*1470*/  LDCU UR39, c[0x0][0xf24] ;  /* 0x0001e480ff2777ac */ /* 0x000ea40008000800 */
[----:B------:R-:W-:Y:S01]  /*1480*/  UIADD3 UR5, UPT, UPT, -UR6, URZ, URZ ;  /* 0x000000ff06057290 */ /* 0x000fe2000fffe1ff */
[----:B------:R-:W3:Y:S07]  /*1490*/  LDCU UR33, c[0x0][0xf30] ;  /* 0x0001e600ff2177ac */ /* 0x000eee0008000800 */
[----:B------:R-:W-:-:S02]  /*14a0*/  UIADD3 UR4, UPT, UPT, -UR7, URZ, URZ ;  /* 0x000000ff07047290 */ /* 0x000fc4000fffe1ff */
[----:B------:R-:W-:Y:S02]  /*14b0*/  UIMAD UR5, UR11, UR5, UR8 ;  /* 0x000000050b0572a4 */ /* 0x000fe4000f8e0208 */
[----:B------:R-:W-:Y:S02]  /*14c0*/  UIMAD UR4, UR12, UR4, UR9 ;  /* 0x000000040c0472a4 */ /* 0x000fe4000f8e0209 */
[----:B------:R-:W-:Y:S02]  /*14d0*/  UISETP.NE.AND UP5, UPT, UR21, 0x2, UPT ;  /* 0x000000021500788c */ /* 0x000fe4000bfa5270 */
[----:B------:R-:W-:Y:S01]  /*14e0*/  IMAD.U32 R95, RZ, RZ, UR5 ;  /* 0x00000005ff5f7e24 */ /* 0x000fe2000f8e00ff */
[----:B------:R-:W-:Y:S01]  /*14f0*/  ULOP3.LUT UR38, UR38, 0xc00, URZ, 0xc0, !UPT ;  /* 0x00000c0026267892 */ /* 0x000fe2000f8ec0ff */
[----:B------:R-:W-:Y:S01]  /*1500*/  IMAD.U32 R94, RZ, RZ, UR4 ;  /* 0x00000004ff5e7e24 */ /* 0x000fe2000f8e00ff */
[----:B------:R-:W-:Y:S02]  /*1510*/  ULOP3.LUT UR37, UR37, 0x600, URZ, 0xc0, !UPT ;  /* 0x0000060025257892 */ /* 0x000fe4000f8ec0ff */
[----:B------:R-:W-:-:S02]  /*1520*/  ULOP3.LUT UR50, UR50, 0x180, URZ, 0xc0, !UPT ;  /* 0x0000018032327892 */ /* 0x000fc4000f8ec0ff */
[----:B-1----:R-:W-:Y:S01]  /*1530*/  UISETP.GE.AND UP6, UPT, UR28, 0x1, UPT ;  /* 0x000000011c00788c */ /* 0x002fe2000bfc6270 */
[----:B------:R-:W-:Y:S01]  /*1540*/  UMOV UR20, UR9 ;  /* 0x0000000900147c82 */ /* 0x000fe20008000000 */
[----:B------:R-:W-:Y:S01]  /*1550*/  ULOP3.LUT UR26, UR26, 0xc0, URZ, 0xc0, !UPT ;  /* 0x000000c01a1a7892 */ /* 0x000fe2000f8ec0ff */
[----:B------:R-:W-:Y:S01]  /*1560*/  UMOV UR27, UR8 ;  /* 0x00000008001b7c82 */ /* 0x000fe20008000000 */
[----:B------:R-:W-:Y:S01]  /*1570*/  USHF.R.U32.HI UR10, URZ, 0x1, UR48 ;  /* 0x00000001ff0a7899 */ /* 0x000fe20008011630 */
[----:B--23--:R-:W-:Y:S11]  /*1580*/  BRA.U UP4, `(.L_x_18) ;  /* 0x0000000104cc7547 */ /* 0x00cff6000b800000 */
[----:B------:R-:W-:Y:S02]  /*1590*/  R2UR UR4, R94 ;  /* 0x000000005e0472ca */ /* 0x000fe400000e0000 */
[----:B------:R-:W-:-:S11]  /*15a0*/  R2UR UR23, R95 ;  /* 0x000000005f1772ca */ /* 0x000fd600000e0000 */
[----:B------:R-:W-:Y:S02]  /*15b0*/  UISETP.NE.AND UP0, UPT, UR4, URZ, UPT ;  /* 0x000000ff0400728c */ /* 0x000fe4000bf05270 */
[----:B------:R-:W-:Y:S02]  /*15c0*/  UISETP.NE.AND UP2, UPT, UR4, 0x1, UPT ;  /* 0x000000010400788c */ /* 0x000fe4000bf45270 */
[----:B------:R-:W-:Y:S02]  /*15d0*/  UISETP.NE.AND UP1, UPT, UR23, URZ, UP0 ;  /* 0x000000ff1700728c */ /* 0x000fe40008725270 */
[----:B------:R-:W-:Y:S02]  /*15e0*/  USEL UR6, URZ, 0x2, UP0 ;  /* 0x00000002ff067887 */ /* 0x000fe40008000000 */
[----:B------:R-:W-:Y:S02]  /*15f0*/  USEL UR9, URZ, 0x1, UP1 ;  /* 0x00000001ff097887 */ /* 0x000fe40008800000 */
[----:B------:R-:W-:-:S02]  /*1600*/  UISETP.NE.AND UP1, UPT, UR4, 0x2, UPT ;  /* 0x000000020400788c */ /* 0x000fc4000bf25270 */
[----:B------:R-:W-:Y:S02]  /*1610*/  USEL UR13, URZ, 0x4, UP0 ;  /* 0x00000004ff0d7887 */ /* 0x000fe40008000000 */
[----:B------:R-:W-:Y:S02]  /*1620*/  USEL UR17, URZ, 0x8, UP0 ;  /* 0x00000008ff117887 */ /* 0x000fe40008000000 */
[----:B------:R-:W-:Y:S02]  /*1630*/  UISETP.NE.AND UP0, UPT, UR4, 0x3, UPT ;  /* 0x000000030400788c */ /* 0x000fe4000bf05270 */
[----:B------:R-:W-:Y:S02]  /*1640*/  USEL UR4, URZ, 0x100, UP1 ;  /* 0x00000100ff047887 */ /* 0x000fe40008800000 */
[----:B------:R-:W-:Y:S02]  /*1650*/  USEL UR11, URZ, 0x200, UP1 ;  /* 0x00000200ff0b7887 */ /* 0x000fe40008800000 */
[----:B------:R-:W-:-:S02]  /*1660*/  USEL UR15, URZ, 0x400, UP1 ;  /* 0x00000400ff0f7887 */ /* 0x000fc40008800000 */
[----:B------:R-:W-:Y:S02]  /*1670*/  USEL UR19, URZ, 0x800, UP1 ;  /* 0x00000800ff137887 */ /* 0x000fe40008800000 */
[----:B------:R-:W-:Y:S02]  /*1680*/  USEL UR5, URZ, 0x10, UP2 ;  /* 0x00000010ff057887 */ /* 0x000fe40009000000 */
[----:B------:R-:W-:Y:S02]  /*1690*/  UISETP.NE.AND UP1, UPT, UR23, URZ, UPT ;  /* 0x000000ff1700728c */ /* 0x000fe4000bf25270 */
[----:B------:R-:W-:Y:S02]  /*16a0*/  USEL UR7, URZ, 0x1000, UP0 ;  /* 0x00001000ff077887 */ /* 0x000fe40008000000 */
[----:B------:R-:W-:Y:S02]  /*16b0*/  USEL UR12, URZ, 0x2000, UP0 ;  /* 0x00002000ff0c7887 */ /* 0x000fe40008000000 */
[----:B------:R-:W-:-:S02]  /*16c0*/  USEL UR16, URZ, 0x4000, UP0 ;  /* 0x00004000ff107887 */ /* 0x000fc40008000000 */
[----:B------:R-:W-:Y:S02]  /*16d0*/  USEL UR22, URZ, 0x8000, UP0 ;  /* 0x00008000ff167887 */ /* 0x000fe40008000000 */
[----:B------:R-:W-:Y:S02]  /*16e0*/  UISETP.NE.AND UP0, UPT, UR23, 0x1, UPT ;  /* 0x000000011700788c */ /* 0x000fe4000bf05270 */
[----:B------:R-:W-:Y:S02]  /*16f0*/  USEL UR5, UR5, 0x10, UP1 ;  /* 0x0000001005057887 */ /* 0x000fe40008800000 */
[----:B------:R-:W-:Y:S02]  /*1700*/  USEL UR4, UR4, 0x100, UP1 ;  /* 0x0000010004047887 */ /* 0x000fe40008800000 */
[----:B------:R-:W-:Y:S02]  /*1710*/  USEL UR8, URZ, 0x20, UP2 ;  /* 0x00000020ff087887 */ /* 0x000fe40009000000 */
[----:B------:R-:W-:-:S02]  /*1720*/  USEL UR7, UR7, 0x1000, UP1 ;  /* 0x0000100007077887 */ /* 0x000fc40008800000 */
[----:B------:R-:W-:Y:S02]  /*1730*/  USEL UR6, UR6, 0x2, UP0 ;  /* 0x0000000206067887 */ /* 0x000fe40008000000 */
[----:B------:R-:W-:Y:S02]  /*1740*/  UIADD3 UR4, UPT, UPT, UR4, UR5, UR9 ;  /* 0x0000000504047290 */ /* 0x000fe4000fffe009 */
[----:B------:R-:W-:Y:S02]  /*1750*/  UISETP.NE.AND UP1, UPT, UR23, 0x2, UPT ;  /* 0x000000021700788c */ /* 0x000fe4000bf25270 */
[----:B------:R-:W-:Y:S02]  /*1760*/  USEL UR8, UR8, 0x20, UP0 ;  /* 0x0000002008087887 */ /* 0x000fe40008000000 */
[----:B------:R-:W-:Y:S02]  /*1770*/  USEL UR5, UR11, 0x200, UP0 ;  /* 0x000002000b057887 */ /* 0x000fe40008000000 */
[----:B------:R-:W-:-:S02]  /*1780*/  UIADD3 UR4, UPT, UPT, UR6, UR7, UR4 ;  /* 0x0000000706047290 */ /* 0x000fc4000fffe004 */
[----:B------:R-:W-:Y:S02]  /*1790*/  USEL UR14, URZ, 0x40, UP2 ;  /* 0x00000040ff0e7887 */ /* 0x000fe40009000000 */
[----:B------:R-:W-:Y:S02]  /*17a0*/  USEL UR9, UR12, 0x2000, UP0 ;  /* 0x000020000c097887 */ /* 0x000fe40008000000 */
[----:B------:R-:W-:Y:S02]  /*17b0*/  USEL UR7, UR13, 0x4, UP1 ;  /* 0x000000040d077887 */ /* 0x000fe40008800000 */
[----:B------:R-:W-:Y:S02]  /*17c0*/  UIADD3 UR4, UPT, UPT, UR5, UR8, UR4 ;  /* 0x0000000805047290 */ /* 0x000fe4000fffe004 */
[----:B------:R-:W-:Y:S02]  /*17d0*/  UISETP.NE.AND UP0, UPT, UR23, 0x3, UPT ;  /* 0x000000031700788c */ /* 0x000fe4000bf05270 */
[----:B------:R-:W-:-:S02]  /*17e0*/  USEL UR6, UR14, 0x40, UP1 ;  /* 0x000000400e067887 */ /* 0x000fc40008800000 */
[----:B------:R-:W-:Y:S02]  /*17f0*/  USEL UR5, UR15, 0x400, UP1 ;  /* 0x000004000f057887 */ /* 0x000fe40008800000 */
[----:B------:R-:W-:Y:S02]  /*1800*/  UIADD3 UR4, UPT, UPT, UR7, UR9, UR4 ;  /* 0x0000000907047290 */ /* 0x000fe4000fffe004 */
[----:B------:R-:W-:Y:S02]  /*1810*/  USEL UR18, URZ, 0x80, UP2 ;  /* 0x00000080ff127887 */ /* 0x000fe40009000000 */
[----:B------:R-:W-:Y:S02]  /*1820*/  USEL UR9, UR16, 0x4000, UP1 ;  /* 0x0000400010097887 */ /* 0x000fe40008800000 */
[----:B------:R-:W-:Y:S02]  /*1830*/  USEL UR8, UR17, 0x8, UP0 ;  /* 0x0000000811087887 */ /* 0x000fe40008000000 */
[----:B------:R-:W-:-:S02]  /*1840*/  UIADD3 UR4, UPT, UPT, UR5, UR6, UR4 ;  /* 0x0000000605047290 */ /* 0x000fc4000fffe004 */
[----:B------:R-:W-:Y:S02]  /*1850*/  USEL UR7, UR18, 0x80, UP0 ;  /* 0x0000008012077887 */ /* 0x000fe40008000000 */
[----:B------:R-:W-:Y:S02]  /*1860*/  USEL UR6, UR19, 0x800, UP0 ;  /* 0x0000080013067887 */ /* 0x000fe40008000000 */
[----:B------:R-:W-:Y:S02]  /*1870*/  UIADD3 UR4, UPT, UPT, UR8, UR9, UR4 ;  /* 0x0000000908047290 */ /* 0x000fe4000fffe004 */
[----:B------:R-:W-:Y:S02]  /*1880*/  USEL UR5, UR22, 0x8000, UP0 ;  /* 0x0000800016057887 */ /* 0x000fe40008000000 */
[----:B------:R-:W-:-:S04]  /*1890*/  UIADD3 UR4, UPT, UPT, UR6, UR7, UR4 ;  /* 0x0000000706047290 */ /* 0x000fc8000fffe004 */
[----:B------:R-:W-:-:S06]  /*18a0*/  UIADD3 UR4, UPT, UPT, UR4, UR5, URZ ;  /* 0x0000000504047290 */ /* 0x000fcc000fffe0ff */
[----:B------:R-:W-:Y:S02]  /*18b0*/  IMAD.U32 R2, RZ, RZ, UR4 ;  /* 0x00000004ff027e24 */ /* 0x000fe4000f8e00ff */
.L_x_18:
[----:B------:R-:W-:Y:S05]  /*18c0*/  BRA.U !UP6, `(.L_x_19) ;  /* 0x000000010ed47547 */ /* 0x000fea000b800000 */
[----:B------:R-:W1:Y:S01]  /*18d0*/  LDCU.128 UR12, c[0x0][0xf10] ;  /* 0x0001e200ff0c77ac */ /* 0x000e620008000c00 */
[----:B------:R-:W2:Y:S01]  /*18e0*/  LDCU UR6, c[0x0][0x370] ;  /* 0x00006e00ff0677ac */ /* 0x000ea20008000800 */
[----:B------:R-:W3:Y:S01]  /*18f0*/  LDCU UR5, c[0x0][0x374] ;  /* 0x00006e80ff0577ac */ /* 0x000ee20008000800 */
[----:B------:R-:W4:Y:S01]  /*1900*/  LDCU UR29, c[0x0][0xf0c] ;  /* 0x0001e180ff1d77ac */ /* 0x000f220008000800 */
[----:B------:R-:W4:Y:S01]  /*1910*/  LDCU UR7, c[0x0][0xf20] ;  /* 0x0001e400ff0777ac */ /* 0x000f220008000800 */
[----:B------:R-:W4:Y:S01]  /*1920*/  LDCU.64 UR8, c[0x0][0xf28] ;  /* 0x0001e500ff0877ac */ /* 0x000f220008000a00 */
[----:B-1----:R-:W-:Y:S02]  /*1930*/  UISETP.NE.AND UP0, UPT, UR14, 0x1, UPT ;  /* 0x000000010e00788c */ /* 0x002fe4000bf05270 */
[----:B---3--:R-:W-:Y:S02]  /*1940*/  UIMAD.WIDE.U32 UR16, UR5, UR15, URZ ;  /* 0x0000000f051072a5 */ /* 0x008fe4000f8e00ff */
[----:B--2---:R-:W-:-:S02]  /*1950*/  UIMAD.WIDE.U32 UR22, UR6, UR12, URZ ;  /* 0x0000000c061672a5 */ /* 0x004fc4000f8e00ff */
[----:B----4-:R-:W-:Y:S02]  /*1960*/  UISETP.NE.AND UP1, UPT, UR29, 0x1, UPT ;  /* 0x000000011d00788c */ /* 0x010fe4000bf25270 */
[----:B------:R-:W-:Y:S01]  /*1970*/  UISETP.NE.AND UP2, UPT, UR28, 0x1, UPT ;  /* 0x000000011c00788c */ /* 0x000fe2000bf45270 */
[----:B------:R-:W-:Y:S02]  /*1980*/  UMOV UR16, UR17 ;  /* 0x0000001100107c82 */ /* 0x000fe40008000000 */
[----:B------:R-:W-:Y:S01]  /*1990*/  UMOV UR22, UR23 ;  /* 0x0000001700167c82 */ /* 0x000fe20008000000 */
[----:B------:R-:W-:Y:S02]  /*19a0*/  @UP0 USHF.R.U32.HI UR5, URZ, UR7, UR16 ;  /* 0x00000007ff050299 */ /* 0x000fe40008011610 */
[----:B------:R-:W-:Y:S02]  /*19b0*/  UIMAD.WIDE.U32 UR24, UR20, UR15, URZ ;  /* 0x0000000f141872a5 */ /* 0x000fe4000f8e00ff */
[----:B------:R-:W-:-:S02]  /*19c0*/  UIMAD.WIDE.U32 UR16, UR5, UR8, URZ ;  /* 0x00000008051072a5 */ /* 0x000fc4000f8e00ff */
[----:B------:R-:W-:Y:S02]  /*19d0*/  @UP1 USHF.R.U32.HI UR6, URZ, UR13, UR22 ;  /* 0x0000000dff061299 */ /* 0x000fe40008011616 */
[----:B------:R-:W-:Y:S02]  /*19e0*/  UIMAD.WIDE.U32 UR18, UR27, UR12, URZ ;  /* 0x0000000c1b1272a5 */ /* 0x000fe4000f8e00ff */
[----:B------:R-:W-:Y:S01]  /*19f0*/  UIMAD.WIDE.U32 UR22, UR6, UR8, URZ ;  /* 0x00000008061672a5 */ /* 0x000fe2000f8e00ff */
[----:B------:R-:W-:Y:S01]  /*1a00*/  UMOV UR4, UR25 ;  /* 0x0000001900047c82 */ /* 0x000fe20008000000 */
[----:B------:R-:W-:Y:S01]  /*1a10*/  UMOV UR16, UR17 ;  /* 0x0000001100107c82 */ /* 0x000fe20008000000 */
[----:B------:R-:W-:Y:S02]  /*1a20*/  USHF.R.U32.HI UR4, URZ, UR7, UR4 ;  /* 0x00000007ff047299 */ /* 0x000fe40008011604 */
[----:B------:R-:W-:Y:S01]  /*1a30*/  @UP2 USHF.R.U32.HI UR5, URZ, UR9, UR16 ;  /* 0x00000009ff052299 */ /* 0x000fe20008011610 */
[----:B------:R-:W-:Y:S01]  /*1a40*/  UMOV UR18, UR19 ;  /* 0x0000001300127c82 */ /* 0x000fe20008000000 */
[----:B------:R-:W-:Y:S01]  /*1a50*/  UMOV UR22, UR23 ;  /* 0x0000001700167c82 */ /* 0x000fe20008000000 */
[----:B------:R-:W-:-:S02]  /*1a60*/  USHF.R.U32.HI UR13, URZ, UR13, UR18 ;  /* 0x0000000dff0d7299 */ /* 0x000fc40008011612 */
[----:B------:R-:W-:Y:S02]  /*1a70*/  USEL UR4, UR20, UR4, !UP0 ;  /* 0x0000000414047287 */ /* 0x000fe4000c000000 */
[----:B------:R-:W-:Y:S02]  /*1a80*/  @UP2 USHF.R.U32.HI UR6, URZ, UR9, UR22 ;  /* 0x00000009ff062299 */ /* 0x000fe40008011616 */
[----:B------:R-:W-:Y:S02]  /*1a90*/  UIMAD UR7, UR5, UR28, URZ ;  /* 0x0000001c050772a4 */ /* 0x000fe4000f8e02ff */
[----:B------:R-:W-:Y:S02]  /*1aa0*/  USEL UR5, UR27, UR13, !UP1 ;  /* 0x0000000d1b057287 */ /* 0x000fe4000c800000 */
[----:B------:R-:W-:Y:S02]  /*1ab0*/  UIMAD UR11, UR6, UR28, URZ ;  /* 0x0000001c060b72a4 */ /* 0x000fe4000f8e02ff */
[----:B------:R-:W-:-:S02]  /*1ac0*/  UISETP.GE.AND UP0, UPT, UR4, UR7, UPT ;  /* 0x000000070400728c */ /* 0x000fc4000bf06270 */
[----:B------:R-:W-:Y:S02]  /*1ad0*/  UIMAD.WIDE.U32 UR12, UR4, UR8, URZ ;  /* 0x00000008040c72a5 */ /* 0x000fe4000f8e00ff */
[----:B------:R-:W-:Y:S02]  /*1ae0*/  UISETP.GE.OR UP0, UPT, UR5, UR11, UP0 ;  /* 0x0000000b0500728c */ /* 0x000fe40008706670 */
[----:B------:R-:W-:Y:S02]  /*1af0*/  UIMAD.WIDE.U32 UR16, UR5, UR8, URZ ;  /* 0x00000008051072a5 */ /* 0x000fe4000f8e00ff */
[----:B------:R-:W-:Y:S01]  /*1b00*/  UIADD3 UR11, UPT, UPT, -UR4, URZ, URZ ;  /* 0x000000ff040b7290 */ /* 0x000fe2000fffe1ff */
[----:B------:R-:W-:Y:S01]  /*1b10*/  UMOV UR8, UR13 ;  /* 0x0000000d00087c82 */ /* 0x000fe20008000000 */
[----:B------:R-:W-:Y:S02]  /*1b20*/  UIADD3 UR12, UPT, UPT, -UR5, URZ, URZ ;  /* 0x000000ff050c7290 */ /* 0x000fe4000fffe1ff */
[----:B------:R-:W-:-:S03]  /*1b30*/  USHF.R.U32.HI UR8, URZ, UR9, UR8 ;  /* 0x00000009ff087299 */ /* 0x000fc60008011608 */
[----:B------:R-:W-:Y:S01]  /*1b40*/  @!UP0 UMOV UR7, UR17 ;  /* 0x0000001100078c82 */ /* 0x000fe20008000000 */
[----:B------:R-:W-:Y:S02]  /*1b50*/  UIMAD UR20, UR14, UR11, UR20 ;  /* 0x0000000b0e1472a4 */ /* 0x000fe4000f8e0214 */
[----:B------:R-:W-:Y:S02]  /*1b60*/  USEL UR8, UR4, UR8, !UP2 ;  /* 0x0000000804087287 */ /* 0x000fe4000d000000 */
[----:B------:R-:W-:Y:S02]  /*1b70*/  @!UP0 USHF.R.U32.HI UR7, URZ, UR9, UR7 ;  /* 0x00000009ff078299 */ /* 0x000fe40008011607 */
[----:B------:R-:W-:Y:S02]  /*1b80*/  UIADD3 UR9, UPT, UPT, -UR8, URZ, URZ ;  /* 0x000000ff08097290 */ /* 0x000fe4000fffe1ff */
[----:B------:R-:W-:Y:S02]  /*1b90*/  @!UP0 USEL UR7, UR5, UR7, !UP2 ;  /* 0x0000000705078287 */ /* 0x000fe4000d000000 */
[----:B------:R-:W-:-:S02]  /*1ba0*/  UIMAD UR9, UR28, UR9, UR4 ;  /* 0x000000091c0972a4 */ /* 0x000fc4000f8e0204 */
[----:B------:R-:W-:Y:S02]  /*1bb0*/  @!UP0 UIADD3 UR8, UPT, UPT, UR8, -UR7, URZ ;  /* 0x8000000708088290 */ /* 0x000fe4000fffe0ff */
[----:B------:R-:W-:Y:S02]  /*1bc0*/  @!UP0 UIMAD UR6, UR9, UR6, UR7 ;  /* 0x00000006090682a4 */ /* 0x000fe4000f8e0207 */
[----:B------:R-:W-:Y:S02]  /*1bd0*/  @!UP0 UIMAD UR4, UR8, UR28, UR5 ;  /* 0x0000001c080482a4 */ /* 0x000fe4000f8e0205 */
[----:B------:R-:W-:Y:S02]  /*1be0*/  UIMAD UR27, UR29, UR12, UR27 ;  /* 0x0000000c1d1b72a4 */ /* 0x000fe4000f8e021b */
[----:B------:R-:W-:Y:S01]  /*1bf0*/  UIMAD UR20, UR4, UR14, UR20 ;  /* 0x0000000e041472a4 */ /* 0x000fe2000f8e0214 */
[----:B------:R-:W-:Y:S02]  /*1c00*/  @!UP0 UMOV UR5, UR6 ;  /* 0x0000000600058c82 */ /* 0x000fe40008000000 */
[----:B------:R-:W-:-:S12]  /*1c10*/  UIMAD UR27, UR5, UR29, UR27 ;  /* 0x0000001d051b72a4 */ /* 0x000fd8000f8e021b */
.L_x_19:
[----:B------:R-:W-:-:S09]  /*1c20*/  UISETP.NE.AND UP0, UPT, UR33, 0x1, UPT ;  /* 0x000000012100788c */ /* 0x000fd2000bf05270 */
[----:B------:R-:W-:Y:S05]  /*1c30*/  BRA.U UP0, `(.L_x_20) ;  /* 0x0000000100447547 */ /* 0x000fea000b800000 */
[----:B------:R-:W1:Y:S01]  /*1c40*/  LDCU.128 UR12, c[0x0][0xf10] ;  /* 0x0001e200ff0c77ac */ /* 0x000e620008000c00 */
[----:B------:R-:W2:Y:S01]  /*1c50*/  LDCU UR8, c[0x0][0xf0c] ;  /* 0x0001e180ff0877ac */ /* 0x000ea20008000800 */
[----:B------:R-:W3:Y:S01]  /*1c60*/  LDCU UR9, c[0x0][0xf20] ;  /* 0x0001e400ff0977ac */ /* 0x000ee20008000800 */
[----:B-1----:R-:W-:Y:S02]  /*1c70*/  UIMAD.WIDE.U32 UR6, UR27, UR12, URZ ;  /* 0x0000000c1b0672a5 */ /* 0x002fe4000f8e00ff */
[----:B------:R-:W-:Y:S02]  /*1c80*/  UIMAD.WIDE.U32 UR4, UR20, UR15, URZ ;  /* 0x0000000f140472a5 */ /* 0x000fe4000f8e00ff */
[----:B--2---:R-:W-:Y:S02]  /*1c90*/  UISETP.NE.AND UP1, UPT, UR8, 0x1, UPT ;  /* 0x000000010800788c */ /* 0x004fe4000bf25270 */
[----:B------:R-:W-:Y:S01]  /*1ca0*/  UISETP.NE.AND UP0, UPT, UR14, 0x1, UPT ;  /* 0x000000010e00788c */ /* 0x000fe2000bf05270 */
[----:B------:R-:W-:-:S02]  /*1cb0*/  UMOV UR6, UR7 ;  /* 0x0000000700067c82 */ /* 0x000fc40008000000 */
[----:B------:R-:W-:Y:S01]  /*1cc0*/  UMOV UR4, UR5 ;  /* 0x0000000500047c82 */ /* 0x000fe20008000000 */
[----:B------:R-:W-:Y:S02]  /*1cd0*/  USHF.R.U32.HI UR13, URZ, UR13, UR6 ;  /* 0x0000000dff0d7299 */ /* 0x000fe40008011606 */
[----:B---3--:R-:W-:Y:S02]  /*1ce0*/  USHF.R.U32.HI UR4, URZ, UR9, UR4 ;  /* 0x00000009ff047299 */ /* 0x008fe40008011604 */
[----:B------:R-:W-:Y:S02]  /*1cf0*/  USEL UR5, UR27, UR13, !UP1 ;  /* 0x0000000d1b057287 */ /* 0x000fe4000c800000 */
[----:B------:R-:W-:-:S04]  /*1d00*/  USEL UR4, UR20, UR4, !UP0 ;  /* 0x0000000414047287 */ /* 0x000fc8000c000000 */
[----:B------:R-:W-:Y:S02]  /*1d10*/  UIADD3 UR6, UPT, UPT, UR5, -UR4, URZ ;  /* 0x8000000405067290 */ /* 0x000fe4000fffe0ff */
[----:B------:R-:W-:Y:S02]  /*1d20*/  UIADD3 UR4, UPT, UPT, -UR5, UR4, URZ ;  /* 0x0000000405047290 */ /* 0x000fe4000fffe1ff */
[----:B------:R-:W-:Y:S02]  /*1d30*/  UIMAD UR20, UR6, UR14, UR20 ;  /* 0x0000000e061472a4 */ /* 0x000fe4000f8e0214 */
[----:B------:R-:W-:-:S12]  /*1d40*/  UIMAD UR27, UR4, UR8, UR27 ;  /* 0x00000008041b72a4 */ /* 0x000fd8000f8e021b */
.L_x_20:
[----:B------:R-:W-:-:S09]  /*1d50*/  UISETP.EQ.U32.AND UP0, UPT, UR34, 0x1, UPT ;  /* 0x000000012200788c */ /* 0x000fd2000bf02070 */
[----:B------:R-:W-:Y:S05]  /*1d60*/  BRA.U !UP0, `(.L_x_21) ;  /* 0x00000001080c7547 */ /* 0x000fea000b800000 */
[----:B------:R-:W-:Y:S01]  /*1d70*/  UCGABAR_WAIT ;  /* 0x0000000000007dc7 */ /* 0x000fe20008000000 */
[----:B------:R-:W-:Y:S01]  /*1d80*/  CCTL.IVALL ;  /* 0x00000000ff00798f */ /* 0x000fe20002000000 */
[----:B------:R-:W-:Y:S05]  /*1d90*/  BRA `(.L_x_22) ;  /* 0x0000000000047947 */ /* 0x000fea0003800000 */
.L_x_21:
[----:B------:R-:W-:Y:S06]  /*1da0*/  BAR.SYNC.DEFER_BLOCKING 0x0 ;  /* 0x0000000000007b1d */ /* 0x000fec0000010000 */
.L_x_22:
[----:B------:R-:W-:Y:S05]  /*1db0*/  BRA.U UP5, `(.L_x_23) ;  /* 0x00000025052c7547 */ /* 0x000fea000b800000 */
[----:B------:R-:W1:Y:S01]  /*1dc0*/  LDCU UR6, c[0x0][0x38c] ;  /* 0x00007180ff0677ac */ /* 0x000e620008000800 */
[----:B------:R-:W-:Y:S01]  /*1dd0*/  PLOP3.LUT P2, PT, PT, PT, UP3, 0x80, 0x8 ;  /* 0x000000000008781c */ /* 0x000fe20003f4f038 */
[----:B------:R-:W-:Y:S01]  /*1de0*/  IMAD.MOV.U32 R12, RZ, RZ, 0x1 ;  /* 0x00000001ff0c7424 */ /* 0x000fe200078e00ff */
[----:B------:R-:W-:Y:S01]  /*1df0*/  ISETP.EQ.OR P3, PT, R0, RZ, P4 ;  /* 0x000000ff0000720c */ /* 0x000fe20002762670 */
[----:B------:R-:W-:Y:S01]  /*1e00*/  UISETP.NE.AND UP1, UPT, UR21, URZ, UPT ;  /* 0x000000ff1500728c */ /* 0x000fe2000bf25270 */
[----:B------:R-:W-:Y:S02]  /*1e10*/  PLOP3.LUT P2, PT, P2, PT, PT, 0x8, 0x80 ;  /* 0x000000000080781c */ /* 0x000fe4000174e170 */
[----:B------:R-:W-:Y:S01]  /*1e20*/  CS2R R10, SRZ ;  /* 0x00000000000a7805 */ /* 0x000fe2000001ff00 */
[----:B------:R-:W-:Y:S01]  /*1e30*/  IMAD.MOV.U32 R9, RZ, RZ, RZ ;  /* 0x000000ffff097224 */ /* 0x000fe200078e00ff */
[----:B------:R-:W2:Y:S01]  /*1e40*/  LDCU UR58, c[0x0][0x370] ;  /* 0x00006e00ff3a77ac */ /* 0x000ea20008000800 */
[----:B------:R-:W-:Y:S01]  /*1e50*/  IMAD.MOV.U32 R8, RZ, RZ, 0x1 ;  /* 0x00000001ff087424 */ /* 0x000fe200078e00ff */
[----:B------:R-:W3:Y:S01]  /*1e60*/  LDCU.64 UR46, c[0x0][0x348] ;  /* 0x00006900ff2e77ac */ /* 0x000ee20008000a00 */
[----:B------:R-:W4:Y:S01]  /*1e70*/  LDCU UR57, c[0x0][0x374] ;  /* 0x00006e80ff3977ac */ /* 0x000f220008000800 */
[----:B-1----:R-:W-:-:S02]  /*1e80*/  UIADD3 UR5, UPT, UPT, UR6, 0x3f, URZ ;  /* 0x0000003f06057890 */ /* 0x002fc4000fffe0ff */
[----:B------:R-:W-:Y:S02]  /*1e90*/  UIADD3 UR64, UPT, UPT, UR6, 0x7e, URZ ;  /* 0x0000007e06407890 */ /* 0x000fe4000fffe0ff */
[----:B------:R-:W-:Y:S02]  /*1ea0*/  USHF.R.S32.HI UR4, URZ, 0x1f, UR5 ;  /* 0x0000001fff047899 */ /* 0x000fe40008011405 */
[----:B------:R-:W-:Y:S02]  /*1eb0*/  USEL UR49, UR49, 0x2, UP1 ;  /* 0x0000000231317887 */ /* 0x000fe40008800000 */
[----:B------:R-:W-:Y:S02]  /*1ec0*/  ULEA.HI UR4, UR4, UR5, URZ, 0x6 ;  /* 0x0000000504047291 */ /* 0x000fe4000f8f30ff */
[----:B------:R-:W-:Y:S02]  /*1ed0*/  USHF.L.U32 UR5, UR32, 0x5, URZ ;  /* 0x0000000520057899 */ /* 0x000fe400080006ff */
[----:B------:R-:W-:-:S02]  /*1ee0*/  USHF.R.S32.HI UR60, URZ, 0x6, UR4 ;  /* 0x00000006ff3c7899 */ /* 0x000fc40008011404 */
[----:B------:R-:W-:Y:S02]  /*1ef0*/  UIADD3 UR4, UPT, UPT, UR6, -0x1, URZ ;  /* 0xffffffff06047890 */ /* 0x000fe4000fffe0ff */
[----:B------:R-:W-:Y:S02]  /*1f00*/  UISETP.LT.U32.AND UP0, UPT, UR60, 0x1e, UPT ;  /* 0x0000001e3c00788c */ /* 0x000fe4000bf01070 */
[----:B------:R-:W-:Y:S02]  /*1f10*/  UISETP.GE.U32.AND UP2, UPT, UR4, -0x7f, UPT ;  /* 0xffffff810400788c */ /* 0x000fe4000bf46070 */
[----:B------:R-:W-:Y:S02]  /*1f20*/  USEL UR59, UR60, 0x1e, UP0 ;  /* 0x0000001e3c3b7887 */ /* 0x000fe40008000000 */
[----:B------:R-:W-:Y:S02]  /*1f30*/  ULOP3.LUT UR61, UR5, 0x60, URZ, 0xe2, !UPT ;  /* 0x00000060053d7892 */ /* 0x000fe4000f8ee2ff */
[----:B------:R-:W-:-:S02]  /*1f40*/  UIADD3 UR45, UPT, UPT, UR59, -0x1, URZ ;  /* 0xffffffff3b2d7890 */ /* 0x000fc4000fffe0ff */
[----:B------:R-:W-:Y:S01]  /*1f50*/  UIADD3 UR62, UPT, UPT, UR60, -UR59, URZ ;  /* 0x8000003b3c3e7290 */ /* 0x000fe2000fffe0ff */
[----:B------:R-:W-:Y:S02]  /*1f60*/  UMOV UR14, URZ ;  /* 0x000000ff000e7c82 */ /* 0x000fe40008000000 */
[----:B------:R-:W-:-:S04]  /*1f70*/  @UP2 UIADD3 UR45, UPT, UPT, UR59, URZ, URZ ;  /* 0x000000ff3b2d2290 */ /* 0x000fc8000fffe0ff */
[----:B--234-:R-:W-:-:S12]  /*1f80*/  UIADD3 UR45, UPT, UPT, UR45, 0x1, URZ ;  /* 0x000000012d2d7890 */ /* 0x01cfd8000fffe0ff */
.L_x_47:
[----:B------:R-:W-:Y:S01]  /*1f90*/  UISETP.NE.AND UP0, UPT, UR56, URZ, UPT ;  /* 0x000000ff3800728c */ /* 0x000fe2000bf05270 */
[----:B------:R-:W1:Y:S08]  /*1fa0*/  S2UR UR56, SR_CgaCtaId ;  /* 0x00000000003879c3 */ /* 0x000e700000008800 */
[----:B---3--:R-:W-:Y:S05]  /*1fb0*/  BRA.U UP0, `(.L_x_24) ;  /* 0x0000000100347547 */ /* 0x008fea000b800000 */
[----:B------:R-:W2:Y:S01]  /*1fc0*/  S2R R0, SR_CgaCtaId ;  /* 0x0000000000007919 */ /* 0x000ea20000008800 */
[----:B------:R-:W-:-:S04]  /*1fd0*/  MOV R2, 0x400 ;  /* 0x0000040000027802 */ /* 0x000fc80000000f00 */
[----:B--2---:R-:W-:Y:S02]  /*1fe0*/  LEA R0, R0, R2, 0x18 ;  /* 0x0000000200007211 */ /* 0x004fe400078ec0ff */
[----:B------:R-:W-:-:S03]  /*1ff0*/  SHF.L.U32 R2, R8, 0x1f, RZ ;  /* 0x0000001f08027819 */ /* 0x000fc600000006ff */
[----:B------:R-:W-:-:S04]  /*2000*/  IMAD R0, R9, 0x8, R0 ;  /* 0x0000000809007824 */ /* 0x000fc800078e0200 */
[----:B------:R-:W2:Y:S02]  /*2010*/  SYNCS.PHASECHK.TRANS64.TRYWAIT P0, [R0+URZ+0x270], R2 ;  /* 0x00027002000075a7 */ /* 0x000ea400080011ff */
[----:B--2---:R-:W-:Y:S05]  /*2020*/  @!P0 BRA `(.L_x_25) ;  /* 0x000000a000f88947 */ /* 0x004fea0003800000 */
.L_x_183:
[----:B------:R-:W-:Y:S01]  /*2030*/  VIADD R9, R9, 0x1 ;  /* 0x0000000109097836 */ /* 0x000fe20000000000 */
[----:B------:R2:W-:Y:S04]  /*2040*/  SYNCS.ARRIVE.TRANS64.A1T0 RZ, [R0+URZ+0x260], RZ ;  /* 0x000260ff00ff79a7 */ /* 0x0005e800081000ff */
[----:B------:R-:W-:-:S04]  /*2050*/  ISETP.NE.AND P0, PT, R9, 0x2, PT ;  /* 0x000000020900780c */ /* 0x000fc80003f05270 */
[----:B------:R-:W-:Y:S02]  /*2060*/  SEL R9, R9, RZ, P0 ;  /* 0x000000ff09097207 */ /* 0x000fe40000000000 */
[----:B--2---:R-:W-:-:S04]  /*2070*/  SEL R0, RZ, 0x1, P0 ;  /* 0x00000001ff007807 */ /* 0x004fc80000000000 */
[----:B------:R-:W-:-:S07]  /*2080*/  LOP3.LUT R8, R8, R0, RZ, 0x3c, !PT ;  /* 0x0000000008087212 */ /* 0x000fce00078e3cff */
.L_x_24:
[----:B------:R-:W-:Y:S01]  /*2090*/  UMOV UR5, 0x400 ;  /* 0x0000040000057882 */ /* 0x000fe20000000000 */
[----:B------:R-:W-:Y:S01]  /*20a0*/  SHF.L.U32 R0, R12, 0x1f, RZ ;  /* 0x0000001f0c007819 */ /* 0x000fe200000006ff */
[----:B-1----:R-:W-:Y:S02]  /*20b0*/  ULEA UR5, UR56, UR5, 0x18 ;  /* 0x0000000538057291 */ /* 0x002fe4000f8ec0ff */
[----:B------:R-:W-:Y:S02]  /*20c0*/  UISETP.GE.U32.AND UP0, UPT, UR64, 0x7f, UPT ;  /* 0x0000007f4000788c */ /* 0x000fe4000bf06070 */
[----:B------:R-:W-:Y:S02]  /*20d0*/  ULEA UR4, UR14, UR5, 0x3 ;  /* 0x000000050e047291 */ /* 0x000fe4000f8e18ff */
[----:B------:R-:W-:Y:S02]  /*20e0*/  ULEA UR35, UR20, UR63, 0x2 ;  /* 0x0000003f14237291 */ /* 0x000fe4000f8e10ff */
[----:B------:R-:W-:-:S02]  /*20f0*/  ULEA.HI UR11, UR20, UR20, URZ, 0x1 ;  /* 0x00000014140b7291 */ /* 0x000fc4000f8f08ff */
[----:B------:R-:W-:Y:S02]  /*2100*/  ULEA UR43, UR27, UR61, 0x7 ;  /* 0x0000003d1b2b7291 */ /* 0x000fe4000f8e38ff */
[----:B------:R-:W-:Y:S01]  /*2110*/  USHF.L.U32 UR35, UR35, 0x4, URZ ;  /* 0x0000000423237899 */ /* 0x000fe200080006ff */
[----:B------:R1:W2:Y:S01]  /*2120*/  SYNCS.PHASECHK.TRANS64.TRYWAIT P1, [UR4+0xf0], R0 ;  /* 0x0000f000ff0075a7 */ /* 0x0002a20008021104 */
[----:B------:R-:W-:Y:S01]  /*2130*/  USHF.R.S32.HI UR11, URZ, 0x1, UR11 ;  /* 0x00000001ff0b7899 */ /* 0x000fe2000801140b */
[----:B------:R-:W-:Y:S01]  /*2140*/  UMOV UR20, URZ ;  /* 0x000000ff00147c82 */ /* 0x000fe20008000000 */
[----:B------:R-:W-:Y:S10]  /*2150*/  BRA.U !UP0, `(.L_x_26) ;  /* 0x0000000508147547 */ /* 0x000ff4000b800000 */
[----:B------:R-:W-:Y:S01]  /*2160*/  UMOV UR4, UR14 ;  /* 0x0000000e00047c82 */ /* 0x000fe20008000000 */
[----:B------:R-:W-:-:S05]  /*2170*/  UMOV UR28, URZ ;  /* 0x000000ff001c7c82 */ /* 0x000fca0008000000 */
.L_x_34:
[----:B------:R-:W-:Y:S01]  /*2180*/  ULEA UR41, UR4, UR5, 0x3 ;  /* 0x0000000504297291 */ /* 0x000fe2000f8e18ff */
[----:B--2---:R-:W-:Y:S01]  /*2190*/  @!P4 MOV R2, 0x1c00 ;  /* 0x00001c000002c802 */ /* 0x004fe20000000f00 */
[----:B--23--:R-:W-:Y:S10]  /*21a0*/  @P1 BRA `(.L_x_27) ;  /* 0x00000000000c1947 */ /* 0x00cff40003800000 */
[----:B------:R-:W-:-:S04]  /*21b0*/  SHF.L.U32 R3, R12, 0x1f, RZ ;  /* 0x0000001f0c037819 */ /* 0x000fc800000006ff */
[----:B------:R-:W2:Y:S02]  /*21c0*/  SYNCS.PHASECHK.TRANS64.TRYWAIT P0, [UR41+0xf0], R3 ;  /* 0x0000f003ff0075a7 */ /* 0x000ea40008001129 */
[----:B--2---:R-:W-:Y:S05]  /*21d0*/  @!P0 BRA `(.L_x_28) ;  /* 0x000000a000a08947 */ /* 0x004fea0003800000 */
.L_x_27:
[----:B------:R2:W-:Y:S01]  /*21e0*/  @!P4 SYNCS.ARRIVE.TRANS64 RZ, [UR41], R2 ;  /* 0x00000002ffffc9a7 */ /* 0x0005e20008000029 */
[----:B------:R-:W-:-:S04]  /*21f0*/  ULOP3.LUT UR6, UR49, 0x2, URZ, 0xfc, !UPT ;  /* 0x0000000231067892 */ /* 0x000fc8000f8efcff */
[----:B------:R-:W-:-:S09]  /*2200*/  UISETP.NE.AND UP0, UPT, UR6, 0x2, UPT ;  /* 0x000000020600788c */ /* 0x000fd2000bf05270 */
[----:B------:R-:W-:Y:S05]  /*2210*/  BRA.U UP0, `(.L_x_29) ;  /* 0x0000000100047547 */ /* 0x000fea000b800000 */
[----:B------:R-:W-:Y:S05]  /*2220*/  BPT.TRAP 0x1 ;  /* 0x000000040000795c */ /* 0x000fea0000300000 */
.L_x_29:
[----:B------:R-:W-:Y:S04]  /*2230*/  BSSY.RECONVERGENT B0, `(.L_x_30) ;  /* 0x0000003000007945 */ /* 0x000fe80003800200 */
[----:B------:R-:W-:Y:S05]  /*2240*/  @P3 BRA `(.L_x_31) ;  /* 0x0000000000043947 */ /* 0x000fea0003800000 */
[----:B------:R-:W-:Y:S05]  /*2250*/  BPT.TRAP 0x1 ;  /* 0x000000040000795c */ /* 0x000fea0000300000 */
.L_x_31:
[----:B------:R-:W-:Y:S05]  /*2260*/  BSYNC.RECONVERGENT B0 ;  /* 0x0000000000007941 */ /* 0x000fea0003800200 */
.L_x_30:
[----:B------:R-:W-:Y:S01]  /*2270*/  UIADD3 UR6, UPT, UPT, UR4, 0x1, URZ ;  /* 0x0000000104067890 */ /* 0x000fe2000fffe0ff */
[----:B------:R-:W-:Y:S01]  /*2280*/  BSSY.RECONVERGENT B0, `(.L_x_32) ;  /* 0x000002d000007945 */ /* 0x000fe20003800200 */
[----:B------:R-:W-:Y:S02]  /*2290*/  ELECT P0, URZ, PT ;  /* 0x0000000000ff782f */ /* 0x000fe40003800000 */
[----:B------:R-:W-:-:S04]  /*22a0*/  UISETP.NE.AND UP0, UPT, UR6, 0x1e, UPT ;  /* 0x0000001e0600788c */ /* 0x000fc8000bf05270 */
[----:B------:R-:W-:Y:S02]  /*22b0*/  USEL UR7, URZ, 0x1, UP0 ;  /* 0x00000001ff077887 */ /* 0x000fe40008000000 */
[----:B------:R-:W-:-:S04]  /*22c0*/  USEL UR14, UR6, URZ, UP0 ;  /* 0x000000ff060e7287 */ /* 0x000fc80008000000 */
[----:B------:R-:W-:Y:S01]  /*22d0*/  ULEA UR6, UR14, UR5, 0x3 ;  /* 0x000000050e067291 */ /* 0x000fe2000f8e18ff */
[----:B------:R-:W-:-:S04]  /*22e0*/  LOP3.LUT R12, R12, UR7, RZ, 0x3c, !PT ;  /* 0x000000070c0c7c12 */ /* 0x000fc8000f8e3cff */
[----:B-1----:R-:W-:-:S04]  /*22f0*/  SHF.L.U32 R0, R12, 0x1f, RZ ;  /* 0x0000001f0c007819 */ /* 0x002fc800000006ff */
[----:B------:R1:W3:Y:S01]  /*2300*/  SYNCS.PHASECHK.TRANS64.TRYWAIT P1, [UR6+0xf0], R0 ;  /* 0x0000f000ff0075a7 */ /* 0x0002e20008021106 */
[----:B------:R-:W-:Y:S05]  /*2310*/  @!P0 BRA `(.L_x_33) ;  /* 0x00000000008c8947 */ /* 0x000fea0003800000 */
[----:B------:R-:W-:Y:S02]  /*2320*/  USHF.L.U32 UR6, UR4, 0x9, URZ ;  /* 0x0000000904067899 */ /* 0x000fe400080006ff */
[----:B------:R-:W-:Y:S02]  /*2330*/  ULEA UR40, UR4, UR38, 0xc ;  /* 0x0000002604287291 */ /* 0x000fe4000f8e60ff */
[----:B------:R-:W-:Y:S02]  /*2340*/  UIADD3 UR22, UP3, UPT, UR46, 0x80, URZ ;  /* 0x000000802e167890 */ /* 0x000fe4000ff7e0ff */
[----:B------:R-:W-:Y:S02]  /*2350*/  ULEA UR32, UR4, UR37, 0xb ;  /* 0x0000002504207291 */ /* 0x000fe4000f8e58ff */
[----:B------:R-:W-:Y:S02]  /*2360*/  UIADD3 UR20, UP2, UPT, UR46, 0x180, URZ ;  /* 0x000001802e147890 */ /* 0x000fe4000ff5e0ff */
[----:B------:R-:W-:-:S02]  /*2370*/  UIADD3 UR18, UP1, UPT, UR46, 0x280, URZ ;  /* 0x000002802e127890 */ /* 0x000fc4000ff3e0ff */
[----:B------:R-:W-:Y:S02]  /*2380*/  ULOP3.LUT UR24, UR50, UR6, URZ, 0xfc, !UPT ;  /* 0x0000000632187292 */ /* 0x000fe4000f8efcff */
[----:B------:R-:W-:Y:S02]  /*2390*/  UIADD3 UR16, UP0, UPT, UR46, 0x380, URZ ;  /* 0x000003802e107890 */ /* 0x000fe4000ff1e0ff */
[----:B------:R-:W-:Y:S02]  /*23a0*/  ULOP3.LUT UR8, UR6, UR48, URZ, 0xfc, !UPT ;  /* 0x0000003006087292 */ /* 0x000fe4000f8efcff */
[----:B------:R-:W-:Y:S02]  /*23b0*/  USHF.L.U32 UR42, UR28, 0x6, URZ ;  /* 0x000000061c2a7899 */ /* 0x000fe400080006ff */
[----:B------:R-:W-:Y:S02]  /*23c0*/  UIADD3.X UR23, UPT, UPT, URZ, UR47, URZ, UP3, !UPT ;  /* 0x0000002fff177290 */ /* 0x000fe40009ffe4ff */
[----:B------:R-:W-:-:S02]  /*23d0*/  UIADD3 UR40, UPT, UPT, UR5, 0x3400, UR40 ;  /* 0x0000340005287890 */ /* 0x000fc4000fffe028 */
[----:B------:R-:W-:Y:S02]  /*23e0*/  UPRMT UR7, URZ, 0x5410, UR31 ;  /* 0x00005410ff077896 */ /* 0x000fe4000800001f */
[----:B------:R-:W-:Y:S02]  /*23f0*/  UIADD3.X UR21, UPT, UPT, URZ, UR47, URZ, UP2, !UPT ;  /* 0x0000002fff157290 */ /* 0x000fe400097fe4ff */
[----:B------:R-:W-:Y:S02]  /*2400*/  UIADD3 UR32, UPT, UPT, UR5, 0x21400, UR32 ;  /* 0x0002140005207890 */ /* 0x000fe4000fffe020 */
[----:B------:R-:W-:Y:S02]  /*2410*/  UPRMT UR6, URZ, 0x5410, UR30 ;  /* 0x00005410ff067896 */ /* 0x000fe4000800001e */
[----:B------:R-:W-:Y:S02]  /*2420*/  UIADD3.X UR19, UPT, UPT, URZ, UR47, URZ, UP1, !UPT ;  /* 0x0000002fff137290 */ /* 0x000fe40008ffe4ff */
[----:B------:R-:W-:-:S02]  /*2430*/  UIADD3 UR24, UPT, UPT, UR5, 0x30400, UR24 ;  /* 0x0003040005187890 */ /* 0x000fc4000fffe018 */
[----:B------:R-:W-:Y:S02]  /*2440*/  UIADD3.X UR17, UPT, UPT, URZ, UR47, URZ, UP0, !UPT ;  /* 0x0000002fff117290 */ /* 0x000fe400087fe4ff */
[----:B------:R-:W-:Y:S01]  /*2450*/  UIADD3 UR8, UPT, UPT, UR5, 0x34000, UR8 ;  /* 0x0003400005087890 */ /* 0x000fe2000fffe008 */
[----:B------:R-:W-:Y:S01]  /*2460*/  UMOV UR52, 0x0 ;  /* 0x0000000000347882 */ /* 0x000fe20000000000 */
[----:B------:R-:W-:Y:S01]  /*2470*/  UMOV UR53, 0x10000000 ;  /* 0x1000000000357882 */ /* 0x000fe20000000000 */
[----:B------:R-:W-:Y:S01]  /*2480*/  UMOV UR33, UR41 ;  /* 0x0000002900217c82 */ /* 0x000fe20008000000 */
[----:B------:R-:W-:Y:S01]  /*2490*/  UMOV UR36, UR44 ;  /* 0x0000002c00247c82 */ /* 0x000fe20008000000 */
[----:B------:R-:W-:Y:S01]  /*24a0*/  UMOV UR34, UR42 ;  /* 0x0000002a00227c82 */ /* 0x000fe20008000000 */
[----:B------:R-:W-:Y:S01]  /*24b0*/  UMOV UR25, UR41 ;  /* 0x0000002900197c82 */ /* 0x000fe20008000000 */
[----:B------:R-:W-:Y:S01]  /*24c0*/  UMOV UR29, UR44 ;  /* 0x0000002c001d7c82 */ /* 0x000fe20008000000 */
[----:B------:R4:W-:Y:S01]  /*24d0*/  UTMALDG.3D.MULTICAST [UR40], [UR22], UR7, desc[UR52] ;  /* 0x00003428160073b4 */ /* 0x0009e20008011807 */
[----:B------:R-:W-:Y:S01]  /*24e0*/  UMOV UR9, UR41 ;  /* 0x0000002900097c82 */ /* 0x000fe20008000000 */
[----:B------:R-:W-:Y:S01]  /*24f0*/  UMOV UR12, UR28 ;  /* 0x0000001c000c7c82 */ /* 0x000fe20008000000 */
[----:B------:R-:W-:Y:S01]  /*2500*/  UMOV UR13, UR44 ;  /* 0x0000002c000d7c82 */ /* 0x000fe20008000000 */
[----:B------:R4:W-:Y:S01]  /*2510*/  UTMALDG.3D.MULTICAST [UR32], [UR20], UR6, desc[UR52] ;  /* 0x00003420140073b4 */ /* 0x0009e20008011806 */
[----:B------:R4:W-:Y:S01]  /*2520*/  UTMALDG.4D.MULTICAST [UR24], [UR18], UR7, desc[UR52] ;  /* 0x00003418120073b4 */ /* 0x0009e20008019807 */
[----:B------:R4:W-:Y:S02]  /*2530*/  UTMALDG.4D.MULTICAST [UR8], [UR16], UR6, desc[UR52] ;  /* 0x00003408100073b4 */ /* 0x0009e40008019806 */
[----:B----4-:R-:W-:Y:S01]  /*2540*/  NOP ;  /* 0x0000000000007918 */ /* 0x010fe20000000000 */
.L_x_33:
[----:B------:R-:W-:Y:S05]  /*2550*/  BSYNC.RECONVERGENT B0 ;  /* 0x0000000000007941 */ /* 0x000fea0003800200 */
.L_x_32:
[----:B------:R-:W-:Y:S01]  /*2560*/  UIADD3 UR28, UPT, UPT, UR28, 0x1, URZ ;  /* 0x000000011c1c7890 */ /* 0x000fe2000fffe0ff */
[----:B------:R-:W-:Y:S01]  /*2570*/  UMOV UR4, UR14 ;  /* 0x0000000e00047c82 */ /* 0x000fe20008000000 */
[----:B------:R-:W-:Y:S02]  /*2580*/  UMOV UR20, UR45 ;  /* 0x0000002d00147c82 */ /* 0x000fe40008000000 */
[----:B------:R-:W-:-:S09]  /*2590*/  UISETP.NE.AND UP0, UPT, UR28, UR45, UPT ;  /* 0x0000002d1c00728c */ /* 0x000fd2000bf05270 */
[----:B------:R-:W-:Y:S05]  /*25a0*/  BRA.U UP0, `(.L_x_34) ;  /* 0xfffffff900f47547 */ /* 0x000fea000b83ffff */
.L_x_26:
[----:B------:R-:W-:Y:S01]  /*25b0*/  ULEA UR4, UR14, UR5, 0x3 ;  /* 0x000000050e047291 */ /* 0x000fe2000f8e18ff */
[----:B-1----:R-:W-:Y:S01]  /*25c0*/  SHF.L.U32 R0, R12, 0x1f, RZ ;  /* 0x0000001f0c007819 */ /* 0x002fe200000006ff */
[----:B------:R-:W-:Y:S01]  /*25d0*/  @!P2 SYNCS.ARRIVE.TRANS64.A1T0 RZ, [UR5+0x218], RZ ;  /* 0x000218ffffffa9a7 */ /* 0x000fe20008100005 */
[----:B------:R-:W-:-:S06]  /*25e0*/  UISETP.GT.AND UP0, UPT, UR60, UR59, UPT ;  /* 0x0000003b3c00728c */ /* 0x000fcc000bf04270 */
[----:B--23--:R1:W2:Y:S03]  /*25f0*/  SYNCS.PHASECHK.TRANS64.TRYWAIT P1, [UR4+0xf0], R0 ;  /* 0x0000f000ff0075a7 */ /* 0x00c2a60008021104 */
[----:B------:R-:W-:Y:S05]  /*2600*/  BRA.U !UP0, `(.L_x_35) ;  /* 0x0000000508187547 */ /* 0x000fea000b800000 */
[----:B------:R-:W-:Y:S01]  /*2610*/  UIADD3 UR51, UPT, UPT, UR62, UR20, URZ ;  /* 0x000000143e337290 */ /* 0x000fe2000fffe0ff */
[----:B------:R-:W-:-:S11]  /*2620*/  UMOV UR4, UR14 ;  /* 0x0000000e00047c82 */ /* 0x000fd60008000000 */
.L_x_43:
[----:B------:R-:W-:Y:S01]  /*2630*/  ULEA UR41, UR4, UR5, 0x3 ;  /* 0x0000000504297291 */ /* 0x000fe2000f8e18ff */
[----:B--2---:R-:W-:Y:S01]  /*2640*/  @!P4 MOV R2, 0x1c00 ;  /* 0x00001c000002c802 */ /* 0x004fe20000000f00 */
[----:B--23--:R-:W-:Y:S10]  /*2650*/  @P1 BRA `(.L_x_36) ;  /* 0x00000000000c1947 */ /* 0x00cff40003800000 */
[----:B------:R-:W-:-:S04]  /*2660*/  SHF.L.U32 R3, R12, 0x1f, RZ ;  /* 0x0000001f0c037819 */ /* 0x000fc800000006ff */
[----:B------:R-:W2:Y:S02]  /*2670*/  SYNCS.PHASECHK.TRANS64.TRYWAIT P0, [UR41+0xf0], R3 ;  /* 0x0000f003ff0075a7 */ /* 0x000ea40008001129 */
[----:B--2---:R-:W-:Y:S05]  /*2680*/  @!P0 BRA `(.L_x_37) ;  /* 0x0000009c008c8947 */ /* 0x004fea0003800000 */
.L_x_36:
[----:B------:R2:W-:Y:S01]  /*2690*/  @!P4 SYNCS.ARRIVE.TRANS64 RZ, [UR41], R2 ;  /* 0x00000002ffffc9a7 */ /* 0x0005e20008000029 */
[----:B------:R-:W-:-:S04]  /*26a0*/  ULOP3.LUT UR6, UR49, 0x2, URZ, 0xfc, !UPT ;  /* 0x0000000231067892 */ /* 0x000fc8000f8efcff */
[----:B------:R-:W-:-:S09]  /*26b0*/  UISETP.NE.AND UP0, UPT, UR6, 0x2, UPT ;  /* 0x000000020600788c */ /* 0x000fd2000bf05270 */
[----:B------:R-:W-:Y:S05]  /*26c0*/  BRA.U UP0, `(.L_x_38) ;  /* 0x0000000100047547 */ /* 0x000fea000b800000 */
[----:B------:R-:W-:Y:S05]  /*26d0*/  BPT.TRAP 0x1 ;  /* 0x000000040000795c */ /* 0x000fea0000300000 */
.L_x_38:
[----:B------:R-:W-:Y:S04]  /*26e0*/  BSSY.RECONVERGENT B0, `(.L_x_39) ;  /* 0x0000003000007945 */ /* 0x000fe80003800200 */
[----:B------:R-:W-:Y:S05]  /*26f0*/  @P3 BRA `(.L_x_40) ;  /* 0x0000000000043947 */ /* 0x000fea0003800000 */
[----:B------:R-:W-:Y:S05]  /*2700*/  BPT.TRAP 0x1 ;  /* 0x000000040000795c */ /* 0x000fea0000300000 */
.L_x_40:
[----:B------:R-:W-:Y:S05]  /*2710*/  BSYNC.RECONVERGENT B0 ;  /* 0x0000000000007941 */ /* 0x000fea0003800200 */
.L_x_39:
        /* <DEDUP_REMOVED lines=19> */
[----:B------:R-:W-:Y:S02]  /*2850*/  USHF.L.U32 UR42, UR20, 0x6, URZ ;  /* 0x00000006142a7899 */ /* 0x000fe400080006ff */
[----:B------:R-:W-:Y:S02]  /*2860*/  UIADD3.X UR23, UPT, UPT, URZ, UR47, URZ, UP3, !UPT ;  /* 0x0000002fff177290 */ /* 0x000fe40009ffe4ff */
[----:B------:R-:W-:Y:S02]  /*2870*/  UIADD3 UR40, UPT, UPT, UR5, 0x3400, UR40 ;  /* 0x0000340005287890 */ /* 0x000fe4000fffe028 */
[----:B------:R-:W-:-:S02]  /*2880*/  UPRMT UR15, URZ, 0x5410, UR31 ;  /* 0x00005410ff0f7896 */ /* 0x000fc4000800001f */
[----:B------:R-:W-:Y:S02]  /*2890*/  ULOP3.LUT UR8, UR6, UR48, URZ, 0xfc, !UPT ;  /* 0x0000003006087292 */ /* 0x000fe4000f8efcff */
[----:B------:R-:W-:Y:S02]  /*28a0*/  UIADD3.X UR13, UPT, UPT, URZ, UR47, URZ, UP2, !UPT ;  /* 0x0000002fff0d7290 */ /* 0x000fe400097fe4ff */
[----:B------:R-:W-:Y:S02]  /*28b0*/  UIADD3 UR32, UPT, UPT, UR5, 0x21400, UR32 ;  /* 0x0002140005207890 */ /* 0x000fe4000fffe020 */
[----:B------:R-:W-:Y:S02]  /*28c0*/  UPRMT UR7, URZ, 0x5410, UR30 ;  /* 0x00005410ff077896 */ /* 0x000fe4000800001e */
[----:B------:R-:W-:Y:S02]  /*28d0*/  UIADD3.X UR29, UPT, UPT, URZ, UR47, URZ, UP1, !UPT ;  /* 0x0000002fff1d7290 */ /* 0x000fe40008ffe4ff */
[----:B------:R-:W-:-:S02]  /*28e0*/  UIADD3 UR16, UPT, UPT, UR5, 0x30400, UR16 ;  /* 0x0003040005107890 */ /* 0x000fc4000fffe010 */
[----:B------:R-:W-:Y:S02]  /*28f0*/  UIADD3 UR8, UPT, UPT, UR5, 0x34000, UR8 ;  /* 0x0003400005087890 */ /* 0x000fe4000fffe008 */
[----:B------:R-:W-:Y:S01]  /*2900*/  UIADD3.X UR25, UPT, UPT, URZ, UR47, URZ, UP0, !UPT ;  /* 0x0000002fff197290 */ /* 0x000fe200087fe4ff */
[----:B------:R-:W-:Y:S01]  /*2910*/  UMOV UR52, 0x0 ;  /* 0x0000000000347882 */ /* 0x000fe20000000000 */
[----:B------:R-:W-:Y:S01]  /*2920*/  UMOV UR53, 0x10000000 ;  /* 0x1000000000357882 */ /* 0x000fe20000000000 */
[----:B------:R-:W-:Y:S01]  /*2930*/  UMOV UR33, UR41 ;  /* 0x0000002900217c82 */ /* 0x000fe20008000000 */
[----:B------:R-:W-:Y:S01]  /*2940*/  UMOV UR36, UR44 ;  /* 0x0000002c00247c82 */ /* 0x000fe20008000000 */
[----:B------:R-:W-:Y:S01]  /*2950*/  UMOV UR34, UR42 ;  /* 0x0000002a00227c82 */ /* 0x000fe20008000000 */
[----:B------:R-:W-:Y:S01]  /*2960*/  UTMALDG.3D.MULTICAST [UR40], [UR22], UR15, desc[UR52] ;  /* 0x00003428160073b4 */ /* 0x000fe2000801180f */
[----:B------:R-:W-:Y:S01]  /*2970*/  UMOV UR17, UR41 ;  /* 0x0000002900117c82 */ /* 0x000fe20008000000 */
[----:B------:R-:W-:Y:S01]  /*2980*/  UMOV UR18, UR26 ;  /* 0x0000001a00127c82 */ /* 0x000fe20008000000 */
[----:B------:R-:W-:Y:S01]  /*2990*/  UMOV UR19, UR27 ;  /* 0x0000001b00137c82 */ /* 0x000fe20008000000 */
[----:B------:R-:W-:Y:S01]  /*29a0*/  UMOV UR21, UR44 ;  /* 0x0000002c00157c82 */ /* 0x000fe20008000000 */
[----:B------:R-:W-:Y:S01]  /*29b0*/  UMOV UR9, UR41 ;  /* 0x0000002900097c82 */ /* 0x000fe20008000000 */
[----:B------:R4:W-:Y:S01]  /*29c0*/  UTMALDG.3D.MULTICAST [UR32], [UR12], UR7, desc[UR52] ;  /* 0x000034200c0073b4 */ /* 0x0009e20008011807 */
[----:B------:R1:W-:Y:S01]  /*29d0*/  UTMALDG.4D.MULTICAST [UR16], [UR28], UR15, desc[UR52] ;  /* 0x000034101c0073b4 */ /* 0x0003e2000801980f */
[----:B----4-:R-:W-:Y:S01]  /*29e0*/  UMOV UR12, UR20 ;  /* 0x00000014000c7c82 */ /* 0x010fe20008000000 */
[----:B------:R-:W-:-:S02]  /*29f0*/  UMOV UR13, UR44 ;  /* 0x0000002c000d7c82 */ /* 0x000fc40008000000 */
[----:B------:R1:W-:Y:S02]  /*2a00*/  UTMALDG.4D.MULTICAST [UR8], [UR24], UR7, desc[UR52] ;  /* 0x00003408180073b4 */ /* 0x0003e40008019807 */
[----:B-1----:R-:W-:Y:S01]  /*2a10*/  NOP ;  /* 0x0000000000007918 */ /* 0x002fe20000000000 */
.L_x_42:
[----:B------:R-:W-:Y:S05]  /*2a20*/  BSYNC.RECONVERGENT B0 ;  /* 0x0000000000007941 */ /* 0x000fea0003800200 */
.L_x_41:
[----:B------:R-:W-:Y:S01]  /*2a30*/  UIADD3 UR20, UPT, UPT, UR20, 0x1, URZ ;  /* 0x0000000114147890 */ /* 0x000fe2000fffe0ff */
[----:B------:R-:W-:-:S03]  /*2a40*/  UMOV UR4, UR14 ;  /* 0x0000000e00047c82 */ /* 0x000fc60008000000 */
[----:B------:R-:W-:-:S09]  /*2a50*/  UISETP.NE.AND UP0, UPT, UR20, UR51, UPT ;  /* 0x000000331400728c */ /* 0x000fd2000bf05270 */
[----:B------:R-:W-:Y:S05]  /*2a60*/  BRA.U UP0, `(.L_x_43) ;  /* 0xfffffff900f07547 */ /* 0x000fea000b83ffff */
.L_x_35:
[C---:B------:R-:W-:Y:S01]  /*2a70*/  LEA R3, R11.reuse, UR5, 0x3 ;  /* 0x000000050b037c11 */ /* 0x040fe2000f8e18ff */
[----:B------:R-:W-:Y:S01]  /*2a80*/  NOP ;  /* 0x0000000000007918 */ /* 0x000fe20000000000 */
[----:B-1----:R-:W-:Y:S02]  /*2a90*/  SHF.L.U32 R0, R10, 0x1f, RZ ;  /* 0x0000001f0a007819 */ /* 0x002fe400000006ff */
[----:B------:R-:W-:Y:S02]  /*2aa0*/  LEA R4, R11, UR5, 0x4 ;  /* 0x000000050b047c11 */ /* 0x000fe4000f8e20ff */
[----:B------:R-:W1:Y:S02]  /*2ab0*/  SYNCS.PHASECHK.TRANS64.TRYWAIT P0, [R3+URZ+0x220], R0 ;  /* 0x00022000030075a7 */ /* 0x000e6400080011ff */
[----:B-1----:R-:W-:Y:S05]  /*2ac0*/  @!P0 BRA `(.L_x_44) ;  /* 0x0000009800948947 */ /* 0x002fea0003800000 */
.L_x_186:
[----:B------:R-:W4:Y:S01]  /*2ad0*/  LDS.128 R4, [R4+0x290] ;  /* 0x0002900004047984 */ /* 0x000f220000000c00 */
[----:B------:R-:W-:Y:S01]  /*2ae0*/  UISETP.GE.AND UP0, UPT, UR39, 0x1, UPT ;  /* 0x000000012700788c */ /* 0x000fe2000bf06270 */
[----:B------:R-:W-:Y:S01]  /*2af0*/  @!PT LDS RZ, [RZ] ;  /* 0x00000000fffff984 */ /* 0x000fe20000000800 */
[----:B------:R-:W-:Y:S01]  /*2b00*/  @!PT LDS RZ, [RZ] ;  /* 0x00000000fffff984 */ /* 0x000fe20000000800 */
[----:B------:R-:W-:Y:S01]  /*2b10*/  @!PT LDS RZ, [RZ] ;  /* 0x00000000fffff984 */ /* 0x000fe20000000800 */
[----:B------:R-:W-:Y:S01]  /*2b20*/  @!PT LDS RZ, [RZ] ;  /* 0x00000000fffff984 */ /* 0x000fe20000000800 */
[----:B------:R1:W-:Y:S06]  /*2b30*/  MEMBAR.ALL.CTA ;  /* 0x0000000000007992 */ /* 0x0003ec0000008000 */
[----:B-1----:R-:W1:Y:S01]  /*2b40*/  FENCE.VIEW.ASYNC.S ;  /* 0x00000000000073c6 */ /* 0x002e620000000000 */
[----:B----4-:R-:W-:-:S13]  /*2b50*/  LOP3.LUT P0, RZ, R6, 0x1, RZ, 0xc0, !PT ;  /* 0x0000000106ff7812 */ /* 0x010fda000780c0ff */
[----:B-1----:R-:W-:Y:S01]  /*2b60*/  VOTEU.ANY UP1, P0 ;  /* 0x0000000000ff7886 */ /* 0x002fe20000020100 */
[----:B------:R-:W-:-:S13]  /*2b70*/  PLOP3.LUT P0, PT, PT, PT, UP1, 0x80, 0x8 ;  /* 0x000000000008781c */ /* 0x000fda0003f0f018 */
[----:B------:R-:W-:Y:S02]  /*2b80*/  @P0 LOP3.LUT R0, R5, 0xffff, RZ, 0xc0, !PT ;  /* 0x0000ffff05000812 */ /* 0x000fe400078ec0ff */
[----:B--2---:R-:W-:Y:S02]  /*2b90*/  @P0 MOV R2, R4 ;  /* 0x0000000400020202 */ /* 0x004fe40000000f00 */
[----:B------:R-:W-:Y:S01]  /*2ba0*/  @P0 R2UR UR6, R0 ;  /* 0x00000000000602ca */ /* 0x000fe200000e0000 */
[----:B------:R-:W-:Y:S01]  /*2bb0*/  VIADD R0, R3, 0x230 ;  /* 0x0000023003007836 */ /* 0x000fe20000000000 */
[----:B------:R-:W-:Y:S02]  /*2bc0*/  @P0 SHF.R.U32.HI R4, RZ, 0x10, R5 ;  /* 0x00000010ff040819 */ /* 0x000fe40000011605 */
[----:B------:R-:W-:Y:S02]  /*2bd0*/  @P0 R2UR UR7, R2 ;  /* 0x00000000020702ca */ /* 0x000fe400000e0000 */
[----:B------:R-:W-:-:S02]  /*2be0*/  PRMT R0, RZ, 0x654, R0 ;  /* 0x00000654ff007816 */ /* 0x000fc40000000000 */
[----:B------:R-:W-:Y:S02]  /*2bf0*/  @P0 R2UR UR4, R4 ;  /* 0x00000000040402ca */ /* 0x000fe400000e0000 */
[----:B------:R1:W-:Y:S03]  /*2c00*/  SYNCS.ARRIVE.TRANS64.RED.A1T0 RZ, [R0+URZ], RZ ;  /* 0x000000ff00ff79a7 */ /* 0x0003e600081004ff */
[----:B------:R-:W-:-:S04]  /*2c10*/  @UP1 UMOV UR54, UR6 ;  /* 0x0000000600361c82 */ /* 0x000fc80008000000 */
[----:B------:R-:W-:-:S04]  /*2c20*/  @UP1 UMOV UR55, UR7 ;  /* 0x0000000700371c82 */ /* 0x000fc80008000000 */
[----:B------:R-:W-:Y:S01]  /*2c30*/  @UP1 UMOV UR44, UR4 ;  /* 0x00000004002c1c82 */ /* 0x000fe20008000000 */
[----:B------:R-:W-:Y:S05]  /*2c40*/  BRA.U !UP0, `(.L_x_45) ;  /* 0x0000000108d47547 */ /* 0x000fea000b800000 */
[----:B------:R-:W2:Y:S01]  /*2c50*/  LDCU.128 UR16, c[0x0][0xf10] ;  /* 0x0001e200ff1077ac */ /* 0x000ea20008000c00 */
[----:B------:R-:W4:Y:S01]  /*2c60*/  LDCU UR11, c[0x0][0xf20] ;  /* 0x0001e400ff0b77ac */ /* 0x000f220008000800 */
[----:B------:R-:W3:Y:S01]  /*2c70*/  LDCU UR24, c[0x0][0xf0c] ;  /* 0x0001e180ff1877ac */ /* 0x000ee20008000800 */
[----:B------:R-:W1:Y:S01]  /*2c80*/  LDCU.64 UR8, c[0x0][0xf28] ;  /* 0x0001e500ff0877ac */ /* 0x000e620008000a00 */
[----:B------:R-:W-:Y:S02]  /*2c90*/  UISETP.NE.AND UP3, UPT, UR39, 0x1, UPT ;  /* 0x000000012700788c */ /* 0x000fe4000bf65270 */
[----:B--2---:R-:W-:Y:S02]  /*2ca0*/  UIMAD.WIDE.U32 UR12, UR57, UR19, URZ ;  /* 0x00000013390c72a5 */ /* 0x004fe4000f8e00ff */
[----:B------:R-:W-:Y:S02]  /*2cb0*/  UIMAD.WIDE.U32 UR6, UR58, UR16, URZ ;  /* 0x000000103a0672a5 */ /* 0x000fe4000f8e00ff */
[----:B------:R-:W-:-:S02]  /*2cc0*/  UISETP.NE.AND UP0, UPT, UR18, 0x1, UPT ;  /* 0x000000011200788c */ /* 0x000fc4000bf05270 */
[----:B------:R-:W-:Y:S01]  /*2cd0*/  UIMAD.WIDE.U32 UR22, UR54, UR19, URZ ;  /* 0x00000013361672a5 */ /* 0x000fe2000f8e00ff */
[----:B------:R-:W-:Y:S02]  /*2ce0*/  UMOV UR12, UR13 ;  /* 0x0000000d000c7c82 */ /* 0x000fe40008000000 */
[----:B------:R-:W-:Y:S01]  /*2cf0*/  UMOV UR6, UR7 ;  /* 0x0000000700067c82 */ /* 0x000fe20008000000 */
[----:B----4-:R-:W-:Y:S02]  /*2d00*/  USHF.R.U32.HI UR12, URZ, UR11, UR12 ;  /* 0x0000000bff0c7299 */ /* 0x010fe4000801160c */
[----:B------:R-:W-:Y:S02]  /*2d10*/  USHF.R.U32.HI UR7, URZ, UR17, UR6 ;  /* 0x00000011ff077299 */ /* 0x000fe40008011606 */
[----:B---3--:R-:W-:Y:S02]  /*2d20*/  UISETP.NE.AND UP2, UPT, UR24, 0x1, UPT ;  /* 0x000000011800788c */ /* 0x008fe4000bf45270 */
[----:B------:R-:W-:-:S02]  /*2d30*/  USEL UR6, UR57, UR12, !UP0 ;  /* 0x0000000c39067287 */ /* 0x000fc4000c000000 */
[----:B------:R-:W-:Y:S02]  /*2d40*/  USEL UR7, UR58, UR7, !UP2 ;  /* 0x000000073a077287 */ /* 0x000fe4000d000000 */
[----:B-1----:R-:W-:Y:S01]  /*2d50*/  UIMAD.WIDE.U32 UR12, UR6, UR8, URZ ;  /* 0x00000008060c72a5 */ /* 0x002fe2000f8e00ff */
[----:B------:R-:W-:Y:S01]  /*2d60*/  UMOV UR4, UR23 ;  /* 0x0000001700047c82 */ /* 0x000fe20008000000 */
[----:B------:R-:W-:Y:S02]  /*2d70*/  UIMAD.WIDE.U32 UR20, UR55, UR16, URZ ;  /* 0x00000010371472a5 */ /* 0x000fe4000f8e00ff */
[----:B------:R-:W-:-:S03]  /*2d80*/  UIMAD.WIDE.U32 UR22, UR7, UR8, URZ ;  /* 0x00000008071672a5 */ /* 0x000fc6000f8e00ff */
[----:B------:R-:W-:Y:S01]  /*2d90*/  UMOV UR12, UR13 ;  /* 0x0000000d000c7c82 */ /* 0x000fe20008000000 */
[----:B------:R-:W-:Y:S02]  /*2da0*/  USHF.R.U32.HI UR4, URZ, UR11, UR4 ;  /* 0x0000000bff047299 */ /* 0x000fe40008011604 */
[----:B------:R-:W-:Y:S01]  /*2db0*/  @UP3 USHF.R.U32.HI UR6, URZ, UR9, UR12 ;  /* 0x00000009ff063299 */ /* 0x000fe2000801160c */
[----:B------:R-:W-:Y:S01]  /*2dc0*/  UMOV UR20, UR21 ;  /* 0x0000001500147c82 */ /* 0x000fe20008000000 */
[----:B------:R-:W-:Y:S01]  /*2dd0*/  UMOV UR22, UR23 ;  /* 0x0000001700167c82 */ /* 0x000fe20008000000 */
[----:B------:R-:W-:Y:S02]  /*2de0*/  USHF.R.U32.HI UR17, URZ, UR17, UR20 ;  /* 0x00000011ff117299 */ /* 0x000fe40008011614 */
[----:B------:R-:W-:Y:S02]  /*2df0*/  USEL UR4, UR54, UR4, !UP0 ;  /* 0x0000000436047287 */ /* 0x000fe4000c000000 */
[----:B------:R-:W-:-:S02]  /*2e00*/  @UP3 USHF.R.U32.HI UR7, URZ, UR9, UR22 ;  /* 0x00000009ff073299 */ /* 0x000fc40008011616 */
[----:B------:R-:W-:Y:S02]  /*2e10*/  UIMAD UR11, UR39, UR6, URZ ;  /* 0x00000006270b72a4 */ /* 0x000fe4000f8e02ff */
[----:B------:R-:W-:Y:S02]  /*2e20*/  USEL UR6, UR55, UR17, !UP2 ;  /* 0x0000001137067287 */ /* 0x000fe4000d000000 */
[----:B------:R-:W-:Y:S02]  /*2e30*/  UIMAD UR12, UR39, UR7, URZ ;  /* 0x00000007270c72a4 */ /* 0x000fe4000f8e02ff */
[----:B------:R-:W-:Y:S02]  /*2e40*/  UISETP.GE.AND UP0, UPT, UR4, UR11, UPT ;  /* 0x0000000b0400728c */ /* 0x000fe4000bf06270 */
[----:B------:R-:W-:Y:S02]  /*2e50*/  UIMAD.WIDE.U32 UR16, UR4, UR8, URZ ;  /* 0x00000008041072a5 */ /* 0x000fe4000f8e00ff */
[----:B------:R-:W-:-:S02]  /*2e60*/  UISETP.GE.OR UP0, UPT, UR6, UR12, UP0 ;  /* 0x0000000c0600728c */ /* 0x000fc40008706670 */
        /* <DEDUP_REMOVED lines=19> */
.L_x_45:
[----:B------:R-:W2:Y:S02]  /*2fa0*/  LDCU UR4, c[0x0][0xf30] ;  /* 0x0001e600ff0477ac */ /* 0x000ea40008000800 */
[----:B--2---:R-:W-:-:S09]  /*2fb0*/  UISETP.NE.AND UP0, UPT, UR4, 0x1, UPT ;  /* 0x000000010400788c */ /* 0x004fd2000bf05270 */
[----:B------:R-:W-:Y:S05]  /*2fc0*/  BRA.U UP0, `(.L_x_46) ;  /* 0x0000000100447547 */ /* 0x000fea000b800000 */
[----:B------:R-:W2:Y:S01]  /*2fd0*/  LDCU.128 UR16, c[0x0][0xf10] ;  /* 0x0001e200ff1077ac */ /* 0x000ea20008000c00 */
[----:B------:R-:W4:Y:S01]  /*2fe0*/  LDCU UR11, c[0x0][0xf0c] ;  /* 0x0001e180ff0b77ac */ /* 0x000f220008000800 */
[----:B------:R-:W1:Y:S01]  /*2ff0*/  LDCU UR12, c[0x0][0xf20] ;  /* 0x0001e400ff0c77ac */ /* 0x000e620008000800 */
[----:B--2---:R-:W-:Y:S02]  /*3000*/  UIMAD.WIDE.U32 UR8, UR55, UR16, URZ ;  /* 0x00000010370872a5 */ /* 0x004fe4000f8e00ff */
[----:B------:R-:W-:Y:S02]  /*3010*/  UIMAD.WIDE.U32 UR6, UR54, UR19, URZ ;  /* 0x00000013360672a5 */ /* 0x000fe4000f8e00ff */
[----:B----4-:R-:W-:Y:S02]  /*3020*/  UISETP.NE.AND UP2, UPT, UR11, 0x1, UPT ;  /* 0x000000010b00788c */ /* 0x010fe4000bf45270 */
[----:B------:R-:W-:Y:S01]  /*3030*/  UISETP.NE.AND UP0, UPT, UR18, 0x1, UPT ;  /* 0x000000011200788c */ /* 0x000fe2000bf05270 */
[----:B------:R-:W-:-:S02]  /*3040*/  UMOV UR8, UR9 ;  /* 0x0000000900087c82 */ /* 0x000fc40008000000 */
[----:B------:R-:W-:Y:S01]  /*3050*/  UMOV UR4, UR7 ;  /* 0x0000000700047c82 */ /* 0x000fe20008000000 */
[----:B------:R-:W-:Y:S02]  /*3060*/  USHF.R.U32.HI UR17, URZ, UR17, UR8 ;  /* 0x00000011ff117299 */ /* 0x000fe40008011608 */
[----:B-1----:R-:W-:Y:S02]  /*3070*/  USHF.R.U32.HI UR4, URZ, UR12, UR4 ;  /* 0x0000000cff047299 */ /* 0x002fe40008011604 */
[----:B------:R-:W-:Y:S02]  /*3080*/  USEL UR6, UR55, UR17, !UP2 ;  /* 0x0000001137067287 */ /* 0x000fe4000d000000 */
[----:B------:R-:W-:-:S04]  /*3090*/  USEL UR4, UR54, UR4, !UP0 ;  /* 0x0000000436047287 */ /* 0x000fc8000c000000 */
[----:B------:R-:W-:Y:S02]  /*30a0*/  UIADD3 UR7, UPT, UPT, UR6, -UR4, URZ ;  /* 0x8000000406077290 */ /* 0x000fe4000fffe0ff */
[----:B------:R-:W-:Y:S02]  /*30b0*/  UIADD3 UR4, UPT, UPT, -UR6, UR4, URZ ;  /* 0x0000000406047290 */ /* 0x000fe4000fffe1ff */
[----:B------:R-:W-:Y:S02]  /*30c0*/  UIMAD UR54, UR7, UR18, UR54 ;  /* 0x00000012073672a4 */ /* 0x000fe4000f8e0236 */
[----:B------:R-:W-:-:S12]  /*30d0*/  UIMAD UR55, UR4, UR11, UR55 ;  /* 0x0000000b043772a4 */ /* 0x000fd8000f8e0237 */
.L_x_46:
[----:B------:R-:W-:Y:S01]  /*30e0*/  VIADD R11, R11, 0x1 ;  /* 0x000000010b0b7836 */ /* 0x000fe20000000000 */
[----:B------:R-:W-:Y:S02]  /*30f0*/  R2UR UR6, R94 ;  /* 0x000000005e0672ca */ /* 0x000fe400000e0000 */
[----:B------:R-:W-:Y:S02]  /*3100*/  R2UR UR4, R95 ;  /* 0x000000005f0472ca */ /* 0x000fe400000e0000 */
[C---:B------:R-:W-:Y:S02]  /*3110*/  ISETP.NE.AND P0, PT, R11.reuse, 0x2, PT ;  /* 0x000000020b00780c */ /* 0x040fe40003f05270 */
[----:B------:R-:W-:Y:S02]  /*3120*/  PLOP3.LUT P2, PT, PT, PT, PT, 0x80, 0x8 ;  /* 0x000000000008781c */ /* 0x000fe40003f4f070 */
[----:B-1----:R-:W-:Y:S02]  /*3130*/  SEL R0, RZ, 0x1, P0 ;  /* 0x00000001ff007807 */ /* 0x002fe40000000000 */
[----:B------:R-:W-:-:S02]  /*3140*/  SEL R11, R11, RZ, P0 ;  /* 0x000000ff0b0b7207 */ /* 0x000fc40000000000 */
[----:B------:R-:W-:Y:S01]  /*3150*/  LOP3.LUT R10, R10, R0, RZ, 0x3c, !PT ;  /* 0x000000000a0a7212 */ /* 0x000fe200078e3cff */
[----:B------:R-:W-:Y:S02]  /*3160*/  UIADD3 UR20, UPT, UPT, UR54, UR6, URZ ;  /* 0x0000000636147290 */ /* 0x000fe4000fffe0ff */
[----:B------:R-:W-:Y:S01]  /*3170*/  UIADD3 UR27, UPT, UPT, UR55, UR4, URZ ;  /* 0x00000004371b7290 */ /* 0x000fe2000fffe0ff */
[----:B------:R-:W-:Y:S11]  /*3180*/  BRA.U UP1, `(.L_x_47) ;  /* 0xffffffed01807547 */ /* 0x000ff6000b83ffff */
[----:B------:R-:W-:Y:S01]  /*3190*/  UIADD3 UR7, UPT, UPT, UR5, 0xf0, URZ ;  /* 0x000000f005077890 */ /* 0x000fe2000fffe0ff */
[----:B------:R-:W-:-:S03]  /*31a0*/  SHF.L.U32 R2, R12, 0x1f, RZ ;  /* 0x0000001f0c027819 */ /* 0x000fc600000006ff */
[----:B------:R-:W-:-:S09]  /*31b0*/  ULEA UR4, UR14, UR7, 0x3 ;  /* 0x000000070e047291 */ /* 0x000fd2000f8e18ff */
[----:B------:R-:W1:Y:S02]  /*31c0*/  SYNCS.PHASECHK.TRANS64.TRYWAIT P0, [UR4], R2 ;  /* 0x00000002ff0075a7 */ /* 0x000e640008001104 */
[----:B-1----:R-:W-:Y:S05]  /*31d0*/  @!P0 BRA `(.L_x_48) ;  /* 0x0000009000e48947 */ /* 0x002fea0003800000 */
.L_x_188:
[----:B------:R-:W-:-:S04]  /*31e0*/  UIADD3 UR4, UPT, UPT, UR14, 0x1, URZ ;  /* 0x000000010e047890 */ /* 0x000fc8000fffe0ff */
[----:B------:R-:W-:-:S04]  /*31f0*/  UISETP.NE.AND UP0, UPT, UR4, 0x1e, UPT ;  /* 0x0000001e0400788c */ /* 0x000fc8000bf05270 */
[----:B------:R-:W-:Y:S02]  /*3200*/  USEL UR6, URZ, 0x1, UP0 ;  /* 0x00000001ff067887 */ /* 0x000fe40008000000 */
[----:B------:R-:W-:-:S04]  /*3210*/  USEL UR4, UR4, URZ, UP0 ;  /* 0x000000ff04047287 */ /* 0x000fc80008000000 */
[----:B------:R-:W-:Y:S01]  /*3220*/  ULEA UR5, UR4, UR7, 0x3 ;  /* 0x0000000704057291 */ /* 0x000fe2000f8e18ff */
[----:B-1----:R-:W-:-:S04]  /*3230*/  LOP3.LUT R2, R12, UR6, RZ, 0x3c, !PT ;  /* 0x000000060c027c12 */ /* 0x002fc8000f8e3cff */
[----:B------:R-:W-:-:S04]  /*3240*/  SHF.L.U32 R3, R2, 0x1f, RZ ;  /* 0x0000001f02037819 */ /* 0x000fc800000006ff */
[----:B------:R-:W1:Y:S02]  /*3250*/  SYNCS.PHASECHK.TRANS64.TRYWAIT P0, [UR5], R3 ;  /* 0x00000003ff0075a7 */ /* 0x000e640008001105 */
[----:B-1----:R-:W-:Y:S05]  /*3260*/  @!P0 BRA `(.L_x_49) ;  /* 0x0000009000d88947 */ /* 0x002fea0003800000 */
.L_x_190:
[----:B------:R-:W-:-:S04]  /*3270*/  UIADD3 UR4, UPT, UPT, UR4, 0x1, URZ ;  /* 0x0000000104047890 */ /* 0x000fc8000fffe0ff */
[----:B------:R-:W-:-:S04]  /*3280*/  UISETP.NE.AND UP0, UPT, UR4, 0x1e, UPT ;  /* 0x0000001e0400788c */ /* 0x000fc8000bf05270 */
[----:B------:R-:W-:Y:S02]  /*3290*/  USEL UR6, URZ, 0x1, UP0 ;  /* 0x00000001ff067887 */ /* 0x000fe40008000000 */
[----:B------:R-:W-:-:S04]  /*32a0*/  USEL UR4, UR4, URZ, UP0 ;  /* 0x000000ff04047287 */ /* 0x000fc80008000000 */
[----:B------:R-:W-:Y:S01]  /*32b0*/  ULEA UR5, UR4, UR7, 0x3 ;  /* 0x0000000704057291 */ /* 0x000fe2000f8e18ff */
[----:B------:R-:W-:-:S04]  /*32c0*/  LOP3.LUT R2, R2, UR6, RZ, 0x3c, !PT ;  /* 0x0000000602027c12 */ /* 0x000fc8000f8e3cff */
[----:B-1----:R-:W-:-:S04]  /*32d0*/  SHF.L.U32 R3, R2, 0x1f, RZ ;  /* 0x0000001f02037819 */ /* 0x002fc800000006ff */
[----:B------:R-:W1:Y:S02]  /*32e0*/  SYNCS.PHASECHK.TRANS64.TRYWAIT P0, [UR5], R3 ;  /* 0x00000003ff0075a7 */ /* 0x000e640008001105 */
[----:B-1----:R-:W-:Y:S05]  /*32f0*/  @!P0 BRA `(.L_x_50) ;  /* 0x0000009000cc8947 */ /* 0x002fea0003800000 */
.L_x_192:
        /* <DEDUP_REMOVED lines=9> */
.L_x_194:
        /* <DEDUP_REMOVED lines=9> */
.L_x_196:
        /* <DEDUP_REMOVED lines=9> */
.L_x_198:
        /* <DEDUP_REMOVED lines=9> */
.L_x_200:
        /* <DEDUP_REMOVED lines=9> */
.L_x_202:
        /* <DEDUP_REMOVED lines=9> */
.L_x_204:
        /* <DEDUP_REMOVED lines=9> */
.L_x_206:
        /* <DEDUP_REMOVED lines=9> */
.L_x_208:
        /* <DEDUP_REMOVED lines=9> */
.L_x_210:
        /* <DEDUP_REMOVED lines=9> */
.L_x_212:
        /* <DEDUP_REMOVED lines=9> */
.L_x_214:
        /* <DEDUP_REMOVED lines=9> */
.L_x_216:
        /* <DEDUP_REMOVED lines=9> */
.L_x_218:
        /* <DEDUP_REMOVED lines=9> */
.L_x_220:
        /* <DEDUP_REMOVED lines=9> */
.L_x_222:
        /* <DEDUP_REMOVED lines=9> */
.L_x_224:
        /* <DEDUP_REMOVED lines=9> */
.L_x_226:
        /* <DEDUP_REMOVED lines=9> */
.L_x_228:
        /* <DEDUP_REMOVED lines=9> */
.L_x_230:
        /* <DEDUP_REMOVED lines=9> */
.L_x_232:
        /* <DEDUP_REMOVED lines=9> */
.L_x_234:
        /* <DEDUP_REMOVED lines=9> */
.L_x_236:
        /* <DEDUP_REMOVED lines=9> */
.L_x_238:
        /* <DEDUP_REMOVED lines=9> */
.L_x_240:
        /* <DEDUP_REMOVED lines=9> */
.L_x_242:
        /* <DEDUP_REMOVED lines=9> */
.L_x_244:
[----:B------:R-:W-:-:S04]  /*41a0*/  UIADD3 UR4, UPT, UPT, UR4, 0x1, URZ ;  /* 0x0000000104047890 */ /* 0x000fc8000fffe0ff */
[----:B------:R-:W-:-:S04]  /*41b0*/  UISETP.NE.AND UP0, UPT, UR4, 0x1e, UPT ;  /* 0x0000001e0400788c */ /* 0x000fc8000bf05270 */
[----:B------:R-:W-:Y:S02]  /*41c0*/  USEL UR5, URZ, 0x1, UP0 ;  /* 0x00000001ff057887 */ /* 0x000fe40008000000 */
[----:B------:R-:W-:-:S04]  /*41d0*/  USEL UR4, UR4, URZ, UP0 ;  /* 0x000000ff04047287 */ /* 0x000fc80008000000 */
[----:B------:R-:W-:Y:S01]  /*41e0*/  ULEA UR4, UR4, UR7, 0x3 ;  /* 0x0000000704047291 */ /* 0x000fe2000f8e18ff */
[----:B------:R-:W-:-:S04]  /*41f0*/  LOP3.LUT R2, R2, UR5, RZ, 0x3c, !PT ;  /* 0x0000000502027c12 */ /* 0x000fc8000f8e3cff */
[----:B------:R-:W-:Y:S01]  /*4200*/  SHF.L.U32 R2, R2, 0x1f, RZ ;  /* 0x0000001f02027819 */ /* 0x000fe200000006ff */
[----:B-1----:R-:W-:-:S07]  /*4210*/  IMAD.U32 R0, RZ, RZ, UR4 ;  /* 0x00000004ff007e24 */ /* 0x002fce000f8e00ff */
.L_x_77:
[----:B-1----:R1:W2:Y:S02]  /*4220*/  SYNCS.PHASECHK.TRANS64.TRYWAIT P0, [R0+URZ], R2 ;  /* 0x00000002000075a7 */ /* 0x0022a400080011ff */
[----:B--2---:R-:W-:Y:S05]  /*4230*/  @!P0 NANOSLEEP.SYNCS 0x989680 ;  /* 0x009896800000895d */ /* 0x004fea0003900000 */
[----:B------:R-:W2:Y:S02]  /*4240*/  @!P0 SYNCS.PHASECHK.TRANS64 P0, [R0+URZ], R2 ;  /* 0x00000002000085a7 */ /* 0x000ea400080010ff */
[----:B--2---:R-:W-:Y:S05]  /*4250*/  @P0 EXIT ;  /* 0x000000000000094d */ /* 0x004fea0003800000 */
[----:B------:R-:W-:Y:S05]  /*4260*/  BRA `(.L_x_77) ;  /* 0xfffffffc00ec7947 */ /* 0x000fea000383ffff */
.L_x_23:
[----:B------:R-:W-:-:S04]  /*4270*/  UISETP.NE.AND UP0, UPT, UR56, URZ, UPT ;  /* 0x000000ff3800728c */ /* 0x000fc8000bf05270 */
[----:B------:R-:W-:-:S09]  /*4280*/  UISETP.NE.OR UP0, UPT, UR21, 0x1, UP0 ;  /* 0x000000011500788c */ /* 0x000fd20008705670 */
[----:B------:R-:W-:Y:S05]  /*4290*/  BRA.U UP0, `(.L_x_78) ;  /* 0x0000000500487547 */ /* 0x000fea000b800000 */
[----:B------:R-:W-:Y:S01]  /*42a0*/  ISETP.GE.U32.AND P2, PT, R0, 0x10, PT ;  /* 0x000000100000780c */ /* 0x000fe20003f46070 */
[----:B------:R-:W-:Y:S01]  /*42b0*/  IMAD.MOV.U32 R12, RZ, RZ, 0x1 ;  /* 0x00000001ff0c7424 */ /* 0x000fe200078e00ff */
[----:B------:R-:W-:Y:S02]  /*42c0*/  CS2R R10, SRZ ;  /* 0x00000000000a7805 */ /* 0x000fe4000001ff00 */
[----:B------:R-:W-:Y:S01]  /*42d0*/  CS2R R8, SRZ ;  /* 0x0000000000087805 */ /* 0x000fe2000001ff00 */
[----:B------:R-:W-:Y:S01]  /*42e0*/  UMOV UR6, 0x400 ;  /* 0x0000040000067882 */ /* 0x000fe20000000000 */
[----:B------:R-:W-:Y:S01]  /*42f0*/  UMOV UR5, URZ ;  /* 0x000000ff00057c82 */ /* 0x000fe20008000000 */
[----:B------:R-:W-:-:S12]  /*4300*/  ULEA UR6, UR56, UR6, 0x18 ;  /* 0x0000000638067291 */ /* 0x000fd8000f8ec0ff */
.L_x_82:
[----:B------:R-:W-:Y:S02]  /*4310*/  LEA R2, R8, UR6, 0x3 ;  /* 0x0000000608027c11 */ /* 0x000fe4000f8e18ff */
[----:B------:R-:W-:-:S03]  /*4320*/  SHF.L.U32 R4, R9, 0x1f, RZ ;  /* 0x0000001f09047819 */ /* 0x000fc600000006ff */
[----:B------:R-:W-:Y:S01]  /*4330*/  VIADD R5, R2, 0x270 ;  /* 0x0000027002057836 */ /* 0x000fe20000000000 */
[----:B------:R-:W1:Y:S02]  /*4340*/  SYNCS.PHASECHK.TRANS64.TRYWAIT P0, [R2+URZ+0x260], R4 ;  /* 0x00026004020075a7 */ /* 0x000e6400080011ff */
[----:B-1----:R-:W-:Y:S05]  /*4350*/  @!P0 BRA `(.L_x_79) ;  /* 0x0000008c003c8947 */ /* 0x002fea0003800000 */
.L_x_245:
[----:B------:R-:W-:Y:S01]  /*4360*/  ULEA UR4, UR5, UR6, 0x3 ;  /* 0x0000000605047291 */ /* 0x000fe2000f8e18ff */
[----:B-1----:R-:W-:Y:S01]  /*4370*/  PRMT R2, RZ, 0x654, R5 ;  /* 0x00000654ff027816 */ /* 0x002fe20000000005 */
[----:B------:R-:W-:Y:S01]  /*4380*/  @!P2 IMAD.MOV.U32 R4, RZ, RZ, 0x10 ;  /* 0x00000010ff04a424 */ /* 0x000fe200078e00ff */
[----:B------:R-:W-:Y:S01]  /*4390*/  SHF.L.U32 R5, R12, 0x1f, RZ ;  /* 0x0000001f0c057819 */ /* 0x000fe200000006ff */
[----:B------:R-:W-:Y:S01]  /*43a0*/  UIADD3 UR7, UPT, UPT, UR4, 0x220, URZ ;  /* 0x0000022004077890 */ /* 0x000fe2000fffe0ff */
[----:B------:R1:W-:Y:S05]  /*43b0*/  SYNCS.ARRIVE.TRANS64.RED.A1T0 RZ, [R2+URZ], RZ ;  /* 0x000000ff02ff79a7 */ /* 0x0003ea00081004ff */
[----:B------:R-:W-:Y:S01]  /*43c0*/  IMAD.U32 R6, RZ, RZ, UR7 ;  /* 0x00000007ff067e24 */ /* 0x000fe2000f8e00ff */
[----:B------:R-:W2:Y:S04]  /*43d0*/  SYNCS.PHASECHK.TRANS64.TRYWAIT P0, [UR4+0x230], R5 ;  /* 0x00023005ff0075a7 */ /* 0x000ea80008001104 */
[----:B------:R-:W-:Y:S01]  /*43e0*/  PRMT R6, R0, 0x654, R6 ;  /* 0x0000065400067816 */ /* 0x000fe20000000006 */
[----:B-12---:R-:W-:Y:S06]  /*43f0*/  @!P0 BRA `(.L_x_80) ;  /* 0x0000008c00288947 */ /* 0x006fec0003800000 */
.L_x_247:
[----:B------:R-:W-:Y:S01]  /*4400*/  ULEA UR8, UR5, UR6, 0x4 ;  /* 0x0000000605087291 */ /* 0x000fe2000f8e20ff */
[----:B------:R-:W-:Y:S01]  /*4410*/  SEL R3, R6, R3, !P2 ;  /* 0x0000000306037207 */ /* 0x000fe20005000000 */
[----:B------:R-:W-:Y:S01]  /*4420*/  UIADD3 UR9, UPT, UPT, UR4, 0x220, URZ ;  /* 0x0000022004097890 */ /* 0x000fe2000fffe0ff */
[----:B-1----:R-:W-:Y:S01]  /*4430*/  LEA R2, R11, UR6, 0x3 ;  /* 0x000000060b027c11 */ /* 0x002fe2000f8e18ff */
[----:B------:R-:W-:Y:S01]  /*4440*/  UIADD3 UR8, UPT, UPT, UR8, 0x290, URZ ;  /* 0x0000029008087890 */ /* 0x000fe2000fffe0ff */
[----:B------:R1:W-:Y:S01]  /*4450*/  @!P2 SYNCS.ARRIVE.TRANS64.RED RZ, [R3+URZ], R4 ;  /* 0x0000000403ffa9a7 */ /* 0x0003e200080004ff */
[----:B------:R-:W-:Y:S01]  /*4460*/  UIADD3 UR4, UPT, UPT, UR5, 0x1, URZ ;  /* 0x0000000105047890 */ /* 0x000fe2000fffe0ff */
[----:B------:R-:W-:-:S03]  /*4470*/  VIADD R8, R8, 0x1 ;  /* 0x0000000108087836 */ /* 0x000fc60000000000 */
[----:B------:R-:W-:Y:S02]  /*4480*/  UISETP.NE.AND UP0, UPT, UR4, 0x2, UPT ;  /* 0x000000020400788c */ /* 0x000fe4000bf05270 */
[----:B------:R-:W-:Y:S01]  /*4490*/  ISETP.NE.AND P0, PT, R8, 0x2, PT ;  /* 0x000000020800780c */ /* 0x000fe20003f05270 */
[----:B------:R-:W-:Y:S06]  /*44a0*/  UGETNEXTWORKID.BROADCAST [UR8], [UR9] ;  /* 0x00000000080073ca */ /* 0x000fec0008000100 */
[----:B------:R-:W-:Y:S02]  /*44b0*/  USEL UR7, URZ, 0x1, UP0 ;  /* 0x00000001ff077887 */ /* 0x000fe40008000000 */
[----:B------:R-:W-:-:S04]  /*44c0*/  USEL UR5, UR4, URZ, UP0 ;  /* 0x000000ff04057287 */ /* 0x000fc80008000000 */
[----:B------:R-:W-:Y:S02]  /*44d0*/  LOP3.LUT R12, R12, UR7, RZ, 0x3c, !PT ;  /* 0x000000070c0c7c12 */ /* 0x000fe4000f8e3cff */
[----:B-1----:R-:W-:-:S04]  /*44e0*/  SHF.L.U32 R4, R10, 0x1f, RZ ;  /* 0x0000001f0a047819 */ /* 0x002fc800000006ff */
[----:B------:R-:W1:Y:S02]  /*44f0*/  SYNCS.PHASECHK.TRANS64.TRYWAIT P1, [R2+URZ+0x220], R4 ;  /* 0x00022004020075a7 */ /* 0x000e6400080211ff */
[----:B-1----:R-:W-:Y:S05]  /*4500*/  @!P1 BRA `(.L_x_81) ;  /* 0x0000008800fc9947 */ /* 0x002fea0003800000 */
.L_x_248:
[C---:B-1----:R-:W-:Y:S01]  /*4510*/  LEA R4, R11.reuse, UR6, 0x4 ;  /* 0x000000060b047c11 */ /* 0x042fe2000f8e20ff */
[----:B------:R-:W-:Y:S01]  /*4520*/  VIADD R2, R2, 0x230 ;  /* 0x0000023002027836 */ /* 0x000fe20000000000 */
[----:B------:R-:W-:Y:S01]  /*4530*/  SEL R8, R8, RZ, P0 ;  /* 0x000000ff08087207 */ /* 0x000fe20000000000 */
[----:B------:R-:W-:-:S03]  /*4540*/  VIADD R11, R11, 0x1 ;  /* 0x000000010b0b7836 */ /* 0x000fc60000000000 */
[----:B------:R-:W1:Y:S01]  /*4550*/  LDS.128 R4, [R4+0x290] ;  /* 0x0002900004047984 */ /* 0x000e620000000c00 */
[----:B------:R-:W-:Y:S02]  /*4560*/  PRMT R2, RZ, 0x654, R2 ;  /* 0x00000654ff027816 */ /* 0x000fe40000000002 */
[C---:B------:R-:W-:Y:S01]  /*4570*/  ISETP.NE.AND P1, PT, R11.reuse, 0x2, PT ;  /* 0x000000020b00780c */ /* 0x040fe20003f25270 */
[----:B------:R-:W-:Y:S01]  /*4580*/  @!PT LDS RZ, [RZ] ;  /* 0x00000000fffff984 */ /* 0x000fe20000000800 */
[----:B------:R-:W-:Y:S01]  /*4590*/  @!PT LDS RZ, [RZ] ;  /* 0x00000000fffff984 */ /* 0x000fe20000000800 */
[----:B------:R-:W-:Y:S01]  /*45a0*/  @!PT LDS RZ, [RZ] ;  /* 0x00000000fffff984 */ /* 0x000fe20000000800 */
[----:B------:R-:W-:Y:S01]  /*45b0*/  @!PT LDS RZ, [RZ] ;  /* 0x00000000fffff984 */ /* 0x000fe20000000800 */
[----:B------:R2:W-:Y:S06]  /*45c0*/  MEMBAR.ALL.CTA ;  /* 0x0000000000007992 */ /* 0x0005ec0000008000 */
[----:B--2---:R-:W2:Y:S01]  /*45d0*/  FENCE.VIEW.ASYNC.S ;  /* 0x00000000000073c6 */ /* 0x004ea20000000000 */
[----:B------:R-:W-:Y:S01]  /*45e0*/  SEL R11, R11, RZ, P1 ;  /* 0x000000ff0b0b7207 */ /* 0x000fe20000800000 */
[----:B--2---:R2:W-:Y:S01]  /*45f0*/  SYNCS.ARRIVE.TRANS64.RED.A1T0 RZ, [R2+URZ], RZ ;  /* 0x000000ff02ff79a7 */ /* 0x0045e200081004ff */
[----:B-1----:R-:W-:-:S02]  /*4600*/  LOP3.LUT P3, RZ, R6, 0x1, RZ, 0xc0, !PT ;  /* 0x0000000106ff7812 */ /* 0x002fc4000786c0ff */
[----:B------:R-:W-:-:S04]  /*4610*/  SEL R4, RZ, 0x1, P1 ;  /* 0x00000001ff047807 */ /* 0x000fc80000800000 */
[----:B------:R-:W-:Y:S02]  /*4620*/  LOP3.LUT R10, R10, R4, RZ, 0x3c, !PT ;  /* 0x000000040a0a7212 */ /* 0x000fe400078e3cff */
[----:B--2---:R-:W-:-:S04]  /*4630*/  SEL R2, RZ, 0x1, P0 ;  /* 0x00000001ff027807 */ /* 0x004fc80000000000 */
[----:B------:R-:W-:Y:S01]  /*4640*/  LOP3.LUT R9, R9, R2, RZ, 0x3c, !PT ;  /* 0x0000000209097212 */ /* 0x000fe200078e3cff */
[----:B------:R-:W-:Y:S06]  /*4650*/  @P3 BRA `(.L_x_82) ;  /* 0xfffffffc002c3947 */ /* 0x000fec000383ffff */
[----:B------:R-:W-:Y:S01]  /*4660*/  ULEA UR4, UR5, UR6, 0x3 ;  /* 0x0000000605047291 */ /* 0x000fe2000f8e18ff */
[----:B------:R-:W-:-:S08]  /*4670*/  SHF.L.U32 R2, R12, 0x1f, RZ ;  /* 0x0000001f0c027819 */ /* 0x000fd000000006ff */
[----:B------:R-:W1:Y:S02]  /*4680*/  SYNCS.PHASECHK.TRANS64 P0, [UR4+0x230], R2 ;  /* 0x00023002ff0075a7 */ /* 0x000e640008001004 */
[----:B-1----:R-:W-:Y:S05]  /*4690*/  @P0 BRA `(.L_x_83) ;  /* 0x0000000000080947 */ /* 0x002fea0003800000 */
[----:B------:R-:W1:Y:S02]  /*46a0*/  SYNCS.PHASECHK.TRANS64.TRYWAIT P0, [UR4+0x230], R2 ;  /* 0x00023002ff0075a7 */ /* 0x000e640008001104 */
[----:B-1----:R-:W-:Y:S05]  /*46b0*/  @!P0 BRA `(.L_x_84) ;  /* 0x0000008800a48947 */ /* 0x002fea0003800000 */
.L_x_83:
[----:B------:R-:W-:-:S04]  /*46c0*/  UIADD3 UR7, UPT, UPT, UR5, 0x1, URZ ;  /* 0x0000000105077890 */ /* 0x000fc8000fffe0ff */
[----:B------:R-:W-:-:S04]  /*46d0*/  UISETP.NE.AND UP0, UPT, UR7, 0x2, UPT ;  /* 0x000000020700788c */ /* 0x000fc8000bf05270 */
[----:B------:R-:W-:Y:S02]  /*46e0*/  USEL UR8, URZ, 0x1, UP0 ;  /* 0x00000001ff087887 */ /* 0x000fe40008000000 */
[----:B------:R-:W-:-:S04]  /*46f0*/  USEL UR7, UR7, URZ, UP0 ;  /* 0x000000ff07077287 */ /* 0x000fc80008000000 */
[----:B------:R-:W-:Y:S01]  /*4700*/  ULEA UR7, UR7, UR6, 0x3 ;  /* 0x0000000607077291 */ /* 0x000fe2000f8e18ff */
[----:B-1----:R-:W-:-:S04]  /*4710*/  LOP3.LUT R2, R12, UR8, RZ, 0x3c, !PT ;  /* 0x000000080c027c12 */ /* 0x002fc8000f8e3cff */
[----:B------:R-:W-:-:S04]  /*4720*/  SHF.L.U32 R0, R2, 0x1f, RZ ;  /* 0x0000001f02007819 */ /* 0x000fc800000006ff */
[----:B------:R-:W1:Y:S02]  /*4730*/  SYNCS.PHASECHK.TRANS64 P0, [UR7+0x230], R0 ;  /* 0x00023000ff0075a7 */ /* 0x000e640008001007 */
[----:B-1----:R-:W-:Y:S05]  /*4740*/  @P0 EXIT ;  /* 0x000000000000094d */ /* 0x002fea0003800000 */
[----:B------:R-:W-:Y:S02]  /*4750*/  SHF.L.U32 R2, R2, 0x1f, RZ ;  /* 0x0000001f02027819 */ /* 0x000fe400000006ff */
[----:B------:R-:W-:-:S07]  /*4760*/  MOV R0, UR7 ;  /* 0x0000000700007c02 */ /* 0x000fce0008000f00 */
.L_x_85:
[----:B-1----:R1:W2:Y:S02]  /*4770*/  SYNCS.PHASECHK.TRANS64.TRYWAIT P0, [R0+URZ+0x230], R2 ;  /* 0x00023002000075a7 */ /* 0x0022a400080011ff */
[----:B--2---:R-:W-:Y:S05]  /*4780*/  @!P0 NANOSLEEP.SYNCS 0x989680 ;  /* 0x009896800000895d */ /* 0x004fea0003900000 */
[----:B------:R-:W2:Y:S02]  /*4790*/  @!P0 SYNCS.PHASECHK.TRANS64 P0, [R0+URZ+0x230], R2 ;  /* 0x00023002000085a7 */ /* 0x000ea400080010ff */
[----:B--2---:R-:W-:Y:S05]  /*47a0*/  @P0 EXIT ;  /* 0x000000000000094d */ /* 0x004fea0003800000 */
[----:B------:R-:W-:Y:S05]  /*47b0*/  BRA `(.L_x_85) ;  /* 0xfffffffc00ec7947 */ /* 0x000fea000383ffff */
.L_x_78:
[----:B------:R-:W-:Y:S05]  /*47c0*/  BRA.U UP4, `(.L_x_86) ;  /* 0x0000001104e07547 */ /* 0x000fea000b800000 */
[----:B------:R-:W-:Y:S01]  /*47d0*/  UMOV UR5, 0x40 ;  /* 0x0000004000057882 */ /* 0x000fe20000000000 */
[----:B------:R-:W-:Y:S01]  /*47e0*/  NOP ;  /* 0x0000000000007918 */ /* 0x000fe20000000000 */
[----:B------:R-:W-:Y:S01]  /*47f0*/  ULEA UR5, UR56, UR5, 0x18 ;  /* 0x0000000538057291 */ /* 0x000fe2000f8ec0ff */
[----:B------:R-:W-:Y:S02]  /*4800*/  UMOV UR6, 0x400 ;  /* 0x0000040000067882 */ /* 0x000fe40000000000 */
[----:B------:R-:W-:-:S06]  /*4810*/  ULEA UR6, UR56, UR6, 0x18 ;  /* 0x0000000638067291 */ /* 0x000fcc000f8ec0ff */
[----:B------:R-:W1:Y:S02]  /*4820*/  LDS.U8 R0, [UR5+0x1c] ;  /* 0x00001c05ff007984 */ /* 0x000e640008000000 */
[----:B-1----:R-:W-:-:S13]  /*4830*/  ISETP.NE.AND P0, PT, R0, RZ, PT ;  /* 0x000000ff0000720c */ /* 0x002fda0003f05270 */
[----:B------:R-:W-:Y:S05]  /*4840*/  @P0 BRA `(.L_x_87) ;  /* 0x0000000000580947 */ /* 0x000fea0003800000 */
[----:B------:R-:W-:-:S13]  /*4850*/  ELECT P0, URZ, PT ;  /* 0x0000000000ff782f */ /* 0x000fda0003800000 */
[----:B------:R-:W-:Y:S05]  /*4860*/  @!P0 BRA `(.L_x_88) ;  /* 0x0000000000608947 */ /* 0x000fea0003800000 */
[----:B------:R-:W-:Y:S01]  /*4870*/  UMOV UR4, 0x10 ;  /* 0x0000001000047882 */ /* 0x000fe20000000000 */
[----:B------:R-:W-:Y:S01]  /*4880*/  HFMA2 R0, -RZ, RZ, 0, 5.9604644775390625e-08 ;  /* 0x00000001ff007431 */ /* 0x000fe200000001ff */
[----:B------:R-:W-:-:S03]  /*4890*/  MOV R3, 0xffff ;  /* 0x0000ffff00037802 */ /* 0x000fc60000000f00 */
[----:B------:R-:W-:Y:S04]  /*48a0*/  DEPBAR.LE SB1, 0x36 ;  /* 0x00009d800000791a */ /* 0x000fe80000000000 */
[----:B------:R-:W1:Y:S02]  /*48b0*/  UTCATOMSWS.FIND_AND_SET.ALIGN UP0, UR4, UR4 ;  /* 0x00000004000475e3 */ /* 0x000e640008000800 */
[----:B-1----:R-:W-:Y:S01]  /*48c0*/  MOV R4, UR4 ;  /* 0x0000000400047c02 */ /* 0x002fe20008000f00 */
[----:B------:R-:W-:Y:S06]  /*48d0*/  BRA.U UP0, `(.L_x_89) ;  /* 0x0000000100187547 */ /* 0x000fec000b800000 */
.L_x_90:
[----:B------:R-:W-:Y:S05]  /*48e0*/  NANOSLEEP 0x64 ;  /* 0x000000640000795d */ /* 0x000fea0003800000 */
[----:B------:R-:W-:-:S05]  /*48f0*/  UMOV UR4, 0x10 ;  /* 0x0000001000047882 */ /* 0x000fca0000000000 */
[----:B------:R-:W-:Y:S04]  /*4900*/  DEPBAR.LE SB1, 0x36 ;  /* 0x00009d800000791a */ /* 0x000fe80000000000 */
[----:B------:R-:W1:Y:S02]  /*4910*/  UTCATOMSWS.FIND_AND_SET.ALIGN UP0, UR4, UR4 ;  /* 0x00000004000475e3 */ /* 0x000e640008000800 */
[----:B-1----:R-:W-:Y:S01]  /*4920*/  MOV R4, UR4 ;  /* 0x0000000400047c02 */ /* 0x002fe20008000f00 */
[----:B------:R-:W-:Y:S05]  /*4930*/  BRA.U !UP0, `(.L_x_90) ;  /* 0xfffffffd08e87547 */ /* 0x000fea000b83ffff */
.L_x_89:
[-C--:B------:R-:W-:Y:S02]  /*4940*/  SHF.L.U32 R3, R3, R4.reuse, RZ ;  /* 0x0000000403037219 */ /* 0x080fe400000006ff */
[----:B------:R-:W-:Y:S01]  /*4950*/  SHF.L.U32 R0, R0, R4, RZ ;  /* 0x0000000400007219 */ /* 0x000fe200000006ff */
[----:B------:R-:W-:Y:S02]  /*4960*/  IMAD.SHL.U32 R4, R4, 0x20, RZ ;  /* 0x0000002004047824 */ /* 0x000fe400078e00ff */
[----:B------:R1:W-:Y:S04]  /*4970*/  ATOMS.OR RZ, [UR5+0x14], R3 ;  /* 0x00001403ffff798c */ /* 0x0003e8000b000005 */
[----:B------:R1:W-:Y:S04]  /*4980*/  ATOMS.OR RZ, [UR5+0x18], R0 ;  /* 0x00001800ffff798c */ /* 0x0003e8000b000005 */
[----:B------:R1:W-:Y:S01]  /*4990*/  STS [UR6+0x2b0], R4 ;  /* 0x0002b004ff007988 */ /* 0x0003e20008000806 */
[----:B------:R-:W-:Y:S05]  /*49a0*/  BRA `(.L_x_88) ;  /* 0x0000000000107947 */ /* 0x000fea0003800000 */
.L_x_87:
[----:B------:R-:W-:Y:S02]  /*49b0*/  MOV R0, 0xffffffff ;  /* 0xffffffff00007802 */ /* 0x000fe40000000f00 */
[----:B------:R-:W-:-:S03]  /*49c0*/  MOV R4, 0x49f0 ;  /* 0x000049f000047802 */ /* 0x000fc60000000f00 */
[----:B------:R1:W-:Y:S04]  /*49d0*/  STS [UR6+0x2b0], R0 ;  /* 0x0002b000ff007988 */ /* 0x0003e80008000806 */
[----:B-1---5:R-:W-:Y:S05]  /*49e0*/  CALL.REL.NOINC `($__internal_1_$__cuda_sm10x_tcgen05_guardrail_trap_phase_invalid_during_alloc) ;  /* 0x0000008c00a47944 */ /* 0x022fea0003c00000 */
.L_x_88:
[----:B------:R-:W-:Y:S05]  /*49f0*/  WARPSYNC.ALL ;  /* 0x0000000000007948 */ /* 0x000fea0003800000 */
[----:B------:R-:W2:Y:S01]  /*4a00*/  S2UR UR18, SR_CgaCtaId ;  /* 0x00000000001279c3 */ /* 0x000ea20000008800 */
[----:B------:R-:W-:Y:S01]  /*4a10*/  UMOV UR4, 0x400 ;  /* 0x0000040000047882 */ /* 0x000fe20000000000 */
[----:B------:R-:W-:-:S06]  /*4a20*/  NOP ;  /* 0x0000000000007918 */ /* 0x000fcc0000000000 */
[----:B------:R-:W-:Y:S06]  /*4a30*/  BAR.ARV 0x6, 0xa0 ;  /* 0x0182800000007b1d */ /* 0x000fec0000002000 */
[----:B------:R-:W3:Y:S01]  /*4a40*/  LDCU UR9, c[0x0][0x38c] ;  /* 0x00007180ff0977ac */ /* 0x000ee20008000800 */
[----:B------:R-:W-:Y:S01]  /*4a50*/  LOP3.LUT R2, R2, 0xffff, RZ, 0xc0, !PT ;  /* 0x0000ffff02027812 */ /* 0x000fe200078ec0ff */
[----:B------:R-:W-:Y:S01]  /*4a60*/  IMAD.MOV.U32 R10, RZ, RZ, 0x1 ;  /* 0x00000001ff0a7424 */ /* 0x000fe200078e00ff */
[----:B------:R-:W-:Y:S01]  /*4a70*/  CS2R R8, SRZ ;  /* 0x0000000000087805 */ /* 0x000fe2000001ff00 */
[----:B-1----:R-:W-:Y:S01]  /*4a80*/  IMAD.MOV.U32 R3, RZ, RZ, RZ ;  /* 0x000000ffff037224 */ /* 0x002fe200078e00ff */
[----:B------:R-:W-:Y:S01]  /*4a90*/  R2UR UR23, R2 ;  /* 0x00000000021772ca */ /* 0x000fe200000e0000 */
[----:B------:R-:W1:Y:S01]  /*4aa0*/  LDCU UR40, c[0x0][0x370] ;  /* 0x00006e00ff2877ac */ /* 0x000e620008000800 */
[----:B--2---:R-:W-:-:S02]  /*4ab0*/  ULEA UR18, UR18, UR4, 0x18 ;  /* 0x0000000412127291 */ /* 0x004fc4000f8ec0ff */
[----:B------:R-:W-:Y:S02]  /*4ac0*/  UISETP.GE.AND UP5, UPT, UR39, 0x1, UPT ;  /* 0x000000012700788c */ /* 0x000fe4000bfa6270 */
[----:B------:R-:W-:Y:S02]  /*4ad0*/  UIADD3 UR6, UPT, UPT, UR18, 0x3400, URZ ;  /* 0x0000340012067890 */ /* 0x000fe4000fffe0ff */
[----:B------:R-:W-:Y:S02]  /*4ae0*/  UIADD3 UR4, UPT, UPT, UR18, 0x30400, URZ ;  /* 0x0003040012047890 */ /* 0x000fe4000fffe0ff */
[----:B---3--:R-:W-:Y:S01]  /*4af0*/  UIADD3 UR9, UPT, UPT, UR9, 0x3f, URZ ;  /* 0x0000003f09097890 */ /* 0x008fe2000fffe0ff */
[----:B------:R-:W2:Y:S01]  /*4b00*/  LDS R0, [UR18+0x2b0] ;  /* 0x0002b012ff007984 */ /* 0x000ea20008000800 */
[----:B------:R-:W-:Y:S02]  /*4b10*/  USHF.R.U32.HI UR26, URZ, 0x4, UR6 ;  /* 0x00000004ff1a7899 */ /* 0x000fe40008011606 */
[----:B------:R-:W-:-:S02]  /*4b20*/  USHF.R.S32.HI UR8, URZ, 0x1f, UR9 ;  /* 0x0000001fff087899 */ /* 0x000fc40008011409 */
[----:B------:R-:W-:Y:S02]  /*4b30*/  USHF.R.U32.HI UR6, URZ, 0x4, UR4 ;  /* 0x00000004ff067899 */ /* 0x000fe40008011604 */
[----:B------:R-:W-:Y:S02]  /*4b40*/  ULEA.HI UR4, UR8, UR9, URZ, 0x6 ;  /* 0x0000000908047291 */ /* 0x000fe4000f8f30ff */
[----:B------:R-:W-:Y:S02]  /*4b50*/  UIADD3 UR5, UPT, UPT, UR18, 0x21400, URZ ;  /* 0x0002140012057890 */ /* 0x000fe4000fffe0ff */
[----:B------:R-:W-:Y:S02]  /*4b60*/  UIADD3 UR7, UPT, UPT, UR18, 0x34000, URZ ;  /* 0x0003400012077890 */ /* 0x000fe4000fffe0ff */
[----:B------:R-:W-:Y:S02]  /*4b70*/  USHF.R.S32.HI UR41, URZ, 0x6, UR4 ;  /* 0x00000006ff297899 */ /* 0x000fe40008011404 */
[----:B------:R-:W-:-:S02]  /*4b80*/  USHF.R.U32.HI UR27, URZ, 0x4, UR5 ;  /* 0x00000004ff1b7899 */ /* 0x000fc40008011605 */
[----:B------:R-:W-:Y:S02]  /*4b90*/  USHF.R.U32.HI UR5, URZ, 0x4, UR7 ;  /* 0x00000004ff057899 */ /* 0x000fe40008011607 */
[----:B------:R-:W-:Y:S02]  /*4ba0*/  UISETP.LT.AND UP0, UPT, UR41, 0x1, UPT ;  /* 0x000000012900788c */ /* 0x000fe4000bf01270 */
[----:B------:R-:W-:Y:S02]  /*4bb0*/  ULOP3.LUT UR26, UR26, 0x3fff, URZ, 0xc0, !UPT ;  /* 0x00003fff1a1a7892 */ /* 0x000fe4000f8ec0ff */
[----:B------:R-:W-:Y:S02]  /*4bc0*/  ULOP3.LUT UR27, UR27, 0x3fff, URZ, 0xc0, !UPT ;  /* 0x00003fff1b1b7892 */ /* 0x000fe4000f8ec0ff */
[----:B------:R-:W-:Y:S02]  /*4bd0*/  ULOP3.LUT UR6, UR6, 0x3fff, URZ, 0xc0, !UPT ;  /* 0x00003fff06067892 */ /* 0x000fe4000f8ec0ff */
[----:B------:R-:W-:-:S02]  /*4be0*/  ULOP3.LUT UR5, UR5, 0x3fff, URZ, 0xc0, !UPT ;  /* 0x00003fff05057892 */ /* 0x000fc4000f8ec0ff */
[----:B------:R-:W-:Y:S01]  /*4bf0*/  USEL UR42, UR41, 0x1, !UP0 ;  /* 0x00000001292a7887 */ /* 0x000fe2000c000000 */
[----:B------:R-:W3:Y:S01]  /*4c00*/  LDCU UR38, c[0x0][0x374] ;  /* 0x00006e80ff2677ac */ /* 0x000ee20008000800 */
[----:B------:R-:W-:Y:S02]  /*4c10*/  ULOP3.LUT UR26, UR26, 0x10000, URZ, 0xfc, !UPT ;  /* 0x000100001a1a7892 */ /* 0x000fe4000f8efcff */
[----:B------:R-:W-:Y:S02]  /*4c20*/  ULOP3.LUT UR27, UR27, 0x10000, URZ, 0xfc, !UPT ;  /* 0x000100001b1b7892 */ /* 0x000fe4000f8efcff */
[----:B------:R-:W-:Y:S01]  /*4c30*/  ULOP3.LUT UR28, UR6, 0x10000, URZ, 0xfc, !UPT ;  /* 0x00010000061c7892 */ /* 0x000fe2000f8efcff */
[----:B--2---:R-:W-:Y:S01]  /*4c40*/  R2UR UR19, R0 ;  /* 0x00000000001372ca */ /* 0x004fe200000e0000 */
[----:B------:R-:W-:Y:S02]  /*4c50*/  ULOP3.LUT UR29, UR5, 0x10000, URZ, 0xfc, !UPT ;  /* 0x00010000051d7892 */ /* 0x000fe4000f8efcff */
[----:B------:R-:W-:-:S02]  /*4c60*/  UIADD3 UR42, UPT, UPT, -UR42, URZ, URZ ;  /* 0x000000ff2a2a7290 */ /* 0x000fc4000fffe1ff */
[----:B------:R-:W-:Y:S01]  /*4c70*/  UISETP.NE.AND UP4, UPT, UR39, 0x1, UPT ;  /* 0x000000012700788c */ /* 0x000fe2000bf85270 */
[----:B------:R-:W-:Y:S01]  /*4c80*/  UMOV UR37, URZ ;  /* 0x000000ff00257c82 */ /* 0x000fe20008000000 */
[----:B------:R-:W-:-:S06]  /*4c90*/  UMOV UR14, URZ ;  /* 0x000000ff000e7c82 */ /* 0x000fcc0008000000 */
[----:B------:R-:W-:Y:S02]  /*4ca0*/  UIADD3 UR24, UPT, UPT, UR19, 0x80, URZ ;  /* 0x0000008013187890 */ /* 0x000fe4000fffe0ff */
[----:B------:R-:W-:Y:S02]  /*4cb0*/  UIADD3 UR44, UPT, UPT, UR19, 0x84, URZ ;  /* 0x00000084132c7890 */ /* 0x000fe4000fffe0ff */
[----:B------:R-:W-:-:S04]  /*4cc0*/  USHF.R.U32.HI UR4, URZ, 0x11, UR24 ;  /* 0x00000011ff047899 */ /* 0x000fc80008011618 */
[----:B------:R-:W-:-:S04]  /*4cd0*/  ULOP3.LUT UR4, UR4, 0x6000, URZ, 0xc0, !UPT ;  /* 0x0000600004047892 */ /* 0x000fc8000f8ec0ff */
[----:B-1-3--:R-:W-:-:S12]  /*4ce0*/  ULOP3.LUT UR43, UR4, 0x810, URZ, 0xfc, !UPT ;  /* 0x00000810042b7892 */ /* 0x00afd8000f8efcff */
.L_x_99:
[C---:B------:R-:W-:Y:S02]  /*4cf0*/  LEA R2, R9.reuse, UR18, 0x3 ;  /* 0x0000001209027c11 */ /* 0x040fe4000f8e18ff */
[----:B------:R-:W-:Y:S02]  /*4d00*/  SHF.L.U32 R0, R8, 0x1f, RZ ;  /* 0x0000001f08007819 */ /* 0x000fe400000006ff */
[----:B------:R-:W-:Y:S02]  /*4d10*/  LEA R4, R9, UR18, 0x4 ;  /* 0x0000001209047c11 */ /* 0x000fe4000f8e20ff */
[----:B-1----:R-:W1:Y:S02]  /*4d20*/  SYNCS.PHASECHK.TRANS64.TRYWAIT P0, [R2+URZ+0x220], R0 ;  /* 0x00022000020075a7 */ /* 0x002e6400080011ff */
[----:B-1-3--:R-:W-:Y:S05]  /*4d30*/  @!P0 BRA `(.L_x_91) ;  /* 0x00000084001c8947 */ /* 0x00afea0003800000 */
.L_x_250:
[----:B------:R-:W2:Y:S01]  /*4d40*/  LDS.128 R4, [R4+0x290] ;  /* 0x0002900004047984 */ /* 0x000ea20000000c00 */
[----:B------:R-:W-:Y:S01]  /*4d50*/  @!PT LDS RZ, [RZ] ;  /* 0x00000000fffff984 */ /* 0x000fe20000000800 */
[----:B------:R-:W-:Y:S01]  /*4d60*/  @!PT LDS RZ, [RZ] ;  /* 0x00000000fffff984 */ /* 0x000fe20000000800 */
[----:B------:R-:W-:Y:S01]  /*4d70*/  @!PT LDS RZ, [RZ] ;  /* 0x00000000fffff984 */ /* 0x000fe20000000800 */
[----:B------:R-:W-:Y:S01]  /*4d80*/  @!PT LDS RZ, [RZ] ;  /* 0x00000000fffff984 */ /* 0x000fe20000000800 */
[----:B------:R3:W-:Y:S06]  /*4d90*/  MEMBAR.ALL.CTA ;  /* 0x0000000000007992 */ /* 0x0007ec0000008000 */
[----:B---3--:R-:W3:Y:S01]  /*4da0*/  FENCE.VIEW.ASYNC.S ;  /* 0x00000000000073c6 */ /* 0x008ee20000000000 */
[----:B--2---:R-:W-:-:S13]  /*4db0*/  LOP3.LUT P0, RZ, R6, 0x1, RZ, 0xc0, !PT ;  /* 0x0000000106ff7812 */ /* 0x004fda000780c0ff */
[----:B---3--:R-:W-:Y:S01]  /*4dc0*/  VOTEU.ANY UP3, P0 ;  /* 0x0000000000ff7886 */ /* 0x008fe20000060100 */
[----:B------:R-:W-:-:S13]  /*4dd0*/  PLOP3.LUT P0, PT, PT, PT, UP3, 0x80, 0x8 ;  /* 0x000000000008781c */ /* 0x000fda0003f0f038 */
[----:B-1----:R-:W-:Y:S02]  /*4de0*/  @P0 MOV R0, R4 ;  /* 0x0000000400000202 */ /* 0x002fe40000000f00 */
[----:B------:R-:W-:Y:S02]  /*4df0*/  @P0 LOP3.LUT R4, R5, 0xffff, RZ, 0xc0, !PT ;  /* 0x0000ffff05040812 */ /* 0x000fe400078ec0ff */
[----:B------:R-:W-:Y:S01]  /*4e00*/  @P0 R2UR UR5, R0 ;  /* 0x00000000000502ca */ /* 0x000fe200000e0000 */
[----:B------:R-:W-:Y:S01]  /*4e10*/  VIADD R0, R2, 0x230 ;  /* 0x0000023002007836 */ /* 0x000fe20000000000 */
[----:B------:R-:W-:-:S04]  /*4e20*/  @P0 R2UR UR4, R4 ;  /* 0x00000000040402ca */ /* 0x000fc800000e0000 */
[----:B------:R-:W-:-:S04]  /*4e30*/  PRMT R0, RZ, 0x654, R0 ;  /* 0x00000654ff007816 */ /* 0x000fc80000000000 */
[----:B------:R1:W-:Y:S03]  /*4e40*/  SYNCS.ARRIVE.TRANS64.RED.A1T0 RZ, [R0+URZ], RZ ;  /* 0x000000ff00ff79a7 */ /* 0x0003e600081004ff */
[----:B------:R-:W-:Y:S02]  /*4e50*/  @UP3 UMOV UR36, UR5 ;  /* 0x0000000500243c82 */ /* 0x000fe40008000000 */
[----:B------:R-:W-:Y:S01]  /*4e60*/  @UP3 UMOV UR30, UR4 ;  /* 0x00000004001e3c82 */ /* 0x000fe20008000000 */
[----:B------:R-:W-:Y:S05]  /*4e70*/  BRA.U !UP5, `(.L_x_92) ;  /* 0x000000010dd07547 */ /* 0x000fea000b800000 */
[----:B------:R-:W2:Y:S01]  /*4e80*/  LDCU.128 UR32, c[0x0][0xf10] ;  /* 0x0001e200ff2077ac */ /* 0x000ea20008000c00 */
[----:B------:R-:W3:Y:S01]  /*4e90*/  LDCU UR21, c[0x0][0xf20] ;  /* 0x0001e400ff1577ac */ /* 0x000ee20008000800 */
[----:B------:R-:W4:Y:S01]  /*4ea0*/  LDCU UR15, c[0x0][0xf0c] ;  /* 0x0001e180ff0f77ac */ /* 0x000f220008000800 */
[----:B------:R-:W1:Y:S01]  /*4eb0*/  LDCU.64 UR8, c[0x0][0xf28] ;  /* 0x0001e500ff0877ac */ /* 0x000e620008000a00 */
[----:B--2---:R-:W-:Y:S02]  /*4ec0*/  UIMAD.WIDE.U32 UR6, UR38, UR35, URZ ;  /* 0x00000023260672a5 */ /* 0x004fe4000f8e00ff */
[----:B------:R-:W-:Y:S02]  /*4ed0*/  UIMAD.WIDE.U32 UR4, UR40, UR32, URZ ;  /* 0x00000020280472a5 */ /* 0x000fe4000f8e00ff */
[----:B------:R-:W-:Y:S02]  /*4ee0*/  UISETP.NE.AND UP0, UPT, UR34, 0x1, UPT ;  /* 0x000000012200788c */ /* 0x000fe4000bf05270 */
[----:B------:R-:W-:Y:S01]  /*4ef0*/  UIMAD.WIDE.U32 UR16, UR30, UR35, URZ ;  /* 0x000000231e1072a5 */ /* 0x000fe2000f8e00ff */
[----:B------:R-:W-:-:S02]  /*4f00*/  UMOV UR6, UR7 ;  /* 0x0000000700067c82 */ /* 0x000fc40008000000 */
[----:B------:R-:W-:Y:S01]  /*4f10*/  UMOV UR4, UR5 ;  /* 0x0000000500047c82 */ /* 0x000fe20008000000 */
[----:B---3--:R-:W-:Y:S02]  /*4f20*/  USHF.R.U32.HI UR6, URZ, UR21, UR6 ;  /* 0x00000015ff067299 */ /* 0x008fe40008011606 */
[----:B----4-:R-:W-:Y:S02]  /*4f30*/  UISETP.NE.AND UP1, UPT, UR15, 0x1, UPT ;  /* 0x000000010f00788c */ /* 0x010fe4000bf25270 */
[----:B------:R-:W-:Y:S02]  /*4f40*/  USHF.R.U32.HI UR4, URZ, UR33, UR4 ;  /* 0x00000021ff047299 */ /* 0x000fe40008011604 */
[----:B------:R-:W-:Y:S02]  /*4f50*/  USEL UR5, UR38, UR6, !UP0 ;  /* 0x0000000626057287 */ /* 0x000fe4000c000000 */
[----:B------:R-:W-:Y:S02]  /*4f60*/  USEL UR6, UR40, UR4, !UP1 ;  /* 0x0000000428067287 */ /* 0x000fe4000c800000 */
[----:B-1----:R-:W-:Y:S01]  /*4f70*/  UIMAD.WIDE.U32 UR10, UR5, UR8, URZ ;  /* 0x00000008050a72a5 */ /* 0x002fe2000f8e00ff */
[----:B------:R-:W-:Y:S01]  /*4f80*/  UMOV UR4, UR17 ;  /* 0x0000001100047c82 */ /* 0x000fe20008000000 */
[----:B------:R-:W-:-:S02]  /*4f90*/  UIMAD.WIDE.U32 UR12, UR36, UR32, URZ ;  /* 0x00000020240c72a5 */ /* 0x000fc4000f8e00ff */
        /* <DEDUP_REMOVED lines=34> */
.L_x_92:
[----:B------:R-:W2:Y:S02]  /*51c0*/  LDCU UR4, c[0x0][0xf30] ;  /* 0x0001e600ff0477ac */ /* 0x000ea40008000800 */
[----:B--2---:R-:W-:-:S09]  /*51d0*/  UISETP.NE.AND UP0, UPT, UR4, 0x1, UPT ;  /* 0x000000010400788c */ /* 0x004fd2000bf05270 */
[----:B------:R-:W-:Y:S05]  /*51e0*/  BRA.U UP0, `(.L_x_93) ;  /* 0x00000001003c7547 */ /* 0x000fea000b800000 */
[----:B------:R-:W2:Y:S01]  /*51f0*/  LDCU.128 UR8, c[0x0][0xf10] ;  /* 0x0001e200ff0877ac */ /* 0x000ea20008000c00 */
[----:B------:R-:W3:Y:S01]  /*5200*/  LDCU UR12, c[0x0][0xf0c] ;  /* 0x0001e180ff0c77ac */ /* 0x000ee20008000800 */
[----:B------:R-:W4:Y:S01]  /*5210*/  LDCU UR13, c[0x0][0xf20] ;  /* 0x0001e400ff0d77ac */ /* 0x000f220008000800 */
[----:B--2---:R-:W-:Y:S02]  /*5220*/  UIMAD.WIDE.U32 UR6, UR36, UR8, URZ ;  /* 0x00000008240672a5 */ /* 0x004fe4000f8e00ff */
[----:B------:R-:W-:Y:S02]  /*5230*/  UIMAD.WIDE.U32 UR4, UR30, UR11, URZ ;  /* 0x0000000b1e0472a5 */ /* 0x000fe4000f8e00ff */
[----:B---3--:R-:W-:Y:S02]  /*5240*/  UISETP.NE.AND UP0, UPT, UR12, 0x1, UPT ;  /* 0x000000010c00788c */ /* 0x008fe4000bf05270 */
[----:B------:R-:W-:Y:S01]  /*5250*/  UISETP.NE.AND UP1, UPT, UR10, 0x1, UPT ;  /* 0x000000010a00788c */ /* 0x000fe2000bf25270 */
[----:B------:R-:W-:-:S02]  /*5260*/  UMOV UR6, UR7 ;  /* 0x0000000700067c82 */ /* 0x000fc40008000000 */
[----:B------:R-:W-:Y:S01]  /*5270*/  UMOV UR4, UR5 ;  /* 0x0000000500047c82 */ /* 0x000fe20008000000 */
[----:B------:R-:W-:Y:S02]  /*5280*/  USHF.R.U32.HI UR9, URZ, UR9, UR6 ;  /* 0x00000009ff097299 */ /* 0x000fe40008011606 */
[----:B----4-:R-:W-:Y:S02]  /*5290*/  USHF.R.U32.HI UR4, URZ, UR13, UR4 ;  /* 0x0000000dff047299 */ /* 0x010fe40008011604 */
[----:B------:R-:W-:Y:S02]  /*52a0*/  USEL UR5, UR36, UR9, !UP0 ;  /* 0x0000000924057287 */ /* 0x000fe4000c000000 */
[----:B------:R-:W-:-:S04]  /*52b0*/  USEL UR4, UR30, UR4, !UP1 ;  /* 0x000000041e047287 */ /* 0x000fc8000c800000 */
[----:B------:R-:W-:-:S04]  /*52c0*/  UIADD3 UR4, UPT, UPT, UR5, -UR4, URZ ;  /* 0x8000000405047290 */ /* 0x000fc8000fffe0ff */
[----:B------:R-:W-:-:S12]  /*52d0*/  UIMAD UR30, UR4, UR10, UR30 ;  /* 0x0000000a041e72a4 */ /* 0x000fd8000f8e021e */
.L_x_93:
[----:B------:R-:W2:Y:S01]  /*52e0*/  LDCU UR4, c[0x0][0x38c] ;  /* 0x00007180ff0477ac */ /* 0x000ea20008000800 */
[----:B------:R-:W-:Y:S02]  /*52f0*/  PLOP3.LUT P1, PT, PT, PT, PT, 0x80, 0x8 ;  /* 0x000000000008781c */ /* 0x000fe40003f2f070 */
[----:B------:R-:W-:Y:S01]  /*5300*/  SHF.L.U32 R2, R10, 0x1f, RZ ;  /* 0x0000001f0a027819 */ /* 0x000fe200000006ff */
[----:B------:R-:W-:Y:S02]  /*5310*/  ULEA UR31, UR37, UR18, 0x3 ;  /* 0x00000012251f7291 */ /* 0x000fe4000f8e18ff */
[----:B------:R-:W-:-:S04]  /*5320*/  ULEA.HI UR25, UR20, UR20, URZ, 0x1 ;  /* 0x0000001414197291 */ /* 0x000fc8000f8f08ff */
[----:B------:R-:W-:-:S04]  /*5330*/  ULOP3.LUT UR25, UR25, 0x7ffffffe, URZ, 0xc0, !UPT ;  /* 0x7ffffffe19197892 */ /* 0x000fc8000f8ec0ff */
[----:B------:R-:W-:Y:S02]  /*5340*/  UIADD3 UR25, UPT, UPT, -UR25, UR20, URZ ;  /* 0x0000001419197290 */ /* 0x000fe4000fffe1ff */
[----:B--2---:R-:W-:Y:S02]  /*5350*/  UISETP.GE.AND UP0, UPT, UR4, 0x1, UPT ;  /* 0x000000010400788c */ /* 0x004fe4000bf06270 */
[----:B------:R-:W-:-:S04]  /*5360*/  ULEA UR25, UR25, UR44, 0x1 ;  /* 0x0000002c19197291 */ /* 0x000fc8000f8e08ff */
[----:B------:R-:W-:-:S05]  /*5370*/  PLOP3.LUT P0, PT, PT, PT, UP0, 0x80, 0x8 ;  /* 0x000000000008781c */ /* 0x000fca0003f0f008 */
[----:B------:R-:W-:-:S08]  /*5380*/  @UP0 ULEA UR4, UR14, UR18, 0x3 ;  /* 0x000000120e040291 */ /* 0x000fd0000f8e18ff */
[----:B-1----:R-:W-:-:S04]  /*5390*/  @P0 SHF.L.U32 R0, R3, 0x1f, RZ ;  /* 0x0000001f03000819 */ /* 0x002fc800000006ff */
[----:B------:R1:W2:Y:S01]  /*53a0*/  @P0 SYNCS.PHASECHK.TRANS64.TRYWAIT P1, [UR4], R0 ;  /* 0x00000000ff0005a7 */ /* 0x0002a20008021104 */
[----:B------:R-:W3:Y:S02]  /*53b0*/  SYNCS.PHASECHK.TRANS64.TRYWAIT P0, [UR31+0x250], R2 ;  /* 0x00025002ff0075a7 */ /* 0x000ee4000800111f */
[----:B-123--:R-:W-:Y:S05]  /*53c0*/  @!P0 BRA `(.L_x_94) ;  /* 0x0000007c008c8947 */ /* 0x00efea0003800000 */
.L_x_252:
[----:B------:R-:W-:Y:S01]  /*53d0*/  IADD3 R9, PT, PT, R9, 0x1, RZ ;  /* 0x0000000109097810 */ /* 0x000fe20007ffe0ff */
[----:B------:R-:W-:Y:S06]  /*53e0*/  BRA.U !UP0, `(.L_x_95) ;  /* 0x0000000108b87547 */ /* 0x000fec000b800000 */
[----:B------:R-:W-:Y:S02]  /*53f0*/  USHF.R.U32.HI UR4, URZ, 0x1a, UR25 ;  /* 0x0000001aff047899 */ /* 0x000fe40008011619 */
[----:B------:R-:W-:Y:S02]  /*5400*/  ULEA UR22, UR37, UR19, 0x6 ;  /* 0x0000001325167291 */ /* 0x000fe4000f8e30ff */
[----:B------:R-:W-:Y:S01]  /*5410*/  ULOP3.LUT UR4, UR4, 0x30, URZ, 0xc0, !UPT ;  /* 0x0000003004047892 */ /* 0x000fe2000f8ec0ff */
[----:B------:R-:W-:Y:S01]  /*5420*/  UMOV UR17, URZ ;  /* 0x000000ff00117c82 */ /* 0x000fe20008000000 */
[----:B------:R-:W-:Y:S02]  /*5430*/  UMOV UR16, UR42 ;  /* 0x0000002a00107c82 */ /* 0x000fe40008000000 */
[----:B------:R-:W-:Y:S01]  /*5440*/  ULOP3.LUT UR20, UR4, 0x480, URZ, 0xfc, !UPT ;  /* 0x0000048004147892 */ /* 0x000fe2000f8efcff */
[----:B------:R-:W-:Y:S02]  /*5450*/  UMOV UR15, UR41 ;  /* 0x00000029000f7c82 */ /* 0x000fe40008000000 */
[----:B------:R-:W-:Y:S01]  /*5460*/  UMOV UR4, UR14 ;  /* 0x0000000e00047c82 */ /* 0x000fe20008000000 */
[----:B------:R-:W-:-:S03]  /*5470*/  UPRMT UR21, UR20, 0x5410, UR43 ;  /* 0x0000541014157896 */ /* 0x000fc6000800002b */
[----:B------:R-:W-:-:S09]  /*5480*/  UMOV UR20, URZ ;  /* 0x000000ff00147c82 */ /* 0x000fd20008000000 */
.L_x_98:
[----:B------:R-:W-:Y:S02]  /*5490*/  UIADD3 UR16, UPT, UPT, UR16, 0x1, URZ ;  /* 0x0000000110107890 */ /* 0x000fe4000fffe0ff */
[----:B--2---:R-:W-:Y:S02]  /*54a0*/  ULEA UR7, UR4, UR18, 0x3 ;  /* 0x0000001204077291 */ /* 0x004fe4000f8e18ff */
[----:B------:R-:W-:Y:S01]  /*54b0*/  UISETP.NE.AND UP2, UPT, UR16, URZ, UPT ;  /* 0x000000ff1000728c */ /* 0x000fe2000bf45270 */
[----:B---3--:R-:W-:Y:S10]  /*54c0*/  @P1 BRA `(.L_x_96) ;  /* 0x00000000000c1947 */ /* 0x008ff40003800000 */
[----:B-1----:R-:W-:Y:S04]  /*54d0*/  SHF.L.U32 R2, R3, 0x1f, RZ ;  /* 0x0000001f03027819 */ /* 0x002fe800000006ff */
[----:B------:R-:W1:Y:S02]  /*54e0*/  SYNCS.PHASECHK.TRANS64.TRYWAIT P0, [UR7], R2 ;  /* 0x00000002ff0075a7 */ /* 0x000e640008001107 */
[----:B-1----:R-:W-:Y:S05]  /*54f0*/  @!P0 BRA `(.L_x_97) ;  /* 0x0000007c00588947 */ /* 0x002fea0003800000 */
.L_x_96:
[----:B------:R-:W-:Y:S01]  /*5500*/  UISETP.NE.AND UP0, UPT, UR15, 0x1, UPT ;  /* 0x000000010f00788c */ /* 0x000fe2000bf05270 */
[----:B------:R-:W-:Y:S01]  /*5510*/  PLOP3.LUT P1, PT, PT, PT, PT, 0x80, 0x8 ;  /* 0x000000000008781c */ /* 0x000fe20003f2f070 */
[----:B------:R-:W-:Y:S02]  /*5520*/  UIADD3 UR5, UPT, UPT, UR4, 0x1, URZ ;  /* 0x0000000104057890 */ /* 0x000fe4000fffe0ff */
[----:B------:R-:W-:Y:S02]  /*5530*/  ULEA UR12, UR4, UR28, 0x5 ;  /* 0x0000001c040c7291 */ /* 0x000fe4000f8e28ff */
[----:B------:R-:W-:Y:S01]  /*5540*/  UISETP.NE.AND UP1, UPT, UR5, 0x1e, UPT ;  /* 0x0000001e0500788c */ /* 0x000fe2000bf25270 */
[----:B------:R-:W-:Y:S01]  /*5550*/  PLOP3.LUT P0, PT, PT, PT, UP0, 0x80, 0x8 ;  /* 0x000000000008781c */ /* 0x000fe20003f0f008 */
[----:B------:R-:W-:Y:S02]  /*5560*/  ULEA UR10, UR4, UR29, 0x5 ;  /* 0x0000001d040a7291 */ /* 0x000fe4000f8e28ff */
[----:B------:R-:W-:Y:S02]  /*5570*/  USEL UR6, URZ, 0x1, UP1 ;  /* 0x00000001ff067887 */ /* 0x000fe40008800000 */
[----:B------:R-:W-:Y:S02]  /*5580*/  USEL UR14, UR5, URZ, UP1 ;  /* 0x000000ff050e7287 */ /* 0x000fe40008800000 */
[----:B------:R-:W-:Y:S02]  /*5590*/  ULEA UR8, UR4, UR27, 0x7 ;  /* 0x0000001b04087291 */ /* 0x000fe4000f8e38ff */
[----:B------:R-:W-:Y:S01]  /*55a0*/  @UP0 ULEA UR5, UR14, UR18, 0x3 ;  /* 0x000000120e050291 */ /* 0x000fe2000f8e18ff */
[----:B------:R-:W-:Y:S01]  /*55b0*/  LOP3.LUT R3, R3, UR6, RZ, 0x3c, !PT ;  /* 0x0000000603037c12 */ /* 0x000fe2000f8e3cff */
[----:B------:R-:W-:Y:S02]  /*55c0*/  UISETP.NE.U32.AND UP0, UPT, UR17, URZ, UPT ;  /* 0x000000ff1100728c */ /* 0x000fe4000bf05070 */
[----:B------:R-:W-:Y:S01]  /*55d0*/  ULEA UR6, UR4, UR26, 0x8 ;  /* 0x0000001a04067291 */ /* 0x000fe2000f8e40ff */
[----:B-1----:R-:W-:Y:S01]  /*55e0*/  @P0 SHF.L.U32 R0, R3, 0x1f, RZ ;  /* 0x0000001f03000819 */ /* 0x002fe200000006ff */
[----:B------:R-:W-:Y:S01]  /*55f0*/  UMOV UR13, 0x4008 ;  /* 0x00004008000d7882 */ /* 0x000fe20000000000 */
[----:B------:R-:W-:Y:S01]  /*5600*/  UMOV UR11, 0x4008 ;  /* 0x00004008000b7882 */ /* 0x000fe20000000000 */
[----:B------:R-:W-:Y:S01]  /*5610*/  UMOV UR9, 0xc0004010 ;  /* 0xc000401000097882 */ /* 0x000fe20000000000 */
[----:B------:R2:W3:Y:S01]  /*5620*/  @P0 SYNCS.PHASECHK.TRANS64.TRYWAIT P1, [UR5], R0 ;  /* 0x00000000ff0005a7 */ /* 0x0004e20008021105 */
[----:B------:R-:W-:Y:S01]  /*5630*/  UIADD3 UR5, UPT, UPT, UR7, 0xf0, URZ ;  /* 0x000000f007057890 */ /* 0x000fe2000fffe0ff */
[----:B------:R2:W-:Y:S01]  /*5640*/  UTCCP.T.S.4x32dp128bit tmem[UR19+0x80], gdesc[UR12] ;  /* 0x0000800c130079e7 */ /* 0x0005e20009100000 */
[----:B------:R-:W-:Y:S01]  /*5650*/  UIADD3 UR15, UPT, UPT, UR15, -0x1, URZ ;  /* 0xffffffff0f0f7890 */ /* 0x000fe2000fffe0ff */
[----:B------:R2:W-:Y:S01]  /*5660*/  UTCCP.T.S.4x32dp128bit tmem[UR19+0x84], gdesc[UR10] ;  /* 0x0000840a130079e7 */ /* 0x0005e20009100000 */
[----:B------:R-:W-:Y:S01]  /*5670*/  UMOV UR7, 0xc0004010 ;  /* 0xc000401000077882 */ /* 0x000fe20000000000 */
[----:B------:R-:W-:Y:S01]  /*5680*/  UMOV UR17, 0x1 ;  /* 0x0000000100117882 */ /* 0x000fe20000000000 */
[----:B------:R2:W-:Y:S01]  /*5690*/  UTCOMMA.4X gdesc[UR6], gdesc[UR8], tmem[UR22], tmem[UR20], idesc[UR21], tmem[UR24], UP0 ;  /* 0x80181408060075ea */ /* 0x0005e20008000016 */
[----:B------:R-:W-:Y:S02]  /*56a0*/  UMOV UR4, UR14 ;  /* 0x0000000e00047c82 */ /* 0x000fe40008000000 */
[----:B------:R2:W-:Y:S01]  /*56b0*/  UTCBAR.MULTICAST [UR5], URZ, UR23 ;  /* 0x000000ff050073e9 */ /* 0x0005e20008000817 */
[----:B------:R-:W-:Y:S05]  /*56c0*/  BRA.U UP2, `(.L_x_98) ;  /* 0xfffffffd02707547 */ /* 0x000fea000b83ffff */
.L_x_95:
[----:B--2---:R-:W-:Y:S01]  /*56d0*/  UIADD3 UR5, UPT, UPT, UR31, 0x240, URZ ;  /* 0x000002401f057890 */ /* 0x004fe2000fffe0ff */
[----:B------:R-:W-:Y:S01]  /*56e0*/  R2UR UR6, R94 ;  /* 0x000000005e0672ca */ /* 0x000fe200000e0000 */
[----:B------:R-:W-:Y:S01]  /*56f0*/  UIADD3 UR4, UPT, UPT, UR37, 0x1, URZ ;  /* 0x0000000125047890 */ /* 0x000fe2000fffe0ff */
[----:B------:R-:W-:-:S03]  /*5700*/  ISETP.NE.AND P0, PT, R9, 0x2, PT ;  /* 0x000000020900780c */ /* 0x000fc60003f05270 */
[----:B------:R-:W-:Y:S01]  /*5710*/  UISETP.NE.AND UP0, UPT, UR4, 0x2, UPT ;  /* 0x000000020400788c */ /* 0x000fe2000bf05270 */
[----:B-1----:R-:W-:Y:S02]  /*5720*/  SEL R0, RZ, 0x1, P0 ;  /* 0x00000001ff007807 */ /* 0x002fe40000000000 */
[----:B------:R1:W-:Y:S01]  /*5730*/  UTCBAR [UR5], URZ ;  /* 0x000000ff050073e9 */ /* 0x0003e200080000ff */
[----:B------:R-:W-:Y:S01]  /*5740*/  SEL R9, R9, RZ, P0 ;  /* 0x000000ff09097207 */ /* 0x000fe20000000000 */
[----:B------:R-:W-:Y:S01]  /*5750*/  USEL UR37, UR4, URZ, UP0 ;  /* 0x000000ff04257287 */ /* 0x000fe20008000000 */
[----:B------:R-:W-:Y:S02]  /*5760*/  LOP3.LUT R8, R8, R0, RZ, 0x3c, !PT ;  /* 0x0000000008087212 */ /* 0x000fe400078e3cff */
[----:B------:R-:W-:Y:S02]  /*5770*/  UIADD3 UR20, UPT, UPT, UR30, UR6, URZ ;  /* 0x000000061e147290 */ /* 0x000fe4000fffe0ff */
[----:B------:R-:W-:-:S06]  /*5780*/  USEL UR6, URZ, 0x1, UP0 ;  /* 0x00000001ff067887 */ /* 0x000fcc0008000000 */
[----:B------:R-:W-:Y:S01]  /*5790*/  LOP3.LUT R10, R10, UR6, RZ, 0x3c, !PT ;  /* 0x000000060a0a7c12 */ /* 0x000fe2000f8e3cff */
[----:B------:R-:W-:Y:S06]  /*57a0*/  BRA.U UP3, `(.L_x_99) ;  /* 0xfffffff503507547 */ /* 0x000fec000b83ffff */
[----:B------:R-:W2:Y:S01]  /*57b0*/  S2UR UR7, SR_CgaCtaId ;  /* 0x00000000000779c3 */ /* 0x000ea20000008800 */
[----:B------:R-:W-:Y:S01]  /*57c0*/  ELECT P0, URZ, PT ;  /* 0x0000000000ff782f */ /* 0x000fe20003800000 */
[----:B------:R-:W-:Y:S01]  /*57d0*/  IMAD.MOV.U32 R0, RZ, RZ, 0x1 ;  /* 0x00000001ff007424 */ /* 0x000fe200078e00ff */
[----:B------:R-:W-:Y:S01]  /*57e0*/  UIADD3 UR18, UPT, UPT, UR18, 0x250, URZ ;  /* 0x0000025012127890 */ /* 0x000fe2000fffe0ff */
[----:B------:R-:W-:Y:S01]  /*57f0*/  SHF.L.U32 R2, R10, 0x1f, RZ ;  /* 0x0000001f0a027819 */ /* 0x000fe200000006ff */
[----:B------:R-:W-:-:S03]  /*5800*/  UMOV UR4, 0x40 ;  /* 0x0000004000047882 */ /* 0x000fc60000000000 */
[----:B------:R-:W-:Y:S01]  /*5810*/  UVIRTCOUNT.DEALLOC.SMPOOL 0x80 ;  /* 0x000000800000784c */ /* 0x000fe20000000000 */
[----:B--2---:R-:W-:Y:S02]  /*5820*/  ULEA UR7, UR7, UR4, 0x18 ;  /* 0x0000000407077291 */ /* 0x004fe4000f8ec0ff */
[----:B------:R-:W-:-:S07]  /*5830*/  ULEA UR4, UR37, UR18, 0x3 ;  /* 0x0000001225047291 */ /* 0x000fce000f8e18ff */
[----:B------:R2:W-:Y:S02]  /*5840*/  @P0 STS.U8 [UR7+0x1c], R0 ;  /* 0x00001c00ff000988 */ /* 0x0005e40008000007 */
[----:B------:R-:W4:Y:S02]  /*5850*/  SYNCS.PHASECHK.TRANS64.TRYWAIT P0, [UR4], R2 ;  /* 0x00000002ff0075a7 */ /* 0x000f240008001104 */
[----:B--2-4-:R-:W-:Y:S05]  /*5860*/  @!P0 BRA `(.L_x_100) ;  /* 0x0000007800948947 */ /* 0x014fea0003800000 */
.L_x_255:
[----:B------:R-:W-:-:S04]  /*5870*/  UIADD3 UR4, UPT, UPT, UR37, 0x1, URZ ;  /* 0x0000000125047890 */ /* 0x000fc8000fffe0ff */
[----:B------:R-:W-:-:S04]  /*5880*/  UISETP.NE.AND UP0, UPT, UR4, 0x2, UPT ;  /* 0x000000020400788c */ /* 0x000fc8000bf05270 */
[----:B-1----:R-:W-:Y:S02]  /*5890*/  USEL UR5, URZ, 0x1, UP0 ;  /* 0x00000001ff057887 */ /* 0x002fe40008000000 */
[----:B------:R-:W-:-:S04]  /*58a0*/  USEL UR4, UR4, URZ, UP0 ;  /* 0x000000ff04047287 */ /* 0x000fc80008000000 */
[----:B------:R-:W-:Y:S01]  /*58b0*/  ULEA UR4, UR4, UR18, 0x3 ;  /* 0x0000001204047291 */ /* 0x000fe2000f8e18ff */
[----:B--2---:R-:W-:-:S04]  /*58c0*/  LOP3.LUT R2, R10, UR5, RZ, 0x3c, !PT ;  /* 0x000000050a027c12 */ /* 0x004fc8000f8e3cff */
[----:B------:R-:W-:-:S04]  /*58d0*/  SHF.L.U32 R2, R2, 0x1f, RZ ;  /* 0x0000001f02027819 */ /* 0x000fc800000006ff */
[----:B------:R-:W1:Y:S02]  /*58e0*/  SYNCS.PHASECHK.TRANS64.TRYWAIT P0, [UR4], R2 ;  /* 0x00000002ff0075a7 */ /* 0x000e640008001104 */
[----:B-1----:R-:W-:Y:S05]  /*58f0*/  @!P0 BRA `(.L_x_101) ;  /* 0x0000007800888947 */ /* 0x002fea0003800000 */
.L_x_257:
[----:B------:R-:W-:Y:S01]  /*5900*/  NOP ;  /* 0x0000000000007918 */ /* 0x000fe20000000000 */
[----:B-1----:R-:W1:Y:S01]  /*5910*/  LDS R0, [UR7+0x14] ;  /* 0x00001407ff007984 */ /* 0x002e620008000800 */
[----:B------:R-:W-:Y:S01]  /*5920*/  ULOP3.LUT UR4, UR19, 0xffff, URZ, 0xc0, !UPT ;  /* 0x0000ffff13047892 */ /* 0x000fe2000f8ec0ff */
[----:B------:R-:W-:Y:S01]  /*5930*/  UMOV UR5, 0xffff ;  /* 0x0000ffff00057882 */ /* 0x000fe20000000000 */
[----:B------:R-:W-:Y:S02]  /*5940*/  UMOV UR6, 0x1 ;  /* 0x0000000100067882 */ /* 0x000fe40000000000 */
[----:B------:R-:W-:-:S04]  /*5950*/  USHF.R.U32.HI UR4, URZ, 0x5, UR4 ;  /* 0x00000005ff047899 */ /* 0x000fc80008011604 */
[----:B------:R-:W-:Y:S02]  /*5960*/  USHF.L.U32 UR5, UR5, UR4, URZ ;  /* 0x0000000405057299 */ /* 0x000fe400080006ff */
[----:B------:R-:W-:-:S04]  /*5970*/  USHF.L.U32 UR4, UR6, UR4, URZ ;  /* 0x0000000406047299 */ /* 0x000fc800080006ff */
[----:B-1----:R-:W-:-:S04]  /*5980*/  LOP3.LUT R0, R0, UR5, RZ, 0xc0, !PT ;  /* 0x0000000500007c12 */ /* 0x002fc8000f8ec0ff */
[----:B------:R-:W-:-:S13]  /*5990*/  ISETP.NE.AND P0, PT, R0, UR5, PT ;  /* 0x0000000500007c0c */ /* 0x000fda000bf05270 */
[----:B------:R-:W-:Y:S05]  /*59a0*/  @P0 BRA `(.L_x_102) ;  /* 0x0000000000580947 */ /* 0x000fea0003800000 */
[----:B------:R-:W1:Y:S02]  /*59b0*/  LDS R0, [UR7+0x18] ;  /* 0x00001807ff007984 */ /* 0x000e640008000800 */
[----:B-1----:R-:W-:-:S04]  /*59c0*/  LOP3.LUT R0, R0, UR4, RZ, 0xc0, !PT ;  /* 0x0000000400007c12 */ /* 0x002fc8000f8ec0ff */
[----:B------:R-:W-:-:S13]  /*59d0*/  ISETP.NE.AND P0, PT, R0, UR4, PT ;  /* 0x0000000400007c0c */ /* 0x000fda000bf05270 */
[----:B------:R-:W-:Y:S05]  /*59e0*/  @P0 BRA `(.L_x_103) ;  /* 0x00000000003c0947 */ /* 0x000fea0003800000 */
[----:B------:R-:W1:Y:S01]  /*59f0*/  S2R R2, SR_LANEID ;  /* 0x0000000000027919 */ /* 0x000e620000000000 */
[----:B------:R-:W-:-:S06]  /*5a00*/  ULOP3.LUT UR5, URZ, UR5, URZ, 0x33, !UPT ;  /* 0x00000005ff057292 */ /* 0x000fcc000f8e33ff */
[----:B------:R-:W-:-:S04]  /*5a10*/  IMAD.U32 R0, RZ, RZ, UR5 ;  /* 0x00000005ff007e24 */ /* 0x000fc8000f8e00ff */
[----:B------:R2:W4:Y:S02]  /*5a20*/  REDUX UR8, R0 ;  /* 0x00000000000873c4 */ /* 0x0005240000000000 */
[----:B------:R1:W-:Y:S01]  /*5a30*/  UTCATOMSWS.AND URZ, UR5 ;  /* 0x0000000500ff79e3 */ /* 0x0003e20008000000 */
[----:B--2---:R-:W-:Y:S01]  /*5a40*/  LOP3.LUT R0, RZ, UR4, RZ, 0x33, !PT ;  /* 0x00000004ff007c12 */ /* 0x004fe2000f8e33ff */
[----:B------:R-:W-:Y:S02]  /*5a50*/  VOTEU.ANY UR4, UPT, PT ;  /* 0x0000000000047886 */ /* 0x000fe400038e0100 */
[----:B------:R-:W-:Y:S02]  /*5a60*/  UFLO.U32 UR4, UR4 ;  /* 0x00000004000472bd */ /* 0x000fe400080e0000 */
[----:B------:R-:W2:Y:S04]  /*5a70*/  REDUX UR6, R0 ;  /* 0x00000000000673c4 */ /* 0x000ea80000000000 */
[----:B-1----:R-:W-:-:S02]  /*5a80*/  ISETP.EQ.U32.AND P0, PT, R2, UR4, PT ;  /* 0x0000000402007c0c */ /* 0x002fc4000bf02070 */
[----:B----4-:R-:W-:-:S11]  /*5a90*/  MOV R2, UR8 ;  /* 0x0000000800027c02 */ /* 0x010fd60008000f00 */
[----:B------:R1:W-:Y:S01]  /*5aa0*/  @P0 ATOMS.AND RZ, [UR7+0x14], R2 ;  /* 0x00001402ffff098c */ /* 0x0003e2000a800007 */
[----:B--2---:R-:W-:-:S05]  /*5ab0*/  IMAD.U32 R0, RZ, RZ, UR6 ;  /* 0x00000006ff007e24 */ /* 0x004fca000f8e00ff */
[----:B------:R1:W-:Y:S01]  /*5ac0*/  @P0 ATOMS.AND RZ, [UR7+0x18], R0 ;  /* 0x00001800ffff098c */ /* 0x0003e2000a800007 */
[----:B------:R-:W-:Y:S05]  /*5ad0*/  BRA `(.L_x_104) ;  /* 0x0000000000147947 */ /* 0x000fea0003800000 */
.L_x_103:
[----:B------:R-:W-:Y:S02]  /*5ae0*/  MOV R2, 0x5b00 ;  /* 0x00005b0000027802 */ /* 0x000fe40000000f00 */
[----:B---3-5:R-:W-:Y:S05]  /*5af0*/  CALL.REL.NOINC `($__internal_0_$__cuda_sm10x_tcgen05_guardrail_trap_col_being_dealloced_not_returned_by_alloc) ;  /* 0x0000007c00547944 */ /* 0x028fea0003c00000 */
[----:B------:R-:W-:Y:S05]  /*5b00*/  BRA `(.L_x_104) ;  /* 0x0000000000087947 */ /* 0x000fea0003800000 */
.L_x_102:
[----:B------:R-:W-:Y:S02]  /*5b10*/  MOV R2, 0x5b30 ;  /* 0x00005b3000027802 */ /* 0x000fe40000000f00 */
[----:B---3-5:R-:W-:Y:S05]  /*5b20*/  CALL.REL.NOINC `($__internal_2_$__cuda_sm10x_tcgen05_guardrail_trap_unallocated_columns_being_dealloced) ;  /* 0x0000007c00607944 */ /* 0x028fea0003c00000 */
.L_x_104:
[----:B------:R-:W-:Y:S01]  /*5b30*/  NOP ;  /* 0x0000000000007918 */ /* 0x000fe20000000000 */
[----:B------:R-:W-:Y:S05]  /*5b40*/  EXIT ;  /* 0x000000000000794d */ /* 0x000fea0003800000 */
.L_x_86:
[----:B------:R-:W-:-:S09]  /*5b50*/  UISETP.NE.OR UP0, UPT, UR21, 0x3, !UP3 ;  /* 0x000000031500788c */ /* 0x000fd2000df05670 */
[----:B------:R-:W-:Y:S05]  /*5b60*/  BRA.U UP0, `(.L_x_105) ;  /* 0x0000001500607547 */ /* 0x000fea000b800000 */
[----:B------:R-:W1:Y:S01]  /*5b70*/  LDCU UR38, c[0x0][0x370] ;  /* 0x00006e00ff2677ac */ /* 0x000e620008000800 */
[----:B------:R-:W2:Y:S01]  /*5b80*/  LDC.64 R16, c[0x0][0x348] ;  /* 0x0000d200ff107b82 */ /* 0x000ea20000000a00 */
[----:B------:R-:W-:Y:S02]  /*5b90*/  HFMA2 R13, -RZ, RZ, 0, 0 ;  /* 0x00000000ff0d7431 */ /* 0x000fe400000001ff */
[----:B------:R-:W-:Y:S01]  /*5ba0*/  IMAD.MOV.U32 R15, RZ, RZ, 0x1 ;  /* 0x00000001ff0f7424 */ /* 0x000fe200078e00ff */
[----:B------:R-:W1:Y:S01]  /*5bb0*/  LDCU.128 UR32, c[0x0][0xf10] ;  /* 0x0001e200ff2077ac */ /* 0x000e620008000c00 */
[----:B------:R-:W-:Y:S01]  /*5bc0*/  IMAD.MOV.U32 R14, RZ, RZ, RZ ;  /* 0x000000ffff0e7224 */ /* 0x000fe200078e00ff */
[----:B------:R-:W-:Y:S01]  /*5bd0*/  MOV R7, 0x1000 ;  /* 0x0000100000077802 */ /* 0x000fe20000000f00 */
[----:B------:R-:W3:Y:S01]  /*5be0*/  LDCU UR31, c[0x0][0x374] ;  /* 0x00006e80ff1f77ac */ /* 0x000ee20008000800 */
[----:B------:R-:W4:Y:S01]  /*5bf0*/  LDC.64 R2, c[0x0][0xc88] ;  /* 0x00032200ff027b82 */ /* 0x000f220000000a00 */
[----:B------:R-:W3:Y:S01]  /*5c00*/  LDCU UR15, c[0x0][0xf0c] ;  /* 0x0001e180ff0f77ac */ /* 0x000ee20008000800 */
[----:B------:R-:W3:Y:S06]  /*5c10*/  LDCU UR42, c[0x0][0xf20] ;  /* 0x0001e400ff2a77ac */ /* 0x000eec0008000800 */
[----:B------:R-:W2:Y:S01]  /*5c20*/  LDC.64 R4, c[0x0][0xc90] ;  /* 0x00032400ff047b82 */ /* 0x000ea20000000a00 */
[----:B------:R-:W3:Y:S01]  /*5c30*/  LDCU UR4, c[0x0][0xf30] ;  /* 0x0001e600ff0477ac */ /* 0x000ee20008000800 */
[----:B-1----:R-:W-:-:S02]  /*5c40*/  UIMAD.WIDE.U32 UR8, UR38, UR32, URZ ;  /* 0x00000020260872a5 */ /* 0x002fc4000f8e00ff */
[----:B---3--:R-:W-:Y:S01]  /*5c50*/  UIMAD.WIDE.U32 UR6, UR31, UR35, URZ ;  /* 0x000000231f0672a5 */ /* 0x008fe2000f8e00ff */
[----:B------:R-:W-:Y:S01]  /*5c60*/  UMOV UR29, 0x400 ;  /* 0x00000400001d7882 */ /* 0x000fe20000000000 */
[----:B------:R-:W-:-:S03]  /*5c70*/  UPLOP3.LUT UP1, UPT, UPT, UPT, UPT, 0x40, 0x4 ;  /* 0x000000000004789c */ /* 0x000fc60003f2e870 */
[----:B------:R-:W-:Y:S01]  /*5c80*/  UMOV UR8, UR9 ;  /* 0x0000000900087c82 */ /* 0x000fe20008000000 */
[----:B------:R-:W-:Y:S01]  /*5c90*/  UISETP.GE.AND UP0, UPT, UR39, 0x1, UPT ;  /* 0x000000012700788c */ /* 0x000fe2000bf06270 */
[----:B------:R-:W-:Y:S01]  /*5ca0*/  UMOV UR6, UR7 ;  /* 0x0000000700067c82 */ /* 0x000fe20008000000 */
[----:B------:R-:W-:Y:S01]  /*5cb0*/  UISETP.NE.AND UP4, UPT, UR39, 0x1, UPT ;  /* 0x000000012700788c */ /* 0x000fe2000bf85270 */
[----:B------:R-:W1:Y:S01]  /*5cc0*/  LDCU.64 UR22, c[0x0][0xf28] ;  /* 0x0001e500ff1677ac */ /* 0x000e620008000a00 */
[----:B------:R-:W-:Y:S02]  /*5cd0*/  ULEA UR29, UR56, UR29, 0x18 ;  /* 0x0000001d381d7291 */ /* 0x000fe4000f8ec0ff */
[----:B------:R-:W-:Y:S02]  /*5ce0*/  UISETP.NE.AND UP6, UPT, UR15, 0x1, UPT ;  /* 0x000000010f00788c */ /* 0x000fe4000bfc5270 */
[----:B------:R-:W-:Y:S02]  /*5cf0*/  UISETP.NE.AND UP5, UPT, UR34, 0x1, UPT ;  /* 0x000000012200788c */ /* 0x000fe4000bfa5270 */
[----:B------:R-:W-:-:S02]  /*5d00*/  USHF.R.U32.HI UR41, URZ, UR33, UR8 ;  /* 0x00000021ff297299 */ /* 0x000fc40008011608 */
[----:B------:R-:W-:Y:S02]  /*5d10*/  USHF.R.U32.HI UR40, URZ, UR42, UR6 ;  /* 0x0000002aff287299 */ /* 0x000fe40008011606 */
[----:B------:R-:W-:Y:S01]  /*5d20*/  UISETP.NE.AND UP3, UPT, UR4, 0x1, UPT ;  /* 0x000000010400788c */ /* 0x000fe2000bf65270 */
[----:B------:R-:W-:-:S10]  /*5d30*/  UMOV UR12, URZ ;  /* 0x000000ff000c7c82 */ /* 0x000fd40008000000 */
.L_x_116:
[C---:B------:R-:W-:Y:S02]  /*5d40*/  LEA R12, R14.reuse, UR29, 0x3 ;  /* 0x0000001d0e0c7c11 */ /* 0x040fe4000f8e18ff */
[----:B------:R-:W-:Y:S02]  /*5d50*/  SHF.L.U32 R0, R13, 0x1f, RZ ;  /* 0x0000001f0d007819 */ /* 0x000fe400000006ff */
[----:B------:R-:W-:Y:S02]  /*5d60*/  LEA R8, R14, UR29, 0x4 ;  /* 0x0000001d0e087c11 */ /* 0x000fe4000f8e20ff */
[----:B---3--:R-:W3:Y:S02]  /*5d70*/  SYNCS.PHASECHK.TRANS64.TRYWAIT P0, [R12+URZ+0x220], R0 ;  /* 0x000220000c0075a7 */ /* 0x008ee400080011ff */
[----:B---3--:R-:W-:Y:S05]  /*5d80*/  @!P0 BRA `(.L_x_106) ;  /* 0x00000074007c8947 */ /* 0x008fea0003800000 */
.L_x_258:
[----:B------:R-:W1:Y:S01]  /*5d90*/  LDS.128 R8, [R8+0x290] ;  /* 0x0002900008087984 */ /* 0x000e620000000c00 */
[----:B------:R-:W-:Y:S01]  /*5da0*/  UISETP.GE.AND UP0, UPT, UR39, 0x1, UPT ;  /* 0x000000012700788c */ /* 0x000fe2000bf06270 */
[----:B------:R-:W-:Y:S01]  /*5db0*/  @!PT LDS RZ, [RZ] ;  /* 0x00000000fffff984 */ /* 0x000fe20000000800 */
[----:B------:R-:W-:Y:S01]  /*5dc0*/  @!PT LDS RZ, [RZ] ;  /* 0x00000000fffff984 */ /* 0x000fe20000000800 */
[----:B------:R-:W-:Y:S01]  /*5dd0*/  @!PT LDS RZ, [RZ] ;  /* 0x00000000fffff984 */ /* 0x000fe20000000800 */
[----:B------:R-:W-:Y:S01]  /*5de0*/  @!PT LDS RZ, [RZ] ;  /* 0x00000000fffff984 */ /* 0x000fe20000000800 */
[----:B------:R2:W-:Y:S06]  /*5df0*/  MEMBAR.ALL.CTA ;  /* 0x0000000000007992 */ /* 0x0005ec0000008000 */
[----:B--2---:R-:W2:Y:S01]  /*5e00*/  FENCE.VIEW.ASYNC.S ;  /* 0x00000000000073c6 */ /* 0x004ea20000000000 */
[----:B-1----:R-:W-:Y:S11]  /*5e10*/  LOP3.LUT P0, RZ, R10, 0x1, RZ, 0xc0, !PT ;  /* 0x000000010aff7812 */ /* 0x002ff6000780c0ff */
[----:B------:R-:W-:Y:S02]  /*5e20*/  @!UPT UIADD3 URZ, UPT, UPT, URZ, URZ, URZ ;  /* 0x000000fffffff290 */ /* 0x000fe4000fffe0ff */
[----:B--2---:R-:W-:Y:S01]  /*5e30*/  VOTEU.ANY UP2, P0 ;  /* 0x0000000000ff7886 */ /* 0x004fe20000040100 */
[----:B------:R-:W-:Y:S11]  /*5e40*/  PLOP3.LUT P0, PT, PT, PT, UP2, 0x80, 0x8 ;  /* 0x000000000008781c */ /* 0x000ff60003f0f028 */
[----:B------:R-:W-:Y:S02]  /*5e50*/  @!UPT UIADD3 URZ, UPT, UPT, URZ, URZ, URZ ;  /* 0x000000fffffff290 */ /* 0x000fe4000fffe0ff */
[----:B---3--:R-:W-:Y:S02]  /*5e60*/  @P0 SHF.R.U32.HI R0, RZ, 0x10, R9 ;  /* 0x00000010ff000819 */ /* 0x008fe40000011609 */
[----:B------:R-:W-:Y:S02]  /*5e70*/  @P0 MOV R6, R8 ;  /* 0x0000000800060202 */ /* 0x000fe40000000f00 */
[----:B------:R-:W-:Y:S01]  /*5e80*/  @P0 R2UR UR4, R0 ;  /* 0x00000000000402ca */ /* 0x000fe200000e0000 */
[----:B------:R-:W-:Y:S01]  /*5e90*/  VIADD R0, R12, 0x230 ;  /* 0x000002300c007836 */ /* 0x000fe20000000000 */
[----:B------:R-:W-:Y:S02]  /*5ea0*/  @P0 LOP3.LUT R8, R9, 0xffff, RZ, 0xc0, !PT ;  /* 0x0000ffff09080812 */ /* 0x000fe400078ec0ff */
[----:B------:R-:W-:Y:S02]  /*5eb0*/  @P0 R2UR UR6, R6 ;  /* 0x00000000060602ca */ /* 0x000fe400000e0000 */
[----:B------:R-:W-:Y:S02]  /*5ec0*/  PRMT R0, RZ, 0x654, R0 ;  /* 0x00000654ff007816 */ /* 0x000fe40000000000 */
[----:B------:R-:W-:Y:S02]  /*5ed0*/  @P0 R2UR UR5, R8 ;  /* 0x00000000080502ca */ /* 0x000fe400000e0000 */
[----:B------:R1:W-:Y:S03]  /*5ee0*/  SYNCS.ARRIVE.TRANS64.RED.A1T0 RZ, [R0+URZ], RZ ;  /* 0x000000ff00ff79a7 */ /* 0x0003e600081004ff */
[----:B------:R-:W-:Y:S04]  /*5ef0*/  @UP2 UMOV UR30, UR4 ;  /* 0x00000004001e2c82 */ /* 0x000fe80008000000 */
[----:B------:R-:W-:Y:S04]  /*5f00*/  @UP2 UMOV UR14, UR6 ;  /* 0x00000006000e2c82 */ /* 0x000fe80008000000 */
[----:B------:R-:W-:Y:S01]  /*5f10*/  @UP2 UMOV UR13, UR5 ;  /* 0x00000005000d2c82 */ /* 0x000fe20008000000 */
[----:B------:R-:W-:Y:S05]  /*5f20*/  BRA.U !UP0, `(.L_x_107) ;  /* 0x0000000108a47547 */ /* 0x000fea000b800000 */
[----:B------:R-:W-:Y:S02]  /*5f30*/  UIMAD.WIDE.U32 UR8, UR13, UR35, URZ ;  /* 0x000000230d0872a5 */ /* 0x000fe4000f8e00ff */
[----:B------:R-:W-:Y:S02]  /*5f40*/  UIMAD.WIDE.U32 UR10, UR14, UR32, URZ ;  /* 0x000000200e0a72a5 */ /* 0x000fe4000f8e00ff */
[----:B------:R-:W-:Y:S02]  /*5f50*/  USEL UR4, UR31, UR40, !UP5 ;  /* 0x000000281f047287 */ /* 0x000fe4000e800000 */
[----:B------:R-:W-:Y:S02]  /*5f60*/  USEL UR7, UR38, UR41, !UP6 ;  /* 0x0000002926077287 */ /* 0x000fe4000f000000 */
[----:B------:R-:W-:Y:S02]  /*5f70*/  UIMAD.WIDE.U32 UR16, UR4, UR22, URZ ;  /* 0x00000016041072a5 */ /* 0x000fe4000f8e00ff */
[----:B------:R-:W-:Y:S01]  /*5f80*/  UIMAD.WIDE.U32 UR18, UR7, UR22, URZ ;  /* 0x00000016071272a5 */ /* 0x000fe2000f8e00ff */
[----:B------:R-:W-:Y:S02]  /*5f90*/  UMOV UR5, UR9 ;  /* 0x0000000900057c82 */ /* 0x000fe40008000000 */
[----:B------:R-:W-:Y:S03]  /*5fa0*/  USHF.R.U32.HI UR6, URZ, UR42, UR5 ;  /* 0x0000002aff067299 */ /* 0x000fe60008011605 */
[----:B------:R-:W-:Y:S01]  /*5fb0*/  UMOV UR5, UR11 ;  /* 0x0000000b00057c82 */ /* 0x000fe20008000000 */
[----:B------:R-:W-:Y:S02]  /*5fc0*/  USEL UR6, UR13, UR6, !UP5 ;  /* 0x000000060d067287 */ /* 0x000fe4000e800000 */
[----:B------:R-:W-:Y:S02]  /*5fd0*/  USHF.R.U32.HI UR8, URZ, UR33, UR5 ;  /* 0x00000021ff087299 */ /* 0x000fe40008011605 */
[----:B------:R-:W-:Y:S01]  /*5fe0*/  UIMAD.WIDE.U32 UR10, UR6, UR22, URZ ;  /* 0x00000016060a72a5 */ /* 0x000fe2000f8e00ff */
[----:B------:R-:W-:Y:S02]  /*5ff0*/  UMOV UR5, UR17 ;  /* 0x0000001100057c82 */ /* 0x000fe40008000000 */
[----:B------:R-:W-:Y:S03]  /*6000*/  @UP4 USHF.R.U32.HI UR4, URZ, UR23, UR5 ;  /* 0x00000017ff044299 */ /* 0x000fe60008011605 */
[----:B------:R-:W-:Y:S01]  /*6010*/  UMOV UR5, UR19 ;  /* 0x0000001300057c82 */ /* 0x000fe20008000000 */
[----:B------:R-:W-:Y:S02]  /*6020*/  UIMAD UR4, UR39, UR4, URZ ;  /* 0x00000004270472a4 */ /* 0x000fe4000f8e02ff */
[----:B------:R-:W-:Y:S02]  /*6030*/  @UP4 USHF.R.U32.HI UR7, URZ, UR23, UR5 ;  /* 0x00000017ff074299 */ /* 0x000fe40008011605 */
[----:B------:R-:W-:Y:S02]  /*6040*/  USEL UR5, UR14, UR8, !UP6 ;  /* 0x000000080e057287 */ /* 0x000fe4000f000000 */
[----:B------:R-:W-:Y:S02]  /*6050*/  UIMAD UR8, UR39, UR7, URZ ;  /* 0x00000007270872a4 */ /* 0x000fe4000f8e02ff */
[----:B------:R-:W-:Y:S03]  /*6060*/  UISETP.GE.AND UP0, UPT, UR6, UR4, UPT ;  /* 0x000000040600728c */ /* 0x000fe6000bf06270 */
[----:B------:R-:W-:Y:S01]  /*6070*/  UMOV UR4, UR11 ;  /* 0x0000000b00047c82 */ /* 0x000fe20008000000 */
[----:B------:R-:W-:Y:S02]  /*6080*/  UISETP.GE.OR UP0, UPT, UR5, UR8, UP0 ;  /* 0x000000080500728c */ /* 0x000fe40008706670 */
[----:B------:R-:W-:Y:S02]  /*6090*/  USHF.R.U32.HI UR4, URZ, UR23, UR4 ;  /* 0x00000017ff047299 */ /* 0x000fe40008011604 */
[----:B------:R-:W-:Y:S02]  /*60a0*/  UIMAD.WIDE.U32 UR8, UR5, UR22, URZ ;  /* 0x00000016050872a5 */ /* 0x000fe4000f8e00ff */
[----:B------:R-:W-:Y:S04]  /*60b0*/  USEL UR10, UR6, UR4, !UP4 ;  /* 0x00000004060a7287 */ /* 0x000fe8000e000000 */
[----:B------:R-:W-:Y:S01]  /*60c0*/  UIADD3 UR11, UPT, UPT, -UR10, URZ, URZ ;  /* 0x000000ff0a0b7290 */ /* 0x000fe2000fffe1ff */
[----:B------:R-:W-:Y:S02]  /*60d0*/  @!UP0 UMOV UR4, UR9 ;  /* 0x0000000900048c82 */ /* 0x000fe40008000000 */
[----:B------:R-:W-:Y:S02]  /*60e0*/  @!UP0 USHF.R.U32.HI UR4, URZ, UR23, UR4 ;  /* 0x00000017ff048299 */ /* 0x000fe40008011604 */
[----:B------:R-:W-:Y:S02]  /*60f0*/  UIMAD UR8, UR39, UR11, UR6 ;  /* 0x0000000b270872a4 */ /* 0x000fe4000f8e0206 */
[----:B------:R-:W-:Y:S04]  /*6100*/  @!UP0 USEL UR4, UR5, UR4, !UP4 ;  /* 0x0000000405048287 */ /* 0x000fe8000e000000 */
[----:B------:R-:W-:Y:S02]  /*6110*/  @!UP0 UIMAD UR7, UR7, UR8, UR4 ;  /* 0x00000008070782a4 */ /* 0x000fe4000f8e0204 */
[----:B------:R-:W-:Y:S02]  /*6120*/  @!UP0 UIADD3 UR9, UPT, UPT, UR10, -UR4, URZ ;  /* 0x800000040a098290 */ /* 0x000fe4000fffe0ff */
[----:B------:R-:W-:Y:S02]  /*6130*/  UIADD3 UR8, UPT, UPT, -UR6, URZ, URZ ;  /* 0x000000ff06087290 */ /* 0x000fe4000fffe1ff */
[----:B------:R-:W-:Y:S02]  /*6140*/  UIADD3 UR4, UPT, UPT, -UR5, URZ, URZ ;  /* 0x000000ff05047290 */ /* 0x000fe4000fffe1ff */
[----:B------:R-:W-:Y:S03]  /*6150*/  @!UP0 UIMAD UR6, UR9, UR39, UR5 ;  /* 0x00000027090682a4 */ /* 0x000fe6000f8e0205 */
[----:B------:R-:W-:Y:S01]  /*6160*/  @!UP0 UMOV UR5, UR7 ;  /* 0x0000000700058c82 */ /* 0x000fe20008000000 */
[----:B------:R-:W-:Y:S02]  /*6170*/  UIMAD UR7, UR15, UR4, UR14 ;  /* 0x000000040f0772a4 */ /* 0x000fe4000f8e020e */
[----:B------:R-:W-:Y:S02]  /*6180*/  UIMAD UR4, UR34, UR8, UR13 ;  /* 0x00000008220472a4 */ /* 0x000fe4000f8e020d */
[----:B------:R-:W-:Y:S02]  /*6190*/  UIMAD UR14, UR5, UR15, UR7 ;  /* 0x0000000f050e72a4 */ /* 0x000fe4000f8e0207 */
[----:B------:R-:W-:Y:S11]  /*61a0*/  UIMAD UR13, UR6, UR34, UR4 ;  /* 0x00000022060d72a4 */ /* 0x000ff6000f8e0204 */
[----:B------:R-:W-:Y:S01]  /*61b0*/  @!UPT UIADD3 URZ, UPT, UPT, URZ, URZ, URZ ;  /* 0x000000fffffff290 */ /* 0x000fe2000fffe0ff */
.L_x_107:
[----:B------:R-:W2:Y:S01]  /*61c0*/  @!UP3 LDCU.128 UR8, c[0x0][0xf10] ;  /* 0x0001e200ff08b7ac */ /* 0x000ea20008000c00 */
[C---:B------:R-:W-:Y:S02]  /*61d0*/  ISETP.NE.U32.AND P1, PT, R4.reuse, RZ, PT ;  /* 0x000000ff0400720c */ /* 0x040fe40003f25070 */
[----:B------:R-:W-:Y:S02]  /*61e0*/  ISETP.NE.U32.AND P0, PT, R4, RZ, PT ;  /* 0x000000ff0400720c */ /* 0x000fe40003f05070 */
[C---:B------:R-:W-:Y:S02]  /*61f0*/  ISETP.NE.AND.EX P1, PT, R5.reuse, RZ, PT, P1 ;  /* 0x000000ff0500720c */ /* 0x040fe40003f25310 */
[----:B------:R-:W-:Y:S01]  /*6200*/  ISETP.NE.AND.EX P0, PT, R5, RZ, PT, P0 ;  /* 0x000000ff0500720c */ /* 0x000fe20003f05300 */
[----:B------:R-:W3:Y:S01]  /*6210*/  @!UP3 LDCU UR5, c[0x0][0xf0c] ;  /* 0x0001e180ff05b7ac */ /* 0x000ee20008000800 */
[----:B------:R-:W-:Y:S02]  /*6220*/  USHF.L.U32 UR26, UR20, 0x6, URZ ;  /* 0x00000006141a7899 */ /* 0x000fe400080006ff */
[----:B------:R-:W-:Y:S02]  /*6230*/  USHF.L.U32 UR27, UR27, 0x7, URZ ;  /* 0x000000071b1b7899 */ /* 0x000fe400080006ff */
[----:B--2---:R-:W-:Y:S07]  /*6240*/  UIMAD.WIDE.U32 UR6, UR14, UR8, URZ ;  /* 0x000000080e0672a5 */ /* 0x004fee000f8e00ff */
[----:B------:R-:W-:Y:S01]  /*6250*/  @!UP3 UMOV UR4, UR7 ;  /* 0x000000070004bc82 */ /* 0x000fe20008000000 */
[----:B---3--:R-:W-:Y:S02]  /*6260*/  @!UP3 UISETP.NE.AND UP0, UPT, UR5, 0x1, UPT ;  /* 0x000000010500b88c */ /* 0x008fe4000bf05270 */
[----:B------:R-:W-:Y:S02]  /*6270*/  @!UP3 USHF.R.U32.HI UR4, URZ, UR9, UR4 ;  /* 0x00000009ff04b299 */ /* 0x000fe40008011604 */
[----:B------:R-:W-:Y:S02]  /*6280*/  UIMAD.WIDE.U32 UR6, UR13, UR11, URZ ;  /* 0x0000000b0d0672a5 */ /* 0x000fe4000f8e00ff */
[----:B------:R-:W-:Y:S02]  /*6290*/  @!UP3 USEL UR8, UR14, UR4, !UP0 ;  /* 0x000000040e08b287 */ /* 0x000fe4000c000000 */
[----:B------:R-:W-:Y:S03]  /*62a0*/  @!UP3 UISETP.NE.AND UP0, UPT, UR10, 0x1, UPT ;  /* 0x000000010a00b88c */ /* 0x000fe6000bf05270 */
[----:B------:R-:W-:Y:S02]  /*62b0*/  @!UP3 UMOV UR6, UR7 ;  /* 0x000000070006bc82 */ /* 0x000fe40008000000 */
[----:B------:R-:W2:Y:S02]  /*62c0*/  @!UP3 LDCU UR4, c[0x0][0xf20] ;  /* 0x0001e400ff04b7ac */ /* 0x000ea40008000800 */
[----:B--2---:R-:W-:Y:S04]  /*62d0*/  @!UP3 USHF.R.U32.HI UR6, URZ, UR4, UR6 ;  /* 0x00000004ff06b299 */ /* 0x004fe80008011606 */
[----:B------:R-:W-:Y:S04]  /*62e0*/  @!UP3 USEL UR6, UR13, UR6, !UP0 ;  /* 0x000000060d06b287 */ /* 0x000fe8000c000000 */
[----:B------:R-:W-:Y:S02]  /*62f0*/  @!UP3 UIADD3 UR4, UPT, UPT, -UR8, UR6, URZ ;  /* 0x000000060804b290 */ /* 0x000fe4000fffe1ff */
[----:B------:R-:W-:Y:S02]  /*6300*/  @!UP3 UIADD3 UR6, UPT, UPT, UR8, -UR6, URZ ;  /* 0x800000060806b290 */ /* 0x000fe4000fffe0ff */
[----:B------:R-:W-:Y:S02]  /*6310*/  @!UP3 UIMAD UR14, UR4, UR5, UR14 ;  /* 0x00000005040eb2a4 */ /* 0x000fe4000f8e020e */
[----:B------:R-:W-:Y:S01]  /*6320*/  @!UP3 UIMAD UR13, UR6, UR10, UR13 ;  /* 0x0000000a060db2a4 */ /* 0x000fe2000f8e020d */
[----:B------:R-:W-:Y:S11]  /*6330*/  BRA.U UP1, `(.L_x_108) ;  /* 0x0000000101107547 */ /* 0x000ff6000b800000 */
[----:B------:R-:W-:Y:S04]  /*6340*/  MOV R6, UR49 ;  /* 0x0000003100067c02 */ /* 0x000fe80008000f00 */
[----:B------:R-:W-:Y:S04]  /*6350*/  SHF.L.U32 R6, R6, 0x1f, RZ ;  /* 0x0000001f06067819 */ /* 0x000fe800000006ff */
[----:B------:R-:W2:Y:S02]  /*6360*/  SYNCS.PHASECHK.TRANS64.TRYWAIT P2, [UR29+0x218], R6 ;  /* 0x00021806ff0075a7 */ /* 0x000ea4000804111d */
[----:B--2---:R-:W-:Y:S05]  /*6370*/  @!P2 BRA `(.L_x_109) ;  /* 0x000000700014a947 */ /* 0x004fea0003800000 */
.L_x_108:
[----:B------:R-:W-:Y:S05]  /*6380*/  @!P1 BRA `(.L_x_110) ;  /* 0x0000000000309947 */ /* 0x000fea0003800000 */
[----:B----4-:R-:W-:Y:S01]  /*6390*/  ISETP.NE.U32.AND P1, PT, R2, RZ, PT ;  /* 0x000000ff0200720c */ /* 0x010fe20003f25070 */
[----:B------:R-:W2:Y:S01]  /*63a0*/  LDCU.64 UR4, c[0x0][0x358] ;  /* 0x00006b00ff0477ac */ /* 0x000ea20008000a00 */
[----:B------:R-:W-:Y:S02]  /*63b0*/  IMAD.MOV.U32 R89, RZ, RZ, 0x1 ;  /* 0x00000001ff597424 */ /* 0x000fe400078e00ff */
[----:B------:R-:W-:Y:S11]  /*63c0*/  ISETP.NE.AND.EX P1, PT, R3, RZ, PT, P1 ;  /* 0x000000ff0300720c */ /* 0x000ff60003f25310 */
[----:B------:R-:W-:Y:S02]  /*63d0*/  @!UPT UIADD3 URZ, UPT, UPT, URZ, URZ, URZ ;  /* 0x000000fffffff290 */ /* 0x000fe4000fffe0ff */
[----:B------:R-:W3:Y:S01]  /*63e0*/  @P1 LDC.64 R8, c[0x0][0xc88] ;  /* 0x00032200ff081b82 */ /* 0x000ee20000000a00 */
[----:B-1----:R-:W-:Y:S04]  /*63f0*/  @P1 IMAD R0, R4, UR44, RZ ;  /* 0x0000002c04001c24 */ /* 0x002fe8000f8e02ff */
[----:B---3--:R-:W-:Y:S04]  /*6400*/  @P1 IMAD.WIDE R8, R0, 0x4, R8 ;  /* 0x0000000400081825 */ /* 0x008fe800078e0208 */
[----:B------:R-:W-:Y:S01]  /*6410*/  HFMA2 R0, -RZ, RZ, 0, 5.9604644775390625e-08 ;  /* 0x00000001ff007431 */ /* 0x000fe200000001ff */
[----:B--2--5:R2:W5:Y:S04]  /*6420*/  @P1 LDG.E R45, desc[UR4][R8.64] ;  /* 0x00000004082d1981 */ /* 0x024568000c1e1900 */
[----:B------:R-:W-:Y:S01]  /*6430*/  @!P1 PRMT R89, R0, 0x7610, R89 ;  /* 0x0000761000599816 */ /* 0x000fe20000000059 */
[----:B--2---:R-:W3:Y:S06]  /*6440*/  @!P1 LDC R45, c[0x0][0xc80] ;  /* 0x00032000ff2d9b82 */ /* 0x004eec0000000800 */
.L_x_110:
[----:B---3-5:R-:W-:Y:S01]  /*6450*/  @!P0 FSETP.EQ.AND P1, PT, R45, RZ, PT ;  /* 0x000000ff2d00820b */ /* 0x028fe20003f22000 */
[----:B------:R-:W-:Y:S01]  /*6460*/  @!UPT UIADD3 URZ, UPT, UPT, URZ, URZ, URZ ;  /* 0x000000fffffff290 */ /* 0x000fe2000fffe0ff */
[----:B------:R-:W-:Y:S11]  /*6470*/  @!P0 BRA `(.L_x_111) ;  /* 0x0000000000188947 */ /* 0x000ff60003800000 */
[----:B------:R-:W-:Y:S02]  /*6480*/  LOP3.LUT P0, RZ, R89, 0xff, RZ, 0xc0, !PT ;  /* 0x000000ff59ff7812 */ /* 0x000fe4000780c0ff */
[----:B----4-:R-:W-:Y:S04]  /*6490*/  ISETP.NE.U32.AND P1, PT, R2, RZ, PT ;  /* 0x000000ff0200720c */ /* 0x010fe80003f25070 */
[----:B------:R-:W-:Y:S04]  /*64a0*/  ISETP.NE.AND.EX P1, PT, R3, RZ, PT, P1 ;  /* 0x000000ff0300720c */ /* 0x000fe80003f25310 */
[----:B------:R-:W-:Y:S03]  /*64b0*/  PLOP3.LUT P1, PT, P1, PT, PT, 0x8, 0x80 ;  /* 0x000000000080781c */ /* 0x000fe60000f2e170 */
[----:B------:R-:W-:Y:S11]  /*64c0*/  @P0 FSETP.EQ.AND P1, PT, R45, RZ, PT ;  /* 0x000000ff2d00020b */ /* 0x000ff60003f22000 */
[----:B------:R-:W-:Y:S02]  /*64d0*/  @!UPT UIADD3 URZ, UPT, UPT, URZ, URZ, URZ ;  /* 0x000000fffffff290 */ /* 0x000fe4000fffe0ff */
.L_x_111:
[----:B------:R-:W-:Y:S01]  /*64e0*/  ULEA UR4, UR12, UR29, 0x3 ;  /* 0x0000001d0c047291 */ /* 0x000fe2000f8e18ff */
[----:B------:R-:W-:Y:S02]  /*64f0*/  SHF.L.U32 R9, R15, 0x1f, RZ ;  /* 0x0000001f0f097819 */ /* 0x000fe400000006ff */
[----:B------:R-:W-:Y:S04]  /*6500*/  ELECT P0, URZ, PT ;  /* 0x0000000000ff782f */ /* 0x000fe80003800000 */
[----:B------:R-:W-:Y:S02]  /*6510*/  PLOP3.LUT P1, PT, P1, P0, PT, 0xf2, 0x2f ;  /* 0x00000000002f781c */ /* 0x000fe40000f21e72 */
[----:B------:R-:W2:Y:S11]  /*6520*/  SYNCS.PHASECHK.TRANS64.TRYWAIT P2, [UR4+0x1f8], R9 ;  /* 0x0001f809ff0075a7 */ /* 0x000eb60008041104 */
[----:B------:R-:W-:Y:S05]  /*6530*/  @!P1 IADD3 R8, P0, PT, R16, 0x980, RZ ;  /* 0x0000098010089810 */ /* 0x000fea0007f1e0ff */
[----:B-1----:R-:W-:Y:S01]  /*6540*/  @!P1 IMAD.X R6, RZ, RZ, R17, P0 ;  /* 0x000000ffff069224 */ /* 0x002fe200000e0611 */
[----:B--2---:R-:W-:Y:S07]  /*6550*/  @!P2 BRA `(.L_x_112) ;  /* 0x0000006c00b4a947 */ /* 0x004fee0003800000 */
.L_x_261:
[----:B------:R-:W-:Y:S01]  /*6560*/  @!P1 R2UR UR7, R6 ;  /* 0x00000000060792ca */ /* 0x000fe200000e0000 */
[----:B------:R-:W-:Y:S01]  /*6570*/  UIADD3 UR5, UPT, UPT, UR12, 0x1, URZ ;  /* 0x000000010c057890 */ /* 0x000fe2000fffe0ff */
[----:B------:R-:W-:Y:S01]  /*6580*/  @!P1 R2UR UR6, R8 ;  /* 0x00000000080692ca */ /* 0x000fe200000e0000 */
[----:B------:R-:W-:Y:S01]  /*6590*/  UIADD3 UR25, UPT, UPT, UR4, 0x1e0, URZ ;  /* 0x000001e004197890 */ /* 0x000fe2000fffe0ff */
[----:B-1----:R-:W-:Y:S01]  /*65a0*/  @!P1 IMAD.MOV.U32 R0, RZ, RZ, 0x1000 ;  /* 0x00001000ff009424 */ /* 0x002fe200078e00ff */
[----:B------:R-:W-:Y:S01]  /*65b0*/  UISETP.NE.AND UP0, UPT, UR5, 0x3, UPT ;  /* 0x000000030500788c */ /* 0x000fe2000bf05270 */
[----:B------:R-:W-:Y:S01]  /*65c0*/  UMOV UR18, 0x0 ;  /* 0x0000000000127882 */ /* 0x000fe20000000000 */
[----:B------:R-:W-:Y:S02]  /*65d0*/  UMOV UR19, 0x10000000 ;  /* 0x1000000000137882 */ /* 0x000fe40000000000 */
[----:B------:R-:W-:Y:S02]  /*65e0*/  USEL UR5, UR5, URZ, UP0 ;  /* 0x000000ff05057287 */ /* 0x000fe40008000000 */
[----:B------:R-:W-:Y:S02]  /*65f0*/  USEL UR9, URZ, 0x1, UP0 ;  /* 0x00000001ff097887 */ /* 0x000fe40008000000 */
[----:B------:R-:W-:Y:S01]  /*6600*/  IMAD.U32 R9, RZ, RZ, UR7 ;  /* 0x00000007ff097e24 */ /* 0x000fe2000f8e00ff */
[----:B------:R-:W-:Y:S01]  /*6610*/  VOTEU.ALL UP0, P1 ;  /* 0x0000000000ff7886 */ /* 0x000fe20000800000 */
[----:B------:R-:W-:Y:S01]  /*6620*/  IMAD.U32 R8, RZ, RZ, UR6 ;  /* 0x00000006ff087e24 */ /* 0x000fe2000f8e00ff */
[----:B------:R-:W-:Y:S01]  /*6630*/  UMOV UR28, UR44 ;  /* 0x0000002c001c7c82 */ /* 0x000fe20008000000 */
[----:B------:R-:W-:Y:S01]  /*6640*/  UMOV UR11, UR27 ;  /* 0x0000001b000b7c82 */ /* 0x000fe20008000000 */
[----:B------:R-:W-:Y:S01]  /*6650*/  @!P1 R2UR UR17, R9 ;  /* 0x00000000091192ca */ /* 0x000fe200000e0000 */
[----:B------:R-:W-:Y:S01]  /*6660*/  @!UP0 ULEA UR6, UR12, UR29, 0xc ;  /* 0x0000001d0c068291 */ /* 0x000fe2000f8e60ff */
[----:B------:R-:W-:Y:S01]  /*6670*/  @!P1 R2UR UR16, R8 ;  /* 0x00000000081092ca */ /* 0x000fe200000e0000 */
[----:B------:R-:W-:Y:S01]  /*6680*/  @!UP0 UIADD3 UR10, UPT, UPT, UR26, 0x20, URZ ;  /* 0x000000201a0a8890 */ /* 0x000fe2000fffe0ff */
[----:B------:R-:W-:Y:S01]  /*6690*/  LOP3.LUT R9, R15, UR9, RZ, 0x3c, !PT ;  /* 0x000000090f097c12 */ /* 0x000fe2000f8e3cff */
[----:B------:R-:W-:Y:S01]  /*66a0*/  @!UP0 UIADD3 UR24, UPT, UPT, UR6, 0x300, URZ ;  /* 0x0000030006188890 */ /* 0x000fe2000fffe0ff */
[----:B------:R-:W-:Y:S01]  /*66b0*/  @!P1 IADD3 R8, P0, PT, R16, 0x980, RZ ;  /* 0x0000098010089810 */ /* 0x000fe20007f1e0ff */
[----:B------:R-:W-:Y:S01]  /*66c0*/  @!UP0 UIADD3 UR8, UPT, UPT, UR6, 0xb00, URZ ;  /* 0x00000b0006088890 */ /* 0x000fe2000fffe0ff */
[----:B------:R-:W-:Y:S01]  /*66d0*/  SHF.L.U32 R10, R9, 0x1f, RZ ;  /* 0x0000001f090a7819 */ /* 0x000fe200000006ff */
[----:B------:R-:W-:Y:S01]  /*66e0*/  VOTEU.ALL UP0, P1 ;  /* 0x0000000000ff7886 */ /* 0x000fe20000800000 */
[----:B------:R-:W-:Y:S01]  /*66f0*/  UMOV UR12, UR44 ;  /* 0x0000002c000c7c82 */ /* 0x000fe20008000000 */
[----:B------:R-:W-:Y:S01]  /*6700*/  UMOV UR9, UR25 ;  /* 0x0000001900097c82 */ /* 0x000fe20008000000 */
[----:B------:R-:W-:Y:S01]  /*6710*/  UPRMT UR6, UR56, 0x654, UR25 ;  /* 0x0000065438067896 */ /* 0x000fe20008000019 */
[----:B------:R-:W-:Y:S01]  /*6720*/  @!P1 IMAD.X R6, RZ, RZ, R17, P0 ;  /* 0x000000ffff069224 */ /* 0x000fe200000e0611 */
[----:B------:R-:W-:Y:S01]  /*6730*/  ULEA UR7, UR5, UR29, 0x3 ;  /* 0x0000001d05077291 */ /* 0x000fe2000f8e18ff */
[----:B------:R1:W-:Y:S01]  /*6740*/  @!UP0 UTMALDG.3D [UR24], [UR16], desc[UR18] ;  /* 0x00001218100085b4 */ /* 0x0003e20008011000 */
[----:B------:R-:W-:Y:S05]  /*6750*/  VOTEU.ALL UP0, P1 ;  /* 0x0000000000ff7886 */ /* 0x000fea0000800000 */
[----:B------:R1:W-:Y:S01]  /*6760*/  @!UP0 UTMALDG.3D [UR8], [UR16], desc[UR18] ;  /* 0x00001208100085b4 */ /* 0x0003e20008011000 */
[----:B------:R1:W-:Y:S01]  /*6770*/  @!P1 SYNCS.ARRIVE.TRANS64.RED.A0TR RZ, [UR4+0x1e0], R0 ;  /* 0x0001e000ffff99a7 */ /* 0x0003e20008300404 */
[----:B------:R-:W-:Y:S01]  /*6780*/  SYNCS.ARRIVE.TRANS64.RED.A1T0 RZ, [UR6], RZ ;  /* 0x000000ffffff79a7 */ /* 0x000fe20008100406 */
[----:B------:R-:W2:Y:S02]  /*6790*/  SYNCS.PHASECHK.TRANS64.TRYWAIT P2, [UR7+0x1f8], R10 ;  /* 0x0001f80aff0075a7 */ /* 0x000ea40008041107 */
[----:B-12---:R-:W-:Y:S05]  /*67a0*/  @!P2 BRA `(.L_x_113) ;  /* 0x0000006c0038a947 */ /* 0x006fea0003800000 */
.L_x_263:
[----:B------:R-:W-:Y:S01]  /*67b0*/  @!P1 R2UR UR6, R8 ;  /* 0x00000000080692ca */ /* 0x000fe200000e0000 */
[----:B------:R-:W-:Y:S01]  /*67c0*/  UIADD3 UR4, UPT, UPT, UR5, 0x1, URZ ;  /* 0x0000000105047890 */ /* 0x000fe2000fffe0ff */
[----:B------:R-:W-:Y:S01]  /*67d0*/  @!P1 R2UR UR8, R6 ;  /* 0x00000000060892ca */ /* 0x000fe200000e0000 */
[----:B------:R-:W-:Y:S01]  /*67e0*/  UIADD3 UR17, UPT, UPT, UR7, 0x1e0, URZ ;  /* 0x000001e007117890 */ /* 0x000fe2000fffe0ff */
[----:B-1----:R-:W-:Y:S01]  /*67f0*/  @!P1 IMAD.MOV.U32 R0, RZ, RZ, 0x1000 ;  /* 0x00001000ff009424 */ /* 0x002fe200078e00ff */
[----:B------:R-:W-:Y:S01]  /*6800*/  UISETP.NE.AND UP0, UPT, UR4, 0x3, UPT ;  /* 0x000000030400788c */ /* 0x000fe2000bf05270 */
[----:B------:R-:W-:Y:S01]  /*6810*/  @!P1 IADD3 R8, P0, PT, R16, 0x980, RZ ;  /* 0x0000098010089810 */ /* 0x000fe20007f1e0ff */
[----:B------:R-:W-:Y:S01]  /*6820*/  UMOV UR36, 0x0 ;  /* 0x0000000000247882 */ /* 0x000fe20000000000 */
[----:B------:R-:W-:Y:S01]  /*6830*/  UMOV UR37, 0x10000000 ;  /* 0x1000000000257882 */ /* 0x000fe20000000000 */
[----:B------:R-:W-:Y:S01]  /*6840*/  USEL UR9, URZ, 0x1, UP0 ;  /* 0x00000001ff097887 */ /* 0x000fe20008000000 */
[----:B------:R-:W-:Y:S01]  /*6850*/  UMOV UR18, UR26 ;  /* 0x0000001a00127c82 */ /* 0x000fe20008000000 */
[----:B------:R-:W-:Y:S02]  /*6860*/  UMOV UR20, UR44 ;  /* 0x0000002c00147c82 */ /* 0x000fe40008000000 */
[----:B------:R-:W-:Y:S01]  /*6870*/  IMAD.U32 R10, RZ, RZ, UR6 ;  /* 0x00000006ff0a7e24 */ /* 0x000fe2000f8e00ff */
[----:B------:R-:W-:Y:S01]  /*6880*/  USEL UR6, UR4, URZ, UP0 ;  /* 0x000000ff04067287 */ /* 0x000fe20008000000 */
[----:B------:R-:W-:Y:S01]  /*6890*/  IMAD.U32 R11, RZ, RZ, UR8 ;  /* 0x00000008ff0b7e24 */ /* 0x000fe2000f8e00ff */
[----:B------:R-:W-:Y:S01]  /*68a0*/  VOTEU.ALL UP0, P1 ;  /* 0x0000000000ff7886 */ /* 0x000fe20000800000 */
[----:B------:R-:W-:Y:S01]  /*68b0*/  LOP3.LUT R9, R9, UR9, RZ, 0x3c, !PT ;  /* 0x0000000909097c12 */ /* 0x000fe2000f8e3cff */
[----:B------:R-:W-:Y:S01]  /*68c0*/  UMOV UR12, UR44 ;  /* 0x0000002c000c7c82 */ /* 0x000fe20008000000 */
[----:B------:R-:W-:Y:S01]  /*68d0*/  @!P1 R2UR UR24, R10 ;  /* 0x000000000a1892ca */ /* 0x000fe200000e0000 */
[----:B------:R-:W-:Y:S01]  /*68e0*/  UMOV UR9, UR17 ;  /* 0x0000001100097c82 */ /* 0x000fe20008000000 */
[----:B------:R-:W-:Y:S01]  /*68f0*/  @!P1 R2UR UR25, R11 ;  /* 0x000000000b1992ca */ /* 0x000fe200000e0000 */
[----:B------:R-:W-:Y:S01]  /*6900*/  @!UP0 ULEA UR5, UR5, UR29, 0xc ;  /* 0x0000001d05058291 */ /* 0x000fe2000f8e60ff */
[----:B------:R-:W-:Y:S01]  /*6910*/  SHF.L.U32 R10, R9, 0x1f, RZ ;  /* 0x0000001f090a7819 */ /* 0x000fe200000006ff */
[----:B------:R-:W-:Y:S01]  /*6920*/  @!UP0 UIADD3 UR19, UPT, UPT, UR27, 0x40, URZ ;  /* 0x000000401b138890 */ /* 0x000fe2000fffe0ff */
[----:B------:R-:W-:Y:S01]  /*6930*/  @!P1 IMAD.X R6, RZ, RZ, R17, P0 ;  /* 0x000000ffff069224 */ /* 0x000fe200000e0611 */
[----:B------:R-:W-:Y:S02]  /*6940*/  @!UP0 UIADD3 UR16, UPT, UPT, UR5, 0x300, URZ ;  /* 0x0000030005108890 */ /* 0x000fe4000fffe0ff */
[----:B------:R-:W-:Y:S02]  /*6950*/  @!UP0 UIADD3 UR8, UPT, UPT, UR5, 0xb00, URZ ;  /* 0x00000b0005088890 */ /* 0x000fe4000fffe0ff */
[----:B------:R-:W-:Y:S01]  /*6960*/  @!UP0 UIADD3 UR10, UPT, UPT, UR26, 0x20, URZ ;  /* 0x000000201a0a8890 */ /* 0x000fe2000fffe0ff */
[----:B------:R-:W-:Y:S01]  /*6970*/  VOTEU.ALL UP0, P1 ;  /* 0x0000000000ff7886 */ /* 0x000fe20000800000 */
[----:B------:R-:W-:Y:S01]  /*6980*/  UMOV UR11, UR19 ;  /* 0x00000013000b7c82 */ /* 0x000fe20008000000 */
[----:B------:R-:W-:Y:S02]  /*6990*/  UPRMT UR4, UR56, 0x654, UR17 ;  /* 0x0000065438047896 */ /* 0x000fe40008000011 */
        /* <DEDUP_REMOVED lines=8> */
.L_x_265:
[----:B------:R-:W-:Y:S01]  /*6a20*/  @!P1 R2UR UR7, R6 ;  /* 0x00000000060792ca */ /* 0x000fe200000e0000 */
[----:B------:R-:W-:Y:S01]  /*6a30*/  UIADD3 UR4, UPT, UPT, UR6, 0x1, URZ ;  /* 0x0000000106047890 */ /* 0x000fe2000fffe0ff */
[----:B------:R-:W-:Y:S01]  /*6a40*/  @!P1 R2UR UR8, R8 ;  /* 0x00000000080892ca */ /* 0x000fe200000e0000 */
[----:B------:R-:W-:Y:S01]  /*6a50*/  UIADD3 UR18, UPT, UPT, UR26, 0x10, URZ ;  /* 0x000000101a127890 */ /* 0x000fe2000fffe0ff */
[----:B-1----:R-:W-:Y:S01]  /*6a60*/  @!P1 IMAD.MOV.U32 R0, RZ, RZ, 0x1000 ;  /* 0x00001000ff009424 */ /* 0x002fe200078e00ff */
[----:B------:R-:W-:Y:S01]  /*6a70*/  UISETP.NE.AND UP0, UPT, UR4, 0x3, UPT ;  /* 0x000000030400788c */ /* 0x000fe2000bf05270 */
[----:B------:R-:W-:Y:S01]  /*6a80*/  VIADD R14, R14, 0x1 ;  /* 0x000000010e0e7836 */ /* 0x000fe20000000000 */
[----:B------:R-:W-:Y:S02]  /*6a90*/  UIADD3 UR17, UPT, UPT, UR5, 0x1e0, URZ ;  /* 0x000001e005117890 */ /* 0x000fe4000fffe0ff */
[----:B------:R-:W-:Y:S01]  /*6aa0*/  USEL UR21, UR4, URZ, UP0 ;  /* 0x000000ff04157287 */ /* 0x000fe20008000000 */
[----:B------:R-:W-:Y:S01]  /*6ab0*/  UMOV UR36, 0x0 ;  /* 0x0000000000247882 */ /* 0x000fe20000000000 */
[----:B------:R-:W-:Y:S02]  /*6ac0*/  UMOV UR37, 0x10000000 ;  /* 0x1000000000257882 */ /* 0x000fe40000000000 */
[----:B------:R-:W-:Y:S01]  /*6ad0*/  IMAD.U32 R11, RZ, RZ, UR7 ;  /* 0x00000007ff0b7e24 */ /* 0x000fe2000f8e00ff */
[----:B------:R-:W-:Y:S01]  /*6ae0*/  USEL UR7, URZ, 0x1, UP0 ;  /* 0x00000001ff077887 */ /* 0x000fe20008000000 */
[----:B------:R-:W-:Y:S01]  /*6af0*/  IMAD.U32 R10, RZ, RZ, UR8 ;  /* 0x00000008ff0a7e24 */ /* 0x000fe2000f8e00ff */
[----:B------:R-:W-:Y:S01]  /*6b00*/  VOTEU.ALL UP0, P1 ;  /* 0x0000000000ff7886 */ /* 0x000fe20000800000 */
[----:B------:R-:W-:Y:S01]  /*6b10*/  UMOV UR19, UR27 ;  /* 0x0000001b00137c82 */ /* 0x000fe20008000000 */
[----:B------:R-:W-:Y:S01]  /*6b20*/  @!P1 R2UR UR25, R11 ;  /* 0x000000000b1992ca */ /* 0x000fe200000e0000 */
[----:B------:R-:W-:Y:S01]  /*6b30*/  UMOV UR20, UR44 ;  /* 0x0000002c00147c82 */ /* 0x000fe20008000000 */
[----:B------:R-:W-:Y:S01]  /*6b40*/  @!P1 R2UR UR24, R10 ;  /* 0x000000000a1892ca */ /* 0x000fe200000e0000 */
[----:B------:R-:W-:Y:S01]  /*6b50*/  @!UP0 ULEA UR4, UR6, UR29, 0xc ;  /* 0x0000001d06048291 */ /* 0x000fe2000f8e60ff */
[----:B------:R-:W-:Y:S01]  /*6b60*/  LOP3.LUT R9, R9, UR7, RZ, 0x3c, !PT ;  /* 0x0000000709097c12 */ /* 0x000fe2000f8e3cff */
[----:B------:R-:W-:Y:S02]  /*6b70*/  @!UP0 UIADD3 UR10, UPT, UPT, UR26, 0x30, URZ ;  /* 0x000000301a0a8890 */ /* 0x000fe4000fffe0ff */
[----:B------:R-:W-:Y:S01]  /*6b80*/  @!UP0 UIADD3 UR16, UPT, UPT, UR4, 0x300, URZ ;  /* 0x0000030004108890 */ /* 0x000fe2000fffe0ff */
[----:B------:R-:W-:Y:S01]  /*6b90*/  SHF.L.U32 R6, R9, 0x1f, RZ ;  /* 0x0000001f09067819 */ /* 0x000fe200000006ff */
[----:B------:R-:W-:Y:S01]  /*6ba0*/  @!UP0 UIADD3 UR8, UPT, UPT, UR4, 0xb00, URZ ;  /* 0x00000b0004088890 */ /* 0x000fe2000fffe0ff */
[----:B------:R-:W-:Y:S01]  /*6bb0*/  VOTEU.ALL UP0, P1 ;  /* 0x0000000000ff7886 */ /* 0x000fe20000800000 */
[----:B------:R-:W-:Y:S01]  /*6bc0*/  UMOV UR11, UR27 ;  /* 0x0000001b000b7c82 */ /* 0x000fe20008000000 */
[----:B------:R-:W-:Y:S01]  /*6bd0*/  UMOV UR12, UR44 ;  /* 0x0000002c000c7c82 */ /* 0x000fe20008000000 */
[----:B------:R-:W-:Y:S01]  /*6be0*/  UMOV UR9, UR17 ;  /* 0x0000001100097c82 */ /* 0x000fe20008000000 */
[----:B------:R-:W-:Y:S02]  /*6bf0*/  UPRMT UR6, UR56, 0x654, UR17 ;  /* 0x0000065438067896 */ /* 0x000fe40008000011 */
[----:B------:R1:W-:Y:S01]  /*6c00*/  @!UP0 UTMALDG.3D [UR16], [UR24], desc[UR36] ;  /* 0x00002410180085b4 */ /* 0x0003e20008011000 */
[----:B------:R-:W-:Y:S01]  /*6c10*/  VOTEU.ALL UP0, P1 ;  /* 0x0000000000ff7886 */ /* 0x000fe20000800000 */
[----:B------:R-:W-:Y:S04]  /*6c20*/  ULEA UR4, UR21, UR29, 0x3 ;  /* 0x0000001d15047291 */ /* 0x000fe8000f8e18ff */
[----:B------:R1:W-:Y:S01]  /*6c30*/  @!UP0 UTMALDG.3D [UR8], [UR24], desc[UR36] ;  /* 0x00002408180085b4 */ /* 0x0003e20008011000 */
[----:B------:R1:W-:Y:S01]  /*6c40*/  @!P1 SYNCS.ARRIVE.TRANS64.RED.A0TR RZ, [UR5+0x1e0], R0 ;  /* 0x0001e000ffff99a7 */ /* 0x0003e20008300405 */
[----:B------:R-:W-:Y:S03]  /*6c50*/  SYNCS.ARRIVE.TRANS64.RED.A1T0 RZ, [UR6], RZ ;  /* 0x000000ffffff79a7 */ /* 0x000fe60008100406 */
[----:B------:R-:W2:Y:S02]  /*6c60*/  SYNCS.PHASECHK.TRANS64.TRYWAIT P0, [UR4+0x1f8], R6 ;  /* 0x0001f806ff0075a7 */ /* 0x000ea40008001104 */
[----:B-12---:R-:W-:Y:S05]  /*6c70*/  @!P0 BRA `(.L_x_115) ;  /* 0x0000006800348947 */ /* 0x006fea0003800000 */
.L_x_267:
[----:B------:R-:W-:Y:S01]  /*6c80*/  UIADD3 UR17, UPT, UPT, UR4, 0x1e0, URZ ;  /* 0x000001e004117890 */ /* 0x000fe2000fffe0ff */
[----:B-1----:R-:W-:Y:S01]  /*6c90*/  @!P1 IADD3 R6, P0, PT, R16, 0x980, RZ ;  /* 0x0000098010069810 */ /* 0x002fe20007f1e0ff */
[----:B------:R-:W-:Y:S01]  /*6ca0*/  UPLOP3.LUT UP1, UPT, UPT, UPT, UPT, 0x80, 0x8 ;  /* 0x000000000008789c */ /* 0x000fe20003f2f070 */
[----:B------:R-:W-:Y:S01]  /*6cb0*/  R2UR UR36, R94 ;  /* 0x000000005e2472ca */ /* 0x000fe200000e0000 */
[----:B------:R-:W-:Y:S01]  /*6cc0*/  UMOV UR24, 0x0 ;  /* 0x0000000000187882 */ /* 0x000fe20000000000 */
[----:B------:R-:W-:Y:S01]  /*6cd0*/  @!P1 R2UR UR6, R6 ;  /* 0x00000000060692ca */ /* 0x000fe200000e0000 */
[----:B------:R-:W-:Y:S01]  /*6ce0*/  @!P1 IMAD.X R0, RZ, RZ, R17, P0 ;  /* 0x000000ffff009224 */ /* 0x000fe200000e0611 */
[----:B------:R-:W-:Y:S01]  /*6cf0*/  UMOV UR25, 0x10000000 ;  /* 0x1000000000197882 */ /* 0x000fe20000000000 */
[----:B------:R-:W-:Y:S01]  /*6d00*/  UMOV UR20, UR44 ;  /* 0x0000002c00147c82 */ /* 0x000fe20008000000 */
[----:B------:R-:W-:Y:S01]  /*6d10*/  UMOV UR12, UR44 ;  /* 0x0000002c000c7c82 */ /* 0x000fe20008000000 */
[----:B------:R-:W-:Y:S01]  /*6d20*/  UMOV UR9, UR17 ;  /* 0x0000001100097c82 */ /* 0x000fe20008000000 */
[----:B------:R-:W-:Y:S01]  /*6d30*/  @!P1 R2UR UR5, R0 ;  /* 0x00000000000592ca */ /* 0x000fe200000e0000 */
[----:B------:R-:W-:Y:S01]  /*6d40*/  VOTEU.ALL UP0, P1 ;  /* 0x0000000000ff7886 */ /* 0x000fe20000800000 */
[----:B------:R-:W-:Y:S01]  /*6d50*/  R2UR UR28, R95 ;  /* 0x000000005f1c72ca */ /* 0x000fe200000e0000 */
[----:B------:R-:W-:Y:S01]  /*6d60*/  UMOV UR44, UR30 ;  /* 0x0000001e002c7c82 */ /* 0x000fe20008000000 */
[C---:B------:R-:W-:Y:S02]  /*6d70*/  ISETP.NE.AND P0, PT, R14.reuse, 0x2, PT ;  /* 0x000000020e00780c */ /* 0x040fe40003f05270 */
[----:B------:R-:W-:Y:S01]  /*6d80*/  @!UP0 UIADD3 UR19, UPT, UPT, UR27, 0x40, URZ ;  /* 0x000000401b138890 */ /* 0x000fe2000fffe0ff */
[----:B------:R-:W-:Y:S01]  /*6d90*/  IMAD.U32 R10, RZ, RZ, UR6 ;  /* 0x00000006ff0a7e24 */ /* 0x000fe2000f8e00ff */
[----:B------:R-:W-:Y:S01]  /*6da0*/  @!UP0 UIADD3 UR10, UPT, UPT, UR26, 0x30, URZ ;  /* 0x000000301a0a8890 */ /* 0x000fe2000fffe0ff */
[----:B------:R-:W-:Y:S02]  /*6db0*/  SEL R0, RZ, 0x1, P0 ;  /* 0x00000001ff007807 */ /* 0x000fe40000000000 */
[----:B------:R-:W-:Y:S02]  /*6dc0*/  SEL R14, R14, RZ, P0 ;  /* 0x000000ff0e0e7207 */ /* 0x000fe40000000000 */
[----:B------:R-:W-:Y:S01]  /*6dd0*/  IMAD.U32 R11, RZ, RZ, UR5 ;  /* 0x00000005ff0b7e24 */ /* 0x000fe2000f8e00ff */
[----:B------:R-:W-:Y:S01]  /*6de0*/  @!P1 R2UR UR6, R10 ;  /* 0x000000000a0692ca */ /* 0x000fe200000e0000 */
[----:B------:R-:W-:Y:S01]  /*6df0*/  @!UP0 ULEA UR5, UR21, UR29, 0xc ;  /* 0x0000001d15058291 */ /* 0x000fe2000f8e60ff */
[----:B------:R-:W-:Y:S01]  /*6e00*/  LOP3.LUT R13, R13, R0, RZ, 0x3c, !PT ;  /* 0x000000000d0d7212 */ /* 0x000fe200078e3cff */
[----:B------:R-:W-:Y:S01]  /*6e10*/  UMOV UR11, UR19 ;  /* 0x00000013000b7c82 */ /* 0x000fe20008000000 */
[----:B------:R-:W-:Y:S01]  /*6e20*/  @!P1 R2UR UR7, R11 ;  /* 0x000000000b0792ca */ /* 0x000fe200000e0000 */
[----:B------:R-:W-:Y:S02]  /*6e30*/  @!UP0 UIADD3 UR16, UPT, UPT, UR5, 0x300, URZ ;  /* 0x0000030005108890 */ /* 0x000fe4000fffe0ff */
[----:B------:R-:W-:Y:S01]  /*6e40*/  @!UP0 UIADD3 UR8, UPT, UPT, UR5, 0xb00, URZ ;  /* 0x00000b0005088890 */ /* 0x000fe2000fffe0ff */
[----:B------:R-:W-:Y:S01]  /*6e50*/  VOTEU.ALL UP0, P1 ;  /* 0x0000000000ff7886 */ /* 0x000fe20000800000 */
[----:B------:R-:W-:Y:S02]  /*6e60*/  UPRMT UR5, UR56, 0x654, UR17 ;  /* 0x0000065438057896 */ /* 0x000fe40008000011 */
[----:B------:R-:W-:Y:S06]  /*6e70*/  UIADD3 UR27, UPT, UPT, UR14, UR28, URZ ;  /* 0x0000001c0e1b7290 */ /* 0x000fec000fffe0ff */
[----:B------:R1:W-:Y:S01]  /*6e80*/  @!UP0 UTMALDG.3D [UR16], [UR6], desc[UR24] ;  /* 0x00001810060085b4 */ /* 0x0003e20008011000 */
[----:B------:R-:W-:Y:S05]  /*6e90*/  VOTEU.ALL UP0, P1 ;  /* 0x0000000000ff7886 */ /* 0x000fea0000800000 */
[----:B------:R2:W-:Y:S01]  /*6ea0*/  @!UP0 UTMALDG.3D [UR8], [UR6], desc[UR24] ;  /* 0x00001808060085b4 */ /* 0x0005e20008011000 */
[----:B------:R3:W-:Y:S01]  /*6eb0*/  @!P1 SYNCS.ARRIVE.TRANS64.RED.A0TR RZ, [UR4+0x1e0], R7 ;  /* 0x0001e007ffff99a7 */ /* 0x0007e20008300404 */
[----:B------:R-:W-:Y:S04]  /*6ec0*/  UIADD3 UR4, UPT, UPT, UR21, 0x1, URZ ;  /* 0x0000000115047890 */ /* 0x000fe8000fffe0ff */
[----:B------:R-:W-:Y:S01]  /*6ed0*/  UISETP.NE.AND UP0, UPT, UR4, 0x3, UPT ;  /* 0x000000030400788c */ /* 0x000fe2000bf05270 */
[----:B------:R-:W-:Y:S03]  /*6ee0*/  SYNCS.ARRIVE.TRANS64.RED.A1T0 RZ, [UR5], RZ ;  /* 0x000000ffffff79a7 */ /* 0x000fe60008100405 */
[----:B------:R-:W-:Y:S06]  /*6ef0*/  USEL UR5, URZ, 0x1, UP0 ;  /* 0x00000001ff057887 */ /* 0x000fec0008000000 */
[----:B------:R-:W-:Y:S01]  /*6f00*/  LOP3.LUT R15, R9, UR5, RZ, 0x3c, !PT ;  /* 0x00000005090f7c12 */ /* 0x000fe2000f8e3cff */
[----:B-1----:R-:W-:Y:S02]  /*6f10*/  UIADD3 UR20, UPT, UPT, UR13, UR36, URZ ;  /* 0x000000240d147290 */ /* 0x002fe4000fffe0ff */
[----:B--2---:R-:W-:Y:S01]  /*6f20*/  USEL UR12, UR4, URZ, UP0 ;  /* 0x000000ff040c7287 */ /* 0x004fe20008000000 */
[----:B------:R-:W-:Y:S11]  /*6f30*/  BRA.U UP2, `(.L_x_116) ;  /* 0xffffffed02807547 */ /* 0x000ff6000b83ffff */
[----:B------:R-:W-:Y:S01]  /*6f40*/  UIADD3 UR29, UPT, UPT, UR29, 0x1f8, URZ ;  /* 0x000001f81d1d7890 */ /* 0x000fe2000fffe0ff */
[----:B----4-:R-:W-:-:S03]  /*6f50*/  SHF.L.U32 R2, R15, 0x1f, RZ ;  /* 0x0000001f0f027819 */ /* 0x010fc600000006ff */
[----:B------:R-:W-:-:S09]  /*6f60*/  ULEA UR4, UR12, UR29, 0x3 ;  /* 0x0000001d0c047291 */ /* 0x000fd2000f8e18ff */
[----:B------:R-:W1:Y:S02]  /*6f70*/  SYNCS.PHASECHK.TRANS64.TRYWAIT P0, [UR4], R2 ;  /* 0x00000002ff0075a7 */ /* 0x000e640008001104 */
[----:B-1----:R-:W-:Y:S05]  /*6f80*/  @!P0 BRA `(.L_x_117) ;  /* 0x0000006400888947 */ /* 0x002fea0003800000 */
.L_x_269:
        /* <DEDUP_REMOVED lines=9> */
.L_x_271:
[----:B------:R-:W-:-:S04]  /*7020*/  UIADD3 UR4, UPT, UPT, UR4, 0x1, URZ ;  /* 0x0000000104047890 */ /* 0x000fc8000fffe0ff */
[----:B------:R-:W-:-:S04]  /*7030*/  UISETP.NE.AND UP0, UPT, UR4, 0x3, UPT ;  /* 0x000000030400788c */ /* 0x000fc8000bf05270 */
[----:B------:R-:W-:Y:S02]  /*7040*/  USEL UR5, URZ, 0x1, UP0 ;  /* 0x00000001ff057887 */ /* 0x000fe40008000000 */
[----:B------:R-:W-:-:S04]  /*7050*/  USEL UR4, UR4, URZ, UP0 ;  /* 0x000000ff04047287 */ /* 0x000fc80008000000 */
[----:B------:R-:W-:Y:S01]  /*7060*/  ULEA UR4, UR4, UR29, 0x3 ;  /* 0x0000001d04047291 */ /* 0x000fe2000f8e18ff */
[----:B-1----:R-:W-:-:S04]  /*7070*/  LOP3.LUT R2, R15, UR5, RZ, 0x3c, !PT ;  /* 0x000000050f027c12 */ /* 0x002fc8000f8e3cff */
[----:B------:R-:W-:Y:S01]  /*7080*/  SHF.L.U32 R2, R2, 0x1f, RZ ;  /* 0x0000001f02027819 */ /* 0x000fe200000006ff */
[----:B------:R-:W-:-:S07]  /*7090*/  IMAD.U32 R0, RZ, RZ, UR4 ;  /* 0x00000004ff007e24 */ /* 0x000fce000f8e00ff */
.L_x_119:
[----:B-1----:R1:W2:Y:S02]  /*70a0*/  SYNCS.PHASECHK.TRANS64.TRYWAIT P0, [R0+URZ], R2 ;  /* 0x00000002000075a7 */ /* 0x0022a400080011ff */
[----:B--2---:R-:W-:Y:S05]  /*70b0*/  @!P0 NANOSLEEP.SYNCS 0x989680 ;  /* 0x009896800000895d */ /* 0x004fea0003900000 */
[----:B------:R-:W2:Y:S02]  /*70c0*/  @!P0 SYNCS.PHASECHK.TRANS64 P0, [R0+URZ], R2 ;  /* 0x00000002000085a7 */ /* 0x000ea400080010ff */
[----:B--2---:R-:W-:Y:S05]  /*70d0*/  @P0 EXIT ;  /* 0x000000000000094d */ /* 0x004fea0003800000 */
[----:B------:R-:W-:Y:S05]  /*70e0*/  BRA `(.L_x_119) ;  /* 0xfffffffc00ec7947 */ /* 0x000fea000383ffff */
.L_x_105:
[----:B------:R-:W-:-:S06]  /*70f0*/  UISETP.GE.AND UP0, UPT, UR21, 0x4, UPT ;  /* 0x000000041500788c */ /* 0x000fcc000bf06270 */
[----:B------:R-:W-:-:S13]  /*7100*/  PLOP3.LUT P0, PT, PT, PT, UP0, 0x80, 0x8 ;  /* 0x000000000008781c */ /* 0x000fda0003f0f008 */
[----:B------:R-:W-:Y:S05]  /*7110*/  @!P0 EXIT ;  /* 0x000000000000894d */ /* 0x000fea0003800000 */
[----:B------:R-:W-:Y:S01]  /*7120*/  BAR.SYNC.DEFER_BLOCKING 0x6, 0xa0 ;  /* 0x0182800000007b1d */ /* 0x000fe20000010000 */
[C---:B------:R-:W-:Y:S01]  /*7130*/  IMAD.SHL.U32 R87, R85.reuse, 0x10, RZ ;  /* 0x0000001055577824 */ /* 0x040fe200078e00ff */
[C---:B------:R-:W-:Y:S01]  /*7140*/  LOP3.LUT R88, R90.reuse, 0x3, RZ, 0xc0, !PT ;  /* 0x000000035a587812 */ /* 0x040fe200078ec0ff */
[C---:B------:R-:W-:Y:S01]  /*7150*/  IMAD.SHL.U32 R86, R85.reuse, 0x2, RZ ;  /* 0x0000000255567824 */ /* 0x040fe200078e00ff */
[----:B------:R-:W-:Y:S01]  /*7160*/  CS2R R82, SRZ ;  /* 0x0000000000527805 */ /* 0x000fe2000001ff00 */
[----:B------:R-:W-:Y:S01]  /*7170*/  IMAD.U32 R85, R85, 0x10000, RZ ;  /* 0x0001000055557824 */ /* 0x000fe200078e00ff */
[----:B------:R-:W-:Y:S01]  /*7180*/  UMOV UR43, 0x400 ;  /* 0x00000400002b7882 */ /* 0x000fe20000000000 */
[----:B------:R-:W1:Y:S01]  /*7190*/  LDCU UR4, c[0x0][0x370] ;  /* 0x00006e00ff0477ac */ /* 0x000e620008000800 */
[----:B------:R-:W2:Y:S01]  /*71a0*/  LDC.64 R76, c[0x0][0xc88] ;  /* 0x00032200ff4c7b82 */ /* 0x000ea20000000a00 */
[----:B------:R-:W-:Y:S01]  /*71b0*/  IMAD.SHL.U32 R2, R90, 0x200, RZ ;  /* 0x000002005a027824 */ /* 0x000fe200078e00ff */
[C---:B------:R-:W-:Y:S01]  /*71c0*/  LOP3.LUT R6, R87.reuse, 0x40, RZ, 0xc0, !PT ;  /* 0x0000004057067812 */ /* 0x040fe200078ec0ff */
[----:B------:R-:W-:Y:S01]  /*71d0*/  ULEA UR43, UR56, UR43, 0x18 ;  /* 0x0000002b382b7291 */ /* 0x000fe2000f8ec0ff */
[----:B------:R-:W-:Y:S01]  /*71e0*/  LOP3.LUT R3, R87, 0x1b0, RZ, 0xc0, !PT ;  /* 0x000001b057037812 */ /* 0x000fe200078ec0ff */
[----:B------:R-:W-:Y:S01]  /*71f0*/  IMAD.MOV.U32 R84, RZ, RZ, RZ ;  /* 0x000000ffff547224 */ /* 0x000fe200078e00ff */
[----:B------:R-:W-:Y:S01]  /*7200*/  LOP3.LUT R85, R85, 0x200000, RZ, 0xc0, !PT ;  /* 0x0020000055557812 */ /* 0x000fe200078ec0ff */
[----:B------:R-:W-:Y:S01]  /*7210*/  IMAD.MOV.U32 R81, RZ, RZ, RZ ;  /* 0x000000ffff517224 */ /* 0x000fe200078e00ff */
[----:B------:R-:W3:Y:S01]  /*7220*/  LDC.64 R78, c[0x0][0xc90] ;  /* 0x00032400ff4e7b82 */ /* 0x000ee20000000a00 */
[----:B------:R-:W-:Y:S01]  /*7230*/  LOP3.LUT R86, R6, 0x8, R86, 0xf8, !PT ;  /* 0x0000000806567812 */ /* 0x000fe200078ef856 */
[----:B------:R-:W4:Y:S01]  /*7240*/  LDCU UR42, c[0x0][0xf0c] ;  /* 0x0001e180ff2a77ac */ /* 0x000f220008000800 */
[----:B------:R-:W-:-:S02]  /*7250*/  LOP3.LUT R2, R3, 0x200, R2, 0xf8, !PT ;  /* 0x0000020003027812 */ /* 0x000fc400078ef802 */
[----:B------:R-:W-:Y:S01]  /*7260*/  LOP3.LUT P0, RZ, R87, 0x40, RZ, 0xc0, !PT ;  /* 0x0000004057ff7812 */ /* 0x000fe2000780c0ff */
[----:B------:R-:W2:Y:S01]  /*7270*/  LDCU UR38, c[0x0][0xf30] ;  /* 0x0001e600ff2677ac */ /* 0x000ea20008000800 */
[----:B------:R-:W-:Y:S01]  /*7280*/  LOP3.LUT R86, R2, R86, RZ, 0xfc, !PT ;  /* 0x0000005602567212 */ /* 0x000fe200078efcff */
[----:B------:R-:W4:Y:S01]  /*7290*/  LDS R0, [UR43+0x2b0] ;  /* 0x0002b02bff007984 */ /* 0x000f220008000800 */
[----:B-1----:R-:W-:Y:S01]  /*72a0*/  IMAD.U32 R93, RZ, RZ, UR4 ;  /* 0x00000004ff5d7e24 */ /* 0x002fe2000f8e00ff */
[----:B------:R-:W1:Y:S01]  /*72b0*/  LDCU.64 UR4, c[0x0][0xc88] ;  /* 0x00019100ff0477ac */ /* 0x000e620008000a00 */
[----:B------:R-:W2:Y:S01]  /*72c0*/  LDC.64 R74, c[0x0][0xcb0] ;  /* 0x00032c00ff4a7b82 */ /* 0x000ea20000000a00 */
[----:B------:R-:W2:Y:S01]  /*72d0*/  LDCU.64 UR40, c[0x0][0xf28] ;  /* 0x0001e500ff2877ac */ /* 0x000ea20008000a00 */
[----:B------:R-:W2:Y:S06]  /*72e0*/  LDCU.128 UR60, c[0x0][0xf10] ;  /* 0x0001e200ff3c77ac */ /* 0x000eac0008000c00 */
[----:B------:R-:W2:Y:S01]  /*72f0*/  LDC.64 R72, c[0x0][0xca8] ;  /* 0x00032a00ff487b82 */ /* 0x000ea20000000a00 */
[----:B------:R-:W2:Y:S01]  /*7300*/  LDCU UR59, c[0x0][0x374] ;  /* 0x00006e80ff3b77ac */ /* 0x000ea20008000800 */
[----:B------:R-:W-:Y:S01]  /*7310*/  UMOV UR58, 0x1 ;  /* 0x00000001003a7882 */ /* 0x000fe20000000000 */
[----:B------:R-:W-:Y:S01]  /*7320*/  UMOV UR45, URZ ;  /* 0x000000ff002d7c82 */ /* 0x000fe20008000000 */
[----:B-1----:R-:W-:Y:S01]  /*7330*/  IMAD.U32 R92, RZ, RZ, UR4 ;  /* 0x00000004ff5c7e24 */ /* 0x002fe2000f8e00ff */
[----:B------:R-:W-:Y:S01]  /*7340*/  UIADD3 UR4, UPT, UPT, UR43, 0x300, URZ ;  /* 0x000003002b047890 */ /* 0x000fe2000fffe0ff */
[----:B------:R-:W-:Y:S01]  /*7350*/  MOV R91, UR5 ;  /* 0x00000005005b7c02 */ /* 0x000fe20008000f00 */
[----:B------:R-:W-:Y:S01]  /*7360*/  UMOV UR57, URZ ;  /* 0x000000ff00397c82 */ /* 0x000fe20008000000 */
[----:B------:R-:W-:-:S03]  /*7370*/  UMOV UR52, URZ ;  /* 0x000000ff00347c82 */ /* 0x000fc60008000000 */
[----:B------:R-:W-:Y:S01]  /*7380*/  MOV R101, UR4 ;  /* 0x0000000400657c02 */ /* 0x000fe20008000f00 */
[----:B----4-:R-:W-:Y:S01]  /*7390*/  IMAD.IADD R85, R0, 0x1, R85 ;  /* 0x0000000100557824 */ /* 0x010fe200078e0255 */
[----:B---3--:R-:W-:-:S07]  /*73a0*/  P2R R0, PR, RZ, 0x1 ;  /* 0x00000001ff007803 */ /* 0x008fce0000000000 */
.L_x_178:
[C---:B------:R-:W-:Y:S02]  /*73b0*/  LEA R0, R81.reuse, UR43, 0x3 ;  /* 0x0000002b51007c11 */ /* 0x040fe4000f8e18ff */
[----:B------:R-:W-:Y:S02]  /*73c0*/  SHF.L.U32 R2, R82, 0x1f, RZ ;  /* 0x0000001f52027819 */ /* 0x000fe400000006ff */
[----:B------:R-:W-:Y:S02]  /*73d0*/  LEA R4, R81, UR43, 0x4 ;  /* 0x0000002b51047c11 */ /* 0x000fe4000f8e20ff */
[----:B-1----:R-:W1:Y:S02]  /*73e0*/  SYNCS.PHASECHK.TRANS64.TRYWAIT P0, [R0+URZ+0x220], R2 ;  /* 0x00022002000075a7 */ /* 0x002e6400080011ff */
[----:B-1----:R-:W-:Y:S05]  /*73f0*/  @!P0 BRA `(.L_x_120) ;  /* 0x00000060009c8947 */ /* 0x002fea0003800000 */
.L_x_272:
[----:B------:R-:W-:Y:S01]  /*7400*/  R2UR UR7, R100 ;  /* 0x00000000640772ca */ /* 0x000fe200000e0000 */
[----:B------:R-:W3:Y:S01]  /*7410*/  LDS.128 R4, [R4+0x290] ;  /* 0x0002900004047984 */ /* 0x000ee20000000c00 */
[----:B-1----:R-:W-:Y:S01]  /*7420*/  VIADD R0, R0, 0x230 ;  /* 0x0000023000007836 */ /* 0x002fe20000000000 */
[----:B------:R-:W-:Y:S04]  /*7430*/  UISETP.GE.AND UP0, UPT, UR39, 0x1, UPT ;  /* 0x000000012700788c */ /* 0x000fe8000bf06270 */
[----:B------:R-:W-:Y:S01]  /*7440*/  PRMT R0, RZ, 0x654, R0 ;  /* 0x00000654ff007816 */ /* 0x000fe20000000000 */
[----:B------:R-:W-:Y:S01]  /*7450*/  @!PT LDS RZ, [RZ] ;  /* 0x00000000fffff984 */ /* 0x000fe20000000800 */
[----:B------:R-:W-:Y:S01]  /*7460*/  @!PT LDS RZ, [RZ] ;  /* 0x00000000fffff984 */ /* 0x000fe20000000800 */
[----:B------:R-:W-:Y:S01]  /*7470*/  @!PT LDS RZ, [RZ] ;  /* 0x00000000fffff984 */ /* 0x000fe20000000800 */
[----:B------:R-:W-:Y:S01]  /*7480*/  @!PT LDS RZ, [RZ] ;  /* 0x00000000fffff984 */ /* 0x000fe20000000800 */
[----:B------:R1:W-:Y:S06]  /*7490*/  MEMBAR.ALL.CTA ;  /* 0x0000000000007992 */ /* 0x0003ec0000008000 */
[----:B-1----:R-:W1:Y:S02]  /*74a0*/  FENCE.VIEW.ASYNC.S ;  /* 0x00000000000073c6 */ /* 0x002e640000000000 */
[----:B-1----:R1:W-:Y:S01]  /*74b0*/  SYNCS.ARRIVE.TRANS64.RED.A1T0 RZ, [R0+URZ], RZ ;  /* 0x000000ff00ff79a7 */ /* 0x0023e200081004ff */
[----:B---3--:R-:W-:Y:S11]  /*74c0*/  LOP3.LUT P0, RZ, R6, 0x1, RZ, 0xc0, !PT ;  /* 0x0000000106ff7812 */ /* 0x008ff6000780c0ff */
[----:B------:R-:W-:Y:S02]  /*74d0*/  @!UPT UIADD3 URZ, UPT, UPT, URZ, URZ, URZ ;  /* 0x000000fffffff290 */ /* 0x000fe4000fffe0ff */
[----:B------:R-:W-:Y:S01]  /*74e0*/  VOTEU.ANY UP1, P0 ;  /* 0x0000000000ff7886 */ /* 0x000fe20000020100 */
[----:B------:R-:W-:Y:S01]  /*74f0*/  PLOP3.LUT P0, PT, PT, PT, UP1, 0x80, 0x8 ;  /* 0x000000000008781c */ /* 0x000fe20003f0f018 */
[----:B------:R-:W-:Y:S06]  /*7500*/  UP2UR UR4, UPR, URZ, 0x2 ;  /* 0x00000002ff047883 */ /* 0x000fec0008000000 */
[----:B------:R-:W-:Y:S06]  /*7510*/  IMAD.U32 R102, RZ, RZ, UR4 ;  /* 0x00000004ff667e24 */ /* 0x000fec000f8e00ff */
[----:B------:R-:W-:Y:S02]  /*7520*/  @P0 SHF.R.U32.HI R2, RZ, 0x10, R5 ;  /* 0x00000010ff020819 */ /* 0x000fe40000011605 */
[----:B------:R-:W-:Y:S02]  /*7530*/  @P0 MOV R3, R4 ;  /* 0x0000000400030202 */ /* 0x000fe40000000f00 */
[----:B------:R-:W-:Y:S02]  /*7540*/  @P0 R2UR UR4, R2 ;  /* 0x00000000020402ca */ /* 0x000fe400000e0000 */
[----:B------:R-:W-:Y:S02]  /*7550*/  @P0 LOP3.LUT R4, R5, 0xffff, RZ, 0xc0, !PT ;  /* 0x0000ffff05040812 */ /* 0x000fe400078ec0ff */
[----:B------:R-:W-:Y:S02]  /*7560*/  @P0 R2UR UR6, R3 ;  /* 0x00000000030602ca */ /* 0x000fe400000e0000 */
[----:B------:R-:W-:Y:S07]  /*7570*/  @P0 R2UR UR5, R4 ;  /* 0x00000000040502ca */ /* 0x000fee00000e0000 */
[----:B------:R-:W-:Y:S02]  /*7580*/  @UP1 UMOV UR7, UR4 ;  /* 0x0000000400071c82 */ /* 0x000fe40008000000 */
[----:B------:R-:W-:Y:S02]  /*7590*/  IMAD.U32 R100, RZ, RZ, UR7 ;  /* 0x00000007ff647e24 */ /* 0x000fe4000f8e00ff */
[----:B------:R-:W-:Y:S02]  /*75a0*/  @UP1 UMOV UR37, UR6 ;  /* 0x0000000600251c82 */ /* 0x000fe40008000000 */
[----:B------:R-:W-:Y:S01]  /*75b0*/  @UP1 UMOV UR36, UR5 ;  /* 0x0000000500241c82 */ /* 0x000fe20008000000 */
[----:B-1----:R-:W-:Y:S05]  /*75c0*/  BRA.U !UP0, `(.L_x_121) ;  /* 0x0000000108d07547 */ /* 0x002fea000b800000 */
[----:B------:R-:W1:Y:S01]  /*75d0*/  LDCU UR13, c[0x0][0xf20] ;  /* 0x0001e400ff0d77ac */ /* 0x000e620008000800 */
[----:B------:R-:W-:Y:S01]  /*75e0*/  R2UR UR12, R93 ;  /* 0x000000005d0c72ca */ /* 0x000fe200000e0000 */
[----:B--2---:R-:W-:Y:S02]  /*75f0*/  UIMAD.WIDE.U32 UR4, UR59, UR63, URZ ;  /* 0x0000003f3b0472a5 */ /* 0x004fe4000f8e00ff */
[----:B------:R-:W-:Y:S02]  /*7600*/  UISETP.NE.AND UP0, UPT, UR62, 0x1, UPT ;  /* 0x000000013e00788c */ /* 0x000fe4000bf05270 */
[----:B------:R-:W-:Y:S02]  /*7610*/  UIMAD.WIDE.U32 UR8, UR36, UR63, URZ ;  /* 0x0000003f240872a5 */ /* 0x000fe4000f8e00ff */
[----:B------:R-:W-:Y:S02]  /*7620*/  UISETP.NE.AND UP1, UPT, UR42, 0x1, UPT ;  /* 0x000000012a00788c */ /* 0x000fe4000bf25270 */
[----:B------:R-:W-:Y:S04]  /*7630*/  UIMAD.WIDE.U32 UR10, UR37, UR60, URZ ;  /* 0x0000003c250a72a5 */ /* 0x000fe8000f8e00ff */
[----:B------:R-:W-:Y:S02]  /*7640*/  UIMAD.WIDE.U32 UR6, UR12, UR60, URZ ;  /* 0x0000003c0c0672a5 */ /* 0x000fe4000f8e00ff */
[----:B------:R-:W-:Y:S01]  /*7650*/  UISETP.NE.AND UP2, UPT, UR39, 0x1, UPT ;  /* 0x000000012700788c */ /* 0x000fe2000bf45270 */
[----:B------:R-:W-:Y:S02]  /*7660*/  UMOV UR4, UR5 ;  /* 0x0000000500047c82 */ /* 0x000fe40008000000 */
[----:B-1----:R-:W-:Y:S03]  /*7670*/  USHF.R.U32.HI UR5, URZ, UR13, UR4 ;  /* 0x0000000dff057299 */ /* 0x002fe60008011604 */
[----:B------:R-:W-:Y:S02]  /*7680*/  UMOV UR4, UR7 ;  /* 0x0000000700047c82 */ /* 0x000fe40008000000 */
[----:B------:R-:W-:Y:S02]  /*7690*/  USHF.R.U32.HI UR7, URZ, UR61, UR4 ;  /* 0x0000003dff077299 */ /* 0x000fe40008011604 */
[----:B------:R-:W-:Y:S02]  /*76a0*/  USEL UR4, UR59, UR5, !UP0 ;  /* 0x000000053b047287 */ /* 0x000fe4000c000000 */
[----:B------:R-:W-:Y:S01]  /*76b0*/  USEL UR7, UR12, UR7, !UP1 ;  /* 0x000000070c077287 */ /* 0x000fe2000c800000 */
[----:B------:R-:W-:Y:S01]  /*76c0*/  UMOV UR5, UR9 ;  /* 0x0000000900057c82 */ /* 0x000fe20008000000 */
[----:B------:R-:W-:Y:S02]  /*76d0*/  UIMAD.WIDE.U32 UR8, UR4, UR40, URZ ;  /* 0x00000028040872a5 */ /* 0x000fe4000f8e00ff */
[----:B------:R-:W-:Y:S03]  /*76e0*/  USHF.R.U32.HI UR6, URZ, UR13, UR5 ;  /* 0x0000000dff067299 */ /* 0x000fe60008011605 */
[----:B------:R-:W-:Y:S01]  /*76f0*/  UMOV UR5, UR11 ;  /* 0x0000000b00057c82 */ /* 0x000fe20008000000 */
[----:B------:R-:W-:Y:S02]  /*7700*/  UIMAD.WIDE.U32 UR10, UR7, UR40, URZ ;  /* 0x00000028070a72a5 */ /* 0x000fe4000f8e00ff */
[----:B------:R-:W-:Y:S02]  /*7710*/  USEL UR6, UR36, UR6, !UP0 ;  /* 0x0000000624067287 */ /* 0x000fe4000c000000 */
[----:B------:R-:W-:Y:S01]  /*7720*/  USHF.R.U32.HI UR5, URZ, UR61, UR5 ;  /* 0x0000003dff057299 */ /* 0x000fe20008011605 */
[----:B------:R-:W-:Y:S02]  /*7730*/  UMOV UR8, UR9 ;  /* 0x0000000900087c82 */ /* 0x000fe40008000000 */
[----:B------:R-:W-:Y:S01]  /*7740*/  UMOV UR10, UR11 ;  /* 0x0000000b000a7c82 */ /* 0x000fe20008000000 */
[----:B------:R-:W-:Y:S02]  /*7750*/  @UP2 USHF.R.U32.HI UR4, URZ, UR41, UR8 ;  /* 0x00000029ff042299 */ /* 0x000fe40008011608 */
[----:B------:R-:W-:Y:S02]  /*7760*/  @UP2 USHF.R.U32.HI UR7, URZ, UR41, UR10 ;  /* 0x00000029ff072299 */ /* 0x000fe4000801160a */
[----:B------:R-:W-:Y:S02]  /*7770*/  UIMAD UR4, UR39, UR4, URZ ;  /* 0x00000004270472a4 */ /* 0x000fe4000f8e02ff */
[----:B------:R-:W-:Y:S02]  /*7780*/  UIMAD.WIDE.U32 UR10, UR6, UR40, URZ ;  /* 0x00000028060a72a5 */ /* 0x000fe4000f8e00ff */
[----:B------:R-:W-:Y:S02]  /*7790*/  USEL UR5, UR37, UR5, !UP1 ;  /* 0x0000000525057287 */ /* 0x000fe4000c800000 */
[----:B------:R-:W-:Y:S02]  /*77a0*/  UIMAD UR8, UR39, UR7, URZ ;  /* 0x00000007270872a4 */ /* 0x000fe4000f8e02ff */
[----:B------:R-:W-:Y:S03]  /*77b0*/  UISETP.GE.AND UP0, UPT, UR6, UR4, UPT ;  /* 0x000000040600728c */ /* 0x000fe6000bf06270 */
[----:B------:R-:W-:Y:S01]  /*77c0*/  UMOV UR4, UR11 ;  /* 0x0000000b00047c82 */ /* 0x000fe20008000000 */
[----:B------:R-:W-:Y:S02]  /*77d0*/  UISETP.GE.OR UP0, UPT, UR5, UR8, UP0 ;  /* 0x000000080500728c */ /* 0x000fe40008706670 */
[----:B------:R-:W-:Y:S02]  /*77e0*/  USHF.R.U32.HI UR4, URZ, UR41, UR4 ;  /* 0x00000029ff047299 */ /* 0x000fe40008011604 */
[----:B------:R-:W-:Y:S02]  /*77f0*/  UIMAD.WIDE.U32 UR8, UR5, UR40, URZ ;  /* 0x00000028050872a5 */ /* 0x000fe4000f8e00ff */
[----:B------:R-:W-:Y:S02]  /*7800*/  USEL UR11, UR6, UR4, !UP2 ;  /* 0x00000004060b7287 */ /* 0x000fe4000d000000 */
[----:B------:R-:W-:Y:S02]  /*7810*/  UIADD3 UR8, UPT, UPT, -UR5, URZ, URZ ;  /* 0x000000ff05087290 */ /* 0x000fe4000fffe1ff */
[----:B------:R-:W-:Y:S01]  /*7820*/  UIADD3 UR10, UPT, UPT, -UR11, URZ, URZ ;  /* 0x000000ff0b0a7290 */ /* 0x000fe2000fffe1ff */
[----:B------:R-:W-:Y:S01]  /*7830*/  @!UP0 UMOV UR4, UR9 ;  /* 0x0000000900048c82 */ /* 0x000fe20008000000 */
[----:B------:R-:W-:Y:S02]  /*7840*/  UIADD3 UR9, UPT, UPT, -UR6, URZ, URZ ;  /* 0x000000ff06097290 */ /* 0x000fe4000fffe1ff */
[----:B------:R-:W-:Y:S02]  /*7850*/  @!UP0 USHF.R.U32.HI UR4, URZ, UR41, UR4 ;  /* 0x00000029ff048299 */ /* 0x000fe40008011604 */
[----:B------:R-:W-:Y:S02]  /*7860*/  UIMAD UR10, UR39, UR10, UR6 ;  /* 0x0000000a270a72a4 */ /* 0x000fe4000f8e0206 */
[----:B------:R-:W-:Y:S04]  /*7870*/  @!UP0 USEL UR4, UR5, UR4, !UP2 ;  /* 0x0000000405048287 */ /* 0x000fe8000d000000 */
[----:B------:R-:W-:Y:S02]  /*7880*/  @!UP0 UIMAD UR10, UR7, UR10, UR4 ;  /* 0x0000000a070a82a4 */ /* 0x000fe4000f8e0204 */
[----:B------:R-:W-:Y:S02]  /*7890*/  @!UP0 UIADD3 UR11, UPT, UPT, UR11, -UR4, URZ ;  /* 0x800000040b0b8290 */ /* 0x000fe4000fffe0ff */
[----:B------:R-:W-:Y:S02]  /*78a0*/  UIMAD UR7, UR42, UR8, UR37 ;  /* 0x000000082a0772a4 */ /* 0x000fe4000f8e0225 */
[----:B------:R-:W-:Y:S02]  /*78b0*/  @!UP0 UIMAD UR6, UR11, UR39, UR5 ;  /* 0x000000270b0682a4 */ /* 0x000fe4000f8e0205 */
[----:B------:R-:W-:Y:S01]  /*78c0*/  UIMAD UR4, UR62, UR9, UR36 ;  /* 0x000000093e0472a4 */ /* 0x000fe2000f8e0224 */
[----:B------:R-:W-:Y:S02]  /*78d0*/  @!UP0 UMOV UR5, UR10 ;  /* 0x0000000a00058c82 */ /* 0x000fe40008000000 */
[----:B------:R-:W-:Y:S02]  /*78e0*/  UIMAD UR37, UR5, UR42, UR7 ;  /* 0x0000002a052572a4 */ /* 0x000fe4000f8e0207 */
[----:B------:R-:W-:Y:S11]  /*78f0*/  UIMAD UR36, UR6, UR62, UR4 ;  /* 0x0000003e062472a4 */ /* 0x000ff6000f8e0204 */
[----:B------:R-:W-:Y:S01]  /*7900*/  @!UPT UIADD3 URZ, UPT, UPT, URZ, URZ, URZ ;  /* 0x000000fffffff290 */ /* 0x000fe2000fffe0ff */
.L_x_121:
[----:B--2---:R-:W-:Y:S01]  /*7910*/  UISETP.NE.AND UP0, UPT, UR38, 0x1, UPT ;  /* 0x000000012600788c */ /* 0x004fe2000bf05270 */
[----:B------:R-:W-:Y:S01]  /*7920*/  R2UR UR11, R101 ;  /* 0x00000000650b72ca */ /* 0x000fe200000e0000 */
[----:B------:R-:W-:Y:S01]  /*7930*/  USHF.L.U32 UR50, UR27, 0x7, URZ ;  /* 0x000000071b327899 */ /* 0x000fe200080006ff */
[----:B------:R-:W-:Y:S01]  /*7940*/  IADD3 R81, PT, PT, R81, 0x1, RZ ;  /* 0x0000000151517810 */ /* 0x000fe20007ffe0ff */
[----:B------:R-:W-:Y:S07]  /*7950*/  USHF.L.U32 UR49, UR20, 0x6, URZ ;  /* 0x0000000614317899 */ /* 0x000fee00080006ff */
[----:B------:R-:W1:Y:S01]  /*7960*/  @!UP0 LDCU.128 UR12, c[0x0][0xf10] ;  /* 0x0001e200ff0c87ac */ /* 0x000e620008000c00 */
[----:B------:R-:W2:Y:S01]  /*7970*/  @!UP0 LDCU UR5, c[0x0][0xf0c] ;  /* 0x0001e180ff0587ac */ /* 0x000ea20008000800 */
[----:B------:R-:W3:Y:S01]  /*7980*/  @!UP0 LDCU UR10, c[0x0][0xf20] ;  /* 0x0001e400ff0a87ac */ /* 0x000ee20008000800 */
[----:B-1----:R-:W-:Y:S02]  /*7990*/  UIMAD.WIDE.U32 UR8, UR37, UR12, URZ ;  /* 0x0000000c250872a5 */ /* 0x002fe4000f8e00ff */
[----:B------:R-:W-:Y:S02]  /*79a0*/  UIMAD.WIDE.U32 UR6, UR36, UR15, URZ ;  /* 0x0000000f240672a5 */ /* 0x000fe4000f8e00ff */
[----:B------:R-:W-:Y:S03]  /*79b0*/  @!UP0 UISETP.NE.AND UP1, UPT, UR14, 0x1, UPT ;  /* 0x000000010e00888c */ /* 0x000fe6000bf25270 */
[----:B------:R-:W-:Y:S01]  /*79c0*/  @!UP0 UMOV UR4, UR9 ;  /* 0x0000000900048c82 */ /* 0x000fe20008000000 */
[----:B--2---:R-:W-:Y:S02]  /*79d0*/  @!UP0 UISETP.NE.AND UP2, UPT, UR5, 0x1, UPT ;  /* 0x000000010500888c */ /* 0x004fe4000bf45270 */
[----:B------:R-:W-:Y:S01]  /*79e0*/  @!UP0 USHF.R.U32.HI UR4, URZ, UR13, UR4 ;  /* 0x0000000dff048299 */ /* 0x000fe20008011604 */
[----:B------:R-:W-:Y:S02]  /*79f0*/  @!UP0 UMOV UR6, UR7 ;  /* 0x0000000700068c82 */ /* 0x000fe40008000000 */
[----:B---3--:R-:W-:Y:S02]  /*7a00*/  @!UP0 USHF.R.U32.HI UR6, URZ, UR10, UR6 ;  /* 0x0000000aff068299 */ /* 0x008fe40008011606 */
[----:B------:R-:W-:Y:S02]  /*7a10*/  @!UP0 USEL UR7, UR37, UR4, !UP2 ;  /* 0x0000000425078287 */ /* 0x000fe4000d000000 */
[----:B------:R-:W-:Y:S04]  /*7a20*/  @!UP0 USEL UR6, UR36, UR6, !UP1 ;  /* 0x0000000624068287 */ /* 0x000fe8000c800000 */
[----:B------:R-:W-:Y:S02]  /*7a30*/  @!UP0 UIADD3 UR4, UPT, UPT, -UR7, UR6, URZ ;  /* 0x0000000607048290 */ /* 0x000fe4000fffe1ff */
[----:B------:R-:W-:Y:S02]  /*7a40*/  @!UP0 UIADD3 UR6, UPT, UPT, UR7, -UR6, URZ ;  /* 0x8000000607068290 */ /* 0x000fe4000fffe0ff */
[----:B------:R-:W-:Y:S02]  /*7a50*/  @!UP0 UIMAD UR37, UR4, UR5, UR37 ;  /* 0x00000005042582a4 */ /* 0x000fe4000f8e0225 */
[----:B------:R-:W-:Y:S02]  /*7a60*/  @!UP0 UIMAD UR36, UR6, UR14, UR36 ;  /* 0x0000000e062482a4 */ /* 0x000fe4000f8e0224 */
[----:B------:R-:W-:Y:S09]  /*7a70*/  ULOP3.LUT UP0, URZ, UR11, 0x90, URZ, 0xc0, !UPT ;  /* 0x000000900bff7892 */ /* 0x000ff2000f80c0ff */
[----:B------:R-:W-:Y:S05]  /*7a80*/  BRA.U !UP0, `(.L_x_122) ;  /* 0x00000001087c7547 */ /* 0x000fea000b800000 */
[----:B------:R-:W1:Y:S01]  /*7a90*/  LDCU.64 UR8, c[0x4][0x80] ;  /* 0x01001000ff0877ac */ /* 0x000e620008000a00 */
[----:B------:R-:W-:Y:S01]  /*7aa0*/  MOV R2, 0x0 ;  /* 0x0000000000027802 */ /* 0x000fe20000000f00 */
[----:B------:R-:W-:Y:S02]  /*7ab0*/  HFMA2 R12, -RZ, RZ, 0, 5.9604644775390625e-08 ;  /* 0x00000001ff0c7431 */ /* 0x000fe400000001ff */
[----:B------:R-:W-:Y:S01]  /*7ac0*/  IMAD.MOV.U32 R8, RZ, RZ, 0x70 ;  /* 0x00000070ff087424 */ /* 0x000fe200078e00ff */
[----:B------:R2:W3:Y:S01]  /*7ad0*/  LDC.64 R14, c[0x4][R2] ;  /* 0x01000000020e7b82 */ /* 0x0004e20000000a00 */
[----:B------:R-:W4:Y:S01]  /*7ae0*/  LDCU.64 UR6, c[0x4][0x88] ;  /* 0x01001100ff0677ac */ /* 0x000f220008000a00 */
[----:B------:R-:W-:Y:S01]  /*7af0*/  IMAD.MOV.U32 R13, RZ, RZ, RZ ;  /* 0x000000ffff0d7224 */ /* 0x000fe200078e00ff */
[----:B------:R-:W2:Y:S01]  /*7b00*/  LDCU.64 UR4, c[0x4][0x8] ;  /* 0x01000100ff0477ac */ /* 0x000ea20008000a00 */
[----:B-1----:R-:W-:Y:S01]  /*7b10*/  MOV R5, UR9 ;  /* 0x0000000900057c02 */ /* 0x002fe20008000f00 */
[----:B------:R-:W-:Y:S01]  /*7b20*/  IMAD.U32 R4, RZ, RZ, UR8 ;  /* 0x00000008ff047e24 */ /* 0x000fe2000f8e00ff */
[----:B----4-:R-:W-:Y:S01]  /*7b30*/  MOV R7, UR7 ;  /* 0x0000000700077c02 */ /* 0x010fe20008000f00 */
[----:B------:R-:W-:Y:S01]  /*7b40*/  IMAD.U32 R6, RZ, RZ, UR6 ;  /* 0x00000006ff067e24 */ /* 0x000fe2000f8e00ff */
[----:B--2---:R-:W-:Y:S01]  /*7b50*/  MOV R11, UR5 ;  /* 0x00000005000b7c02 */ /* 0x004fe20008000f00 */
[----:B------:R-:W-:Y:S02]  /*7b60*/  IMAD.U32 R10, RZ, RZ, UR4 ;  /* 0x00000004ff0a7e24 */ /* 0x000fe4000f8e00ff */
[----:B------:R-:W-:Y:S07]  /*7b70*/  LEPC R20, `(.L_x_123) ;  /* 0x000000001014794e */ /* 0x000fee0000000000 */
[----:B---3-5:R-:W-:Y:S05]  /*7b80*/  CALL.ABS.NOINC R14 ;  /* 0x000000000e007343 */ /* 0x028fea0003c00000 */
.L_x_123:
[----:B------:R-:W1:Y:S01]  /*7b90*/  LDCU.64 UR8, c[0x4][0x80] ;  /* 0x01001000ff0877ac */ /* 0x000e620008000a00 */
[----:B------:R-:W2:Y:S01]  /*7ba0*/  LDC.64 R2, c[0x4][R2] ;  /* 0x0100000002027b82 */ /* 0x000ea20000000a00 */
[----:B------:R-:W-:Y:S02]  /*7bb0*/  HFMA2 R12, -RZ, RZ, 0, 5.9604644775390625e-08 ;  /* 0x00000001ff0c7431 */ /* 0x000fe400000001ff */
[----:B------:R-:W-:Y:S02]  /*7bc0*/  IMAD.MOV.U32 R8, RZ, RZ, 0x70 ;  /* 0x00000070ff087424 */ /* 0x000fe400078e00ff */
[----:B------:R-:W-:Y:S01]  /*7bd0*/  IMAD.MOV.U32 R13, RZ, RZ, RZ ;  /* 0x000000ffff0d7224 */ /* 0x000fe200078e00ff */
[----:B------:R-:W3:Y:S01]  /*7be0*/  LDCU.64 UR6, c[0x4][0x88] ;  /* 0x01001100ff0677ac */ /* 0x000ee20008000a00 */
[----:B------:R-:W4:Y:S01]  /*7bf0*/  LDCU.64 UR4, c[0x4][0x8] ;  /* 0x01000100ff0477ac */ /* 0x000f220008000a00 */
[----:B-1----:R-:W-:Y:S02]  /*7c00*/  MOV R4, UR8 ;  /* 0x0000000800047c02 */ /* 0x002fe40008000f00 */
[----:B------:R-:W-:Y:S02]  /*7c10*/  MOV R5, UR9 ;  /* 0x0000000900057c02 */ /* 0x000fe40008000f00 */
[----:B---3--:R-:W-:Y:S01]  /*7c20*/  MOV R7, UR7 ;  /* 0x0000000700077c02 */ /* 0x008fe20008000f00 */
[----:B------:R-:W-:Y:S01]  /*7c30*/  IMAD.U32 R6, RZ, RZ, UR6 ;  /* 0x00000006ff067e24 */ /* 0x000fe2000f8e00ff */
[----:B----4-:R-:W-:Y:S01]  /*7c40*/  MOV R11, UR5 ;  /* 0x00000005000b7c02 */ /* 0x010fe20008000f00 */
[----:B------:R-:W-:Y:S02]  /*7c50*/  IMAD.U32 R10, RZ, RZ, UR4 ;  /* 0x00000004ff0a7e24 */ /* 0x000fe4000f8e00ff */
[----:B------:R-:W-:Y:S07]  /*7c60*/  LEPC R20, `(.L_x_122) ;  /* 0x000000001014794e */ /* 0x000fee0000000000 */
[----:B--2---:R-:W-:Y:S05]  /*7c70*/  CALL.ABS.NOINC R2 ;  /* 0x0000000002007343 */ /* 0x004fea0003c00000 */
.L_x_122:
[----:B------:R-:W-:Y:S02]  /*7c80*/  R2UR UR5, R92 ;  /* 0x000000005c0572ca */ /* 0x000fe400000e0000 */
[----:B------:R-:W-:Y:S02]  /*7c90*/  R2UR UR4, R91 ;  /* 0x000000005b0472ca */ /* 0x000fe400000e0000 */
[C---:B------:R-:W-:Y:S02]  /*7ca0*/  ISETP.NE.U32.AND P1, PT, R78.reuse, RZ, PT ;  /* 0x000000ff4e00720c */ /* 0x040fe40003f25070 */
[----:B------:R-:W-:Y:S02]  /*7cb0*/  ISETP.NE.U32.AND P4, PT, R78, RZ, PT ;  /* 0x000000ff4e00720c */ /* 0x000fe40003f85070 */
[C---:B------:R-:W-:Y:S02]  /*7cc0*/  ISETP.NE.AND.EX P1, PT, R79.reuse, RZ, PT, P1 ;  /* 0x000000ff4f00720c */ /* 0x040fe40003f25310 */
[----:B------:R-:W-:Y:S02]  /*7cd0*/  ISETP.NE.U32.AND P5, PT, R74, RZ, PT ;  /* 0x000000ff4a00720c */ /* 0x000fe40003fa5070 */
[----:B------:R-:W-:Y:S02]  /*7ce0*/  PLOP3.LUT P2, PT, PT, PT, PT, 0x8, 0x80 ;  /* 0x000000000080781c */ /* 0x000fe40003f4e170 */
[----:B------:R-:W-:Y:S02]  /*7cf0*/  ISETP.NE.U32.AND P0, PT, RZ, UR5, PT ;  /* 0x00000005ff007c0c */ /* 0x000fe4000bf05070 */
[----:B------:R-:W-:Y:S02]  /*7d00*/  ISETP.NE.U32.AND P3, PT, RZ, UR5, PT ;  /* 0x00000005ff007c0c */ /* 0x000fe4000bf65070 */
[----:B------:R-:W-:Y:S02]  /*7d10*/  ISETP.NE.AND.EX P0, PT, RZ, UR4, PT, P0 ;  /* 0x00000004ff007c0c */ /* 0x000fe4000bf05300 */
[----:B------:R-:W-:Y:S02]  /*7d20*/  ISETP.NE.AND.EX P3, PT, RZ, UR4, PT, P3 ;  /* 0x00000004ff007c0c */ /* 0x000fe4000bf65330 */
[----:B------:R-:W-:Y:S02]  /*7d30*/  ISETP.NE.AND.EX P4, PT, R79, RZ, P0, P4 ;  /* 0x000000ff4f00720c */ /* 0x000fe40000785340 */
[----:B------:R-:W-:Y:S11]  /*7d40*/  ISETP.NE.AND.EX P5, PT, R75, RZ, PT, P5 ;  /* 0x000000ff4b00720c */ /* 0x000ff60003fa5350 */
[----:B------:R-:W-:Y:S01]  /*7d50*/  @!P4 PLOP3.LUT P2, PT, P1, PT, PT, 0x80, 0x8 ;  /* 0x000000000008c81c */ /* 0x000fe20000f4f070 */
[----:B------:R-:W-:Y:S01]  /*7d60*/  @!UPT UIADD3 URZ, UPT, UPT, URZ, URZ, URZ ;  /* 0x000000fffffff290 */ /* 0x000fe2000fffe0ff */
[----:B------:R-:W-:Y:S11]  /*7d70*/  @!P1 BRA `(.L_x_124) ;  /* 0x0000000000309947 */ /* 0x000ff60003800000 */
[----:B------:R-:W-:Y:S01]  /*7d80*/  ISETP.NE.U32.AND P0, PT, R76, RZ, PT ;  /* 0x000000ff4c00720c */ /* 0x000fe20003f05070 */
[----:B------:R-:W1:Y:S01]  /*7d90*/  LDCU.64 UR4, c[0x0][0x358] ;  /* 0x00006b00ff0477ac */ /* 0x000e620008000a00 */
[----:B------:R-:W-:Y:S02]  /*7da0*/  IMAD.MOV.U32 R89, RZ, RZ, 0x1 ;  /* 0x00000001ff597424 */ /* 0x000fe400078e00ff */
[----:B------:R-:W-:Y:S11]  /*7db0*/  ISETP.NE.AND.EX P0, PT, R77, RZ, PT, P0 ;  /* 0x000000ff4d00720c */ /* 0x000ff60003f05300 */
[----:B------:R-:W-:Y:S02]  /*7dc0*/  @!UPT UIADD3 URZ, UPT, UPT, URZ, URZ, URZ ;  /* 0x000000fffffff290 */ /* 0x000fe4000fffe0ff */
[----:B------:R-:W2:Y:S01]  /*7dd0*/  @P0 LDC.64 R2, c[0x0][0xc88] ;  /* 0x00032200ff020b82 */ /* 0x000ea20000000a00 */
[----:B------:R-:W-:Y:S04]  /*7de0*/  @P0 IMAD R0, R78, UR44, RZ ;  /* 0x0000002c4e000c24 */ /* 0x000fe8000f8e02ff */
[----:B--2---:R-:W-:Y:S04]  /*7df0*/  @P0 IMAD.WIDE R2, R0, 0x4, R2 ;  /* 0x0000000400020825 */ /* 0x004fe800078e0202 */
[----:B------:R-:W-:Y:S01]  /*7e00*/  HFMA2 R0, -RZ, RZ, 0, 5.9604644775390625e-08 ;  /* 0x00000001ff007431 */ /* 0x000fe200000001ff */
[----:B-1---5:R1:W5:Y:S04]  /*7e10*/  @P0 LDG.E R45, desc[UR4][R2.64] ;  /* 0x00000004022d0981 */ /* 0x022368000c1e1900 */
[----:B------:R-:W-:Y:S01]  /*7e20*/  @!P0 PRMT R89, R0, 0x7610, R89 ;  /* 0x0000761000598816 */ /* 0x000fe20000000059 */
[----:B-1----:R-:W2:Y:S06]  /*7e30*/  @!P0 LDC R45, c[0x0][0xc80] ;  /* 0x00032000ff2d8b82 */ /* 0x002eac0000000800 */
.L_x_124:
[----:B------:R-:W-:Y:S05]  /*7e40*/  @!P5 BRA `(.L_x_125) ;  /* 0x000000000024d947 */ /* 0x000fea0003800000 */
[----:B------:R-:W-:Y:S01]  /*7e50*/  ISETP.NE.U32.AND P0, PT, R72, RZ, PT ;  /* 0x000000ff4800720c */ /* 0x000fe20003f05070 */
[----:B------:R-:W1:Y:S03]  /*7e60*/  LDCU.64 UR4, c[0x0][0x358] ;  /* 0x00006b00ff0477ac */ /* 0x000e660008000a00 */
[----:B------:R-:W-:Y:S11]  /*7e70*/  ISETP.NE.AND.EX P0, PT, R73, RZ, PT, P0 ;  /* 0x000000ff4900720c */ /* 0x000ff60003f05300 */
[----:B------:R-:W-:Y:S02]  /*7e80*/  @!UPT UIADD3 URZ, UPT, UPT, URZ, URZ, URZ ;  /* 0x000000fffffff290 */ /* 0x000fe4000fffe0ff */
[----:B------:R-:W3:Y:S01]  /*7e90*/  @P0 LDC.64 R2, c[0x0][0xca8] ;  /* 0x00032a00ff020b82 */ /* 0x000ee20000000a00 */
[----:B------:R-:W-:Y:S04]  /*7ea0*/  @P0 IMAD R0, R74, UR44, RZ ;  /* 0x0000002c4a000c24 */ /* 0x000fe8000f8e02ff */
[----:B---3--:R-:W-:Y:S05]  /*7eb0*/  @P0 IMAD.WIDE R2, R0, 0x4, R2 ;  /* 0x0000000400020825 */ /* 0x008fea00078e0202 */
[----:B-1---5:R1:W5:Y:S02]  /*7ec0*/  @P0 LDG.E R43, desc[UR4][R2.64] ;  /* 0x00000004022b0981 */ /* 0x022364000c1e1900 */
[----:B-1----:R-:W3:Y:S02]  /*7ed0*/  @!P0 LDC R43, c[0x0][0xca0] ;  /* 0x00032800ff2b8b82 */ /* 0x002ee40000000800 */
.L_x_125:
[----:B--2--5:R-:W-:Y:S01]  /*7ee0*/  FSETP.NEU.AND P0, PT, R45, RZ, PT ;  /* 0x000000ff2d00720b */ /* 0x024fe20003f0d000 */
[----:B------:R-:W-:Y:S01]  /*7ef0*/  ULOP3.LUT UR4, UR58, 0x1, URZ, 0x3c, !UPT ;  /* 0x000000013a047892 */ /* 0x000fe2000f8e3cff */
[----:B------:R-:W-:Y:S01]  /*7f00*/  SEL R4, RZ, 0xffffffff, P3 ;  /* 0xffffffffff047807 */ /* 0x000fe20001800000 */
[----:B------:R-:W-:Y:S01]  /*7f10*/  IMAD.U32 R51, RZ, RZ, UR45 ;  /* 0x0000002dff337e24 */ /* 0x000fe2000f8e00ff */
[----:B------:R-:W-:Y:S01]  /*7f20*/  @!P4 LOP3.LUT P3, RZ, R89, 0xff, RZ, 0xc0, !PT ;  /* 0x000000ff59ffc812 */ /* 0x000fe2000786c0ff */
[----:B------:R-:W-:Y:S01]  /*7f30*/  IMAD.MOV.U32 R104, RZ, RZ, 0x10 ;  /* 0x00000010ff687424 */ /* 0x000fe200078e00ff */
[----:B------:R-:W-:Y:S01]  /*7f40*/  @!P4 SEL R0, RZ, 0xffffffff, P0 ;  /* 0xffffffffff00c807 */ /* 0x000fe20000000000 */
[----:B------:R-:W-:Y:S01]  /*7f50*/  IMAD.U32 R114, RZ, RZ, UR4 ;  /* 0x00000004ff727e24 */ /* 0x000fe2000f8e00ff */
[----:B------:R-:W-:Y:S01]  /*7f60*/  LEA R106, R84, UR43, 0x3 ;  /* 0x0000002b546a7c11 */ /* 0x000fe2000f8e18ff */
[----:B------:R-:W-:Y:S01]  /*7f70*/  IMAD.SHL.U32 R105, R86, 0x2, RZ ;  /* 0x0000000256697824 */ /* 0x000fe200078e00ff */
[----:B------:R-:W-:Y:S01]  /*7f80*/  @P2 SEL R0, R4, R0, !P3 ;  /* 0x0000000004002207 */ /* 0x000fe20005800000 */
[----:B------:R-:W-:Y:S01]  /*7f90*/  IMAD.SHL.U32 R51, R51, 0x1000, RZ ;  /* 0x0000100033337824 */ /* 0x000fe200078e00ff */
[----:B------:R-:W-:Y:S01]  /*7fa0*/  SEL R3, RZ, 0xffffffff, P0 ;  /* 0xffffffffff037807 */ /* 0x000fe20000000000 */
[----:B------:R-:W-:Y:S01]  /*7fb0*/  BSSY B1, `(.L_x_126) ;  /* 0x000003a000017945 */ /* 0x000fe20003800000 */
[----:B------:R-:W-:Y:S01]  /*7fc0*/  @!P4 LOP3.LUT R0, R0, 0x1, RZ, 0xc0, !PT ;  /* 0x000000010000c812 */ /* 0x000fe200078ec0ff */
[----:B------:R-:W-:Y:S01]  /*7fd0*/  IMAD.MOV.U32 R113, RZ, RZ, 0x1 ;  /* 0x00000001ff717424 */ /* 0x000fe200078e00ff */
[----:B------:R-:W-:Y:S01]  /*7fe0*/  LOP3.LUT P6, RZ, R87, 0x40, RZ, 0xc0, !PT ;  /* 0x0000004057ff7812 */ /* 0x000fe200078cc0ff */
[----:B------:R-:W-:Y:S01]  /*7ff0*/  IMAD R107, R84, 0x40, R85 ;  /* 0x00000040546b7824 */ /* 0x000fe200078e0255 */
[----:B------:R-:W-:Y:S01]  /*8000*/  ISETP.NE.U32.OR P5, PT, R0, 0x1, P4 ;  /* 0x000000010000780c */ /* 0x000fe200027a5470 */
[----:B------:R-:W-:Y:S01]  /*8010*/  IMAD.U32 R0, RZ, RZ, UR45 ;  /* 0x0000002dff007e24 */ /* 0x000fe2000f8e00ff */
[----:B------:R-:W-:Y:S01]  /*8020*/  LOP3.LUT P4, R80, R89, 0xff, RZ, 0xc0, !PT ;  /* 0x000000ff59507812 */ /* 0x000fe2000788c0ff */
[----:B------:R-:W-:Y:S01]  /*8030*/  IMAD.U32 R112, RZ, RZ, UR45 ;  /* 0x0000002dff707e24 */ /* 0x000fe2000f8e00ff */
[----:B------:R-:W-:Y:S02]  /*8040*/  SEL R104, R104, 0xfffffff0, !P6 ;  /* 0xfffffff068687807 */ /* 0x000fe40007000000 */
[----:B------:R-:W-:Y:S02]  /*8050*/  CS2R R70, SRZ ;  /* 0x0000000000467805 */ /* 0x000fe4000001ff00 */
[----:B------:R-:W-:Y:S02]  /*8060*/  LEA R0, R0, UR43, 0x3 ;  /* 0x0000002b00007c11 */ /* 0x000fe4000f8e18ff */
[----:B------:R-:W-:Y:S02]  /*8070*/  CS2R R68, SRZ ;  /* 0x0000000000447805 */ /* 0x000fe4000001ff00 */
[----:B------:R-:W-:Y:S02]  /*8080*/  @P1 SEL R3, R4, R3, !P4 ;  /* 0x0000000304031207 */ /* 0x000fe40006000000 */
[----:B------:R-:W-:Y:S02]  /*8090*/  CS2R R66, SRZ ;  /* 0x0000000000427805 */ /* 0x000fe4000001ff00 */
[----:B------:R-:W-:Y:S02]  /*80a0*/  IADD3 R50, PT, PT, R51, UR43, R105 ;  /* 0x0000002b33327c10 */ /* 0x000fe4000fffe069 */
[----:B------:R-:W-:Y:S02]  /*80b0*/  CS2R R64, SRZ ;  /* 0x0000000000407805 */ /* 0x000fe4000001ff00 */
[----:B------:R-:W-:Y:S02]  /*80c0*/  LOP3.LUT R3, R3, 0x1, RZ, 0xc0, !PT ;  /* 0x0000000103037812 */ /* 0x000fe400078ec0ff */
[----:B------:R-:W-:Y:S02]  /*80d0*/  CS2R R58, SRZ ;  /* 0x00000000003a7805 */ /* 0x000fe4000001ff00 */
[----:B------:R-:W-:Y:S02]  /*80e0*/  @P5 SHF.L.U32 R2, R114, 0x1f, RZ ;  /* 0x0000001f72025819 */ /* 0x000fe400000006ff */
[----:B------:R-:W-:Y:S02]  /*80f0*/  CS2R R56, SRZ ;  /* 0x0000000000387805 */ /* 0x000fe4000001ff00 */
[----:B------:R-:W-:Y:S02]  /*8100*/  ISETP.NE.U32.AND P0, PT, R3, 0x1, PT ;  /* 0x000000010300780c */ /* 0x000fe40003f05070 */
[----:B------:R-:W-:Y:S01]  /*8110*/  CS2R R54, SRZ ;  /* 0x0000000000367805 */ /* 0x000fe2000001ff00 */
[----:B------:R1:W2:Y:S01]  /*8120*/  @P5 SYNCS.PHASECHK.TRANS64.TRYWAIT P3, [R0+URZ+0x1e0], R2 ;  /* 0x0001e002000055a7 */ /* 0x0002a200080611ff */
[----:B------:R-:W-:Y:S02]  /*8130*/  P2R R103, PR, RZ, 0x20 ;  /* 0x00000020ff677803 */ /* 0x000fe40000000000 */
[----:B------:R-:W-:Y:S02]  /*8140*/  CS2R R52, SRZ ;  /* 0x0000000000347805 */ /* 0x000fe4000001ff00 */
[----:B------:R-:W-:Y:S01]  /*8150*/  P2R R115, PR, RZ, 0x1 ;  /* 0x00000001ff737803 */ /* 0x000fe20000000000 */
[----:B------:R-:W-:Y:S01]  /*8160*/  IMAD.IADD R49, R50, 0x1, R104 ;  /* 0x0000000132317824 */ /* 0x000fe200078e0268 */
[----:B-1----:R-:W-:Y:S04]  /*8170*/  SHF.L.U32 R2, R83, 0x1f, RZ ;  /* 0x0000001f53027819 */ /* 0x002fe800000006ff */
[----:B------:R1:W4:Y:S01]  /*8180*/  SYNCS.PHASECHK.TRANS64.TRYWAIT P2, [R106+URZ+0x240], R2 ;  /* 0x000240026a0075a7 */ /* 0x00032200080411ff */
[----:B--2---:R-:W-:Y:S01]  /*8190*/  @P5 SEL R113, RZ, 0x1, !P3 ;  /* 0x00000001ff715807 */ /* 0x004fe20005800000 */
[----:B-1----:R-:W-:Y:S06]  /*81a0*/  @!P5 BRA `(.L_x_127) ;  /* 0x000000000068d947 */ /* 0x002fec0003800000 */
[----:B------:R-:W-:Y:S01]  /*81b0*/  ISETP.NE.AND P0, PT, R113, RZ, PT ;  /* 0x000000ff7100720c */ /* 0x000fe20003f05270 */
[----:B------:R-:W-:Y:S01]  /*81c0*/  BSSY B0, `(.L_x_128) ;  /* 0x000000d000007945 */ /* 0x000fe20003800000 */
[----:B------:R-:W-:Y:S02]  /*81d0*/  CS2R R54, SRZ ;  /* 0x0000000000367805 */ /* 0x000fe4000001ff00 */
[----:B------:R-:W-:Y:S02]  /*81e0*/  CS2R R52, SRZ ;  /* 0x0000000000347805 */ /* 0x000fe4000001ff00 */
[----:B------:R-:W-:Y:S02]  /*81f0*/  CS2R R58, SRZ ;  /* 0x00000000003a7805 */ /* 0x000fe4000001ff00 */
[----:B------:R-:W-:Y:S02]  /*8200*/  CS2R R56, SRZ ;  /* 0x0000000000387805 */ /* 0x000fe4000001ff00 */
[----:B------:R-:W-:Y:S02]  /*8210*/  CS2R R66, SRZ ;  /* 0x0000000000427805 */ /* 0x000fe4000001ff00 */
[----:B------:R-:W-:Y:S02]  /*8220*/  CS2R R64, SRZ ;  /* 0x0000000000407805 */ /* 0x000fe4000001ff00 */
[----:B------:R-:W-:Y:S02]  /*8230*/  CS2R R70, SRZ ;  /* 0x0000000000467805 */ /* 0x000fe4000001ff00 */
[----:B------:R-:W-:Y:S01]  /*8240*/  CS2R R68, SRZ ;  /* 0x0000000000447805 */ /* 0x000fe2000001ff00 */
[----:B------:R-:W-:Y:S06]  /*8250*/  @P0 BRA `(.L_x_129) ;  /* 0x00000000000c0947 */ /* 0x000fec0003800000 */
[----:B------:R-:W-:Y:S04]  /*8260*/  SHF.L.U32 R3, R114, 0x1f, RZ ;  /* 0x0000001f72037819 */ /* 0x000fe800000006ff */
[----:B------:R-:W1:Y:S02]  /*8270*/  SYNCS.PHASECHK.TRANS64.TRYWAIT P0, [R0+URZ+0x1e0], R3 ;  /* 0x0001e003000075a7 */ /* 0x000e6400080011ff */
[----:B-1----:R-:W-:Y:S05]  /*8280*/  @!P0 BRA `(.L_x_130) ;  /* 0x00000054000c8947 */ /* 0x002fea0003800000 */
.L_x_129:
[----:B------:R-:W-:Y:S05]  /*8290*/  BSYNC B0 ;  /* 0x0000000000007941 */ /* 0x000fea0003800000 */
.L_x_128:
[----:B------:R-:W-:Y:S01]  /*82a0*/  ISETP.NE.AND P0, PT, R115, RZ, PT ;  /* 0x000000ff7300720c */ /* 0x000fe20003f05270 */
[----:B------:R-:W-:Y:S04]  /*82b0*/  UIADD3 UR4, UPT, UPT, UR45, 0x1, URZ ;  /* 0x000000012d047890 */ /* 0x000fe8000fffe0ff */
[----:B------:R-:W-:Y:S04]  /*82c0*/  UISETP.NE.AND UP0, UPT, UR4, 0x3, UPT ;  /* 0x000000030400788c */ /* 0x000fe8000bf05270 */
[----:B------:R-:W-:Y:S02]  /*82d0*/  USEL UR5, URZ, 0x1, UP0 ;  /* 0x00000001ff057887 */ /* 0x000fe40008000000 */
[----:B------:R-:W-:Y:S02]  /*82e0*/  USEL UR4, UR4, URZ, UP0 ;  /* 0x000000ff04047287 */ /* 0x000fe40008000000 */
[----:B------:R2:W1:Y:S02]  /*82f0*/  @P0 LDS.128 R52, [R50+0x300] ;  /* 0x0003000032340984 */ /* 0x0004640000000c00 */
[----:B------:R-:W-:Y:S02]  /*8300*/  LOP3.LUT R114, R114, UR5, RZ, 0x3c, !PT ;  /* 0x0000000572727c12 */ /* 0x000fe4000f8e3cff */
[----:B------:R2:W1:Y:S01]  /*8310*/  @P0 LDS.128 R56, [R49+0x300] ;  /* 0x0003000031380984 */ /* 0x0004620000000c00 */
[----:B------:R-:W-:Y:S03]  /*8320*/  IMAD.U32 R112, RZ, RZ, UR4 ;  /* 0x00000004ff707e24 */ /* 0x000fe6000f8e00ff */
[----:B------:R2:W1:Y:S04]  /*8330*/  @P0 LDS.128 R64, [R50+0xb00] ;  /* 0x000b000032400984 */ /* 0x0004680000000c00 */
[----:B------:R2:W1:Y:S02]  /*8340*/  @P0 LDS.128 R68, [R49+0xb00] ;  /* 0x000b000031440984 */ /* 0x0004640000000c00 */
.L_x_127:
[----:B------:R-:W-:Y:S05]  /*8350*/  BSYNC B1 ;  /* 0x0000000000017941 */ /* 0x000fea0003800000 */
.L_x_126:
[----:B------:R-:W-:Y:S01]  /*8360*/  HFMA2 R39, -RZ, RZ, 0, 0 ;  /* 0x00000000ff277431 */ /* 0x000fe200000001ff */
[----:B-1----:R-:W-:Y:S01]  /*8370*/  SHF.R.U32.HI R0, RZ, 0x15, R107 ;  /* 0x00000015ff007819 */ /* 0x002fe2000001166b */
[----:B----4-:R-:W-:Y:S06]  /*8380*/  @P2 BRA `(.L_x_131) ;  /* 0x0000000000082947 */ /* 0x010fec0003800000 */
[----:B------:R-:W1:Y:S02]  /*8390*/  SYNCS.PHASECHK.TRANS64.TRYWAIT P0, [R106+URZ+0x240], R2 ;  /* 0x000240026a0075a7 */ /* 0x000e6400080011ff */
[----:B-1----:R-:W-:Y:S05]  /*83a0*/  @!P0 BRA `(.L_x_132) ;  /* 0x0000005000d88947 */ /* 0x002fea0003800000 */
.L_x_131:
[----:B-1----:R-:W-:Y:S01]  /*83b0*/  LOP3.LUT R2, R0, 0x3, RZ, 0xc0, !PT ;  /* 0x0000000300027812 */ /* 0x002fe200078ec0ff */
[----:B------:R-:W-:Y:S01]  /*83c0*/  IMAD.MOV.U32 R38, RZ, RZ, RZ ;  /* 0x000000ffff267224 */ /* 0x000fe200078e00ff */
[----:B------:R-:W-:Y:S02]  /*83d0*/  CS2R R36, SRZ ;  /* 0x0000000000247805 */ /* 0x000fe4000001ff00 */
[----:B------:R-:W-:Y:S02]  /*83e0*/  CS2R R34, SRZ ;  /* 0x0000000000227805 */ /* 0x000fe4000001ff00 */
[----:B------:R-:W-:Y:S02]  /*83f0*/  ISETP.NE.AND P0, PT, R88, R2, PT ;  /* 0x000000025800720c */ /* 0x000fe40003f05270 */
[----:B------:R-:W-:Y:S02]  /*8400*/  CS2R R32, SRZ ;  /* 0x0000000000207805 */ /* 0x000fe4000001ff00 */
        /* <DEDUP_REMOVED lines=13> */
[----:B------:R-:W-:Y:S11]  /*84e0*/  LOP3.LUT P0, RZ, R0, 0x3, R90, 0x48, !PT ;  /* 0x0000000300ff7812 */ /* 0x000ff6000780485a */
[----:B------:R-:W-:Y:S02]  /*84f0*/  @!UPT UIADD3 URZ, UPT, UPT, URZ, URZ, URZ ;  /* 0x000000fffffff290 */ /* 0x000fe4000fffe0ff */
[----:B------:R-:W-:Y:S05]  /*8500*/  @!P0 BRA `(.L_x_134) ;  /* 0x0000000000408947 */ /* 0x000fea0003800000 */
[----:B------:R-:W1:Y:S01]  /*8510*/  LDCU.64 UR8, c[0x4][0x70] ;  /* 0x01000e00ff0877ac */ /* 0x000e620008000a00 */
[----:B------:R-:W-:Y:S01]  /*8520*/  MOV R15, 0x0 ;  /* 0x00000000000f7802 */ /* 0x000fe20000000f00 */
[----:B------:R-:W-:Y:S02]  /*8530*/  HFMA2 R12, -RZ, RZ, 0, 5.9604644775390625e-08 ;  /* 0x00000001ff0c7431 */ /* 0x000fe400000001ff */
[----:B------:R-:W-:Y:S02]  /*8540*/  IMAD.MOV.U32 R8, RZ, RZ, 0x192 ;  /* 0x00000192ff087424 */ /* 0x000fe400078e00ff */
[----:B------:R-:W-:Y:S01]  /*8550*/  IMAD.MOV.U32 R13, RZ, RZ, RZ ;  /* 0x000000ffff0d7224 */ /* 0x000fe200078e00ff */
[----:B------:R-:W4:Y:S01]  /*8560*/  LDCU.64 UR6, c[0x4][0x78] ;  /* 0x01000f00ff0677ac */ /* 0x000f220008000a00 */
[----:B------:R-:W2:Y:S01]  /*8570*/  LDC.64 R14, c[0x4][R15] ;  /* 0x010000000f0e7b82 */ /* 0x000ea20000000a00 */
[----:B------:R-:W5:Y:S01]  /*8580*/  LDCU.64 UR4, c[0x4][0x10] ;  /* 0x01000200ff0477ac */ /* 0x000f620008000a00 */
[----:B-1----:R-:W-:Y:S01]  /*8590*/  MOV R5, UR9 ;  /* 0x0000000900057c02 */ /* 0x002fe20008000f00 */
[----:B------:R-:W-:Y:S01]  /*85a0*/  IMAD.U32 R4, RZ, RZ, UR8 ;  /* 0x00000008ff047e24 */ /* 0x000fe2000f8e00ff */
[----:B----4-:R-:W-:Y:S01]  /*85b0*/  MOV R7, UR7 ;  /* 0x0000000700077c02 */ /* 0x010fe20008000f00 */
[----:B------:R-:W-:Y:S01]  /*85c0*/  IMAD.U32 R6, RZ, RZ, UR6 ;  /* 0x00000006ff067e24 */ /* 0x000fe2000f8e00ff */
[----:B-----5:R-:W-:Y:S01]  /*85d0*/  MOV R11, UR5 ;  /* 0x00000005000b7c02 */ /* 0x020fe20008000f00 */
[----:B------:R-:W-:Y:S02]  /*85e0*/  IMAD.U32 R10, RZ, RZ, UR4 ;  /* 0x00000004ff0a7e24 */ /* 0x000fe4000f8e00ff */
[----:B------:R-:W-:Y:S07]  /*85f0*/  LEPC R20, `(.L_x_134) ;  /* 0x000000001014794e */ /* 0x000fee0000000000 */
[----:B--23--:R-:W-:Y:S05]  /*8600*/  CALL.ABS.NOINC R14 ;  /* 0x000000000e007343 */ /* 0x00cfea0003c00000 */
.L_x_134:
[----:B------:R-:W-:Y:S05]  /*8610*/  WARPSYNC.ALL ;  /* 0x0000000000007948 */ /* 0x000fea0003800000 */
[C---:B------:R-:W-:Y:S01]  /*8620*/  R2UR UR4, R107.reuse ;  /* 0x000000006b0472ca */ /* 0x040fe200000e0000 */
[----:B------:R-:W-:Y:S05]  /*8630*/  VIADD R0, R107, 0x20 ;  /* 0x000000206b007836 */ /* 0x000fea0000000000 */
[----:B------:R-:W-:Y:S04]  /*8640*/  SHF.R.U32.HI R0, RZ, 0x15, R0 ;  /* 0x00000015ff007819 */ /* 0x000fe80000011600 */
[----:B------:R-:W-:Y:S03]  /*8650*/  LOP3.LUT P0, RZ, R0, 0x3, R90, 0x48, !PT ;  /* 0x0000000300ff7812 */ /* 0x000fe6000780485a */
[----:B------:R-:W1:Y:S10]  /*8660*/  LDTM.x16 R24, tmem[UR4] ;  /* 0x00000004001879ee */ /* 0x000e740008240000 */
[----:B-1----:R-:W-:Y:S05]  /*8670*/  @!P0 BRA `(.L_x_135) ;  /* 0x0000000000408947 */ /* 0x002fea0003800000 */
        /* <DEDUP_REMOVED lines=16> */
.L_x_135:
[----:B------:R-:W-:Y:S05]  /*8780*/  WARPSYNC.ALL ;  /* 0x0000000000007948 */ /* 0x000fea0003800000 */
[----:B------:R-:W-:Y:S11]  /*8790*/  R2UR UR4, R107 ;  /* 0x000000006b0472ca */ /* 0x000ff600000e0000 */
[----:B------:R-:W-:Y:S02]  /*87a0*/  @!UPT UIADD3 URZ, UPT, UPT, URZ, URZ, URZ ;  /* 0x000000fffffff290 */ /* 0x000fe4000fffe0ff */
[----:B------:R-:W1:Y:S02]  /*87b0*/  LDTM.x16 R4, tmem[UR4+0x20] ;  /* 0x00002004000479ee */ /* 0x000e640008240000 */
[----:B-1----:R-:W-:Y:S01]  /*87c0*/  NOP ;  /* 0x0000000000007918 */ /* 0x002fe20000000000 */
.L_x_133:
[----:B------:R-:W-:Y:S01]  /*87d0*/  SHF.L.U32 R20, R52, 0x10, RZ ;  /* 0x0000001034147819 */ /* 0x000fe200000006ff */
[C---:B---3--:R-:W-:Y:S01]  /*87e0*/  FMUL R0, R43.reuse, R24 ;  /* 0x000000182b007220 */ /* 0x048fe20000400000 */
[----:B------:R-:W-:Y:S01]  /*87f0*/  ISETP.NE.AND P0, PT, R88, R2, PT ;  /* 0x000000025800720c */ /* 0x000fe20003f05270 */
[----:B------:R-:W-:Y:S01]  /*8800*/  FMUL R2, R43, R25 ;  /* 0x000000192b027220 */ /* 0x000fe20000400000 */
[----:B------:R-:W-:Y:S01]  /*8810*/  LOP3.LUT R21, R52, 0xffff0000, RZ, 0xc0, !PT ;  /* 0xffff000034157812 */ /* 0x000fe200078ec0ff */
[----:B------:R-:W-:Y:S01]  /*8820*/  FFMA R0, R45, R20, R0 ;  /* 0x000000142d007223 */ /* 0x000fe20000000000 */
[----:B------:R-:W-:Y:S01]  /*8830*/  SHF.L.U32 R22, R53, 0x10, RZ ;  /* 0x0000001035167819 */ /* 0x000fe200000006ff */
[----:B------:R-:W-:Y:S01]  /*8840*/  FMUL R3, R43, R26 ;  /* 0x0000001a2b037220 */ /* 0x000fe20000400000 */
[----:B------:R-:W-:Y:S01]  /*8850*/  LOP3.LUT R23, R53, 0xffff0000, RZ, 0xc0, !PT ;  /* 0xffff000035177812 */ /* 0x000fe200078ec0ff */
[----:B------:R-:W-:Y:S01]  /*8860*/  FFMA R2, R45, R21, R2 ;  /* 0x000000152d027223 */ /* 0x000fe20000000002 */
[C---:B------:R-:W-:Y:S01]  /*8870*/  SHF.L.U32 R40, R54.reuse, 0x10, RZ ;  /* 0x0000001036287819 */ /* 0x040fe200000006ff */
[----:B------:R-:W-:Y:S01]  /*8880*/  FMUL R20, R43, R27 ;  /* 0x0000001b2b147220 */ /* 0x000fe20000400000 */
[----:B------:R-:W-:Y:S01]  /*8890*/  LOP3.LUT R41, R54, 0xffff0000, RZ, 0xc0, !PT ;  /* 0xffff000036297812 */ /* 0x000fe200078ec0ff */
[----:B------:R-:W-:Y:S01]  /*88a0*/  FFMA R3, R45, R22, R3 ;  /* 0x000000162d037223 */ /* 0x000fe20000000003 */
[----:B------:R-:W-:Y:S01]  /*88b0*/  F2FP.BF16.F32.PACK_AB R60, R2, R0 ;  /* 0x00000000023c723e */ /* 0x000fe200000010ff */
[----:B------:R-:W-:Y:S01]  /*88c0*/  FMUL R21, R43, R28 ;  /* 0x0000001c2b157220 */ /* 0x000fe20000400000 */
[----:B------:R-:W-:Y:S01]  /*88d0*/  LOP3.LUT R42, R69, 0xffff0000, RZ, 0xc0, !PT ;  /* 0xffff0000452a7812 */ /* 0x000fe200078ec0ff */
[----:B------:R-:W-:Y:S01]  /*88e0*/  FMUL R22, R43, R29 ;  /* 0x0000001d2b167220 */ /* 0x000fe20000400000 */
[----:B------:R-:W-:Y:S01]  /*88f0*/  SHF.L.U32 R44, R70, 0x10, RZ ;  /* 0x00000010462c7819 */ /* 0x000fe200000006ff */
[----:B------:R-:W-:Y:S01]  /*8900*/  FFMA R20, R45, R23, R20 ;  /* 0x000000172d147223 */ /* 0x000fe20000000014 */
[----:B------:R-:W-:Y:S01]  /*8910*/  SHF.L.U32 R23, R55, 0x10, RZ ;  /* 0x0000001037177819 */ /* 0x000fe200000006ff */
[----:B------:R-:W-:Y:S01]  /*8920*/  FFMA R21, R45, R40, R21 ;  /* 0x000000282d157223 */ /* 0x000fe20000000015 */
[----:B------:R-:W-:Y:S01]  /*8930*/  LOP3.LUT R40, R55, 0xffff0000, RZ, 0xc0, !PT ;  /* 0xffff000037287812 */ /* 0x000fe200078ec0ff */
[----:B------:R-:W-:Y:S01]  /*8940*/  FFMA R22, R45, R41, R22 ;  /* 0x000000292d167223 */ /* 0x000fe20000000016 */
[----:B------:R-:W-:Y:S01]  /*8950*/  F2FP.BF16.F32.PACK_AB R61, R20, R3 ;  /* 0x00000003143d723e */ /* 0x000fe200000010ff */
[C---:B------:R-:W-:Y:S01]  /*8960*/  FMUL R0, R43.reuse, R30 ;  /* 0x0000001e2b007220 */ /* 0x040fe20000400000 */
[----:B------:R-:W-:Y:S01]  /*8970*/  LOP3.LUT R41, R58, 0xffff0000, RZ, 0xc0, !PT ;  /* 0xffff00003a297812 */ /* 0x000fe200078ec0ff */
[----:B------:R-:W-:Y:S01]  /*8980*/  FMUL R2, R43, R31 ;  /* 0x0000001f2b027220 */ /* 0x000fe20000400000 */
[----:B------:R-:W-:Y:S01]  /*8990*/  F2FP.BF16.F32.PACK_AB R62, R22, R21 ;  /* 0x00000015163e723e */ /* 0x000fe200000010ff */
[C---:B------:R-:W-:Y:S01]  /*89a0*/  FFMA R0, R45.reuse, R23, R0 ;  /* 0x000000172d007223 */ /* 0x040fe20000000000 */
[C---:B------:R-:W-:Y:S01]  /*89b0*/  SHF.L.U32 R22, R56.reuse, 0x10, RZ ;  /* 0x0000001038167819 */ /* 0x040fe200000006ff */
[----:B------:R-:W-:Y:S01]  /*89c0*/  FFMA R2, R45, R40, R2 ;  /* 0x000000282d027223 */ /* 0x000fe20000000002 */
[----:B------:R-:W-:Y:S01]  /*89d0*/  LOP3.LUT R23, R56, 0xffff0000, RZ, 0xc0, !PT ;  /* 0xffff000038177812 */ /* 0x000fe200078ec0ff */
[----:B------:R-:W-:Y:S01]  /*89e0*/  FMUL R3, R43, R32 ;  /* 0x000000202b037220 */ /* 0x000fe20000400000 */
[----:B------:R-:W-:Y:S01]  /*89f0*/  SHF.L.U32 R40, R57, 0x10, RZ ;  /* 0x0000001039287819 */ /* 0x000fe200000006ff */
[C---:B------:R-:W-:Y:S01]  /*8a00*/  FMUL R20, R43.reuse, R33 ;  /* 0x000000212b147220 */ /* 0x040fe20000400000 */
[----:B------:R-:W-:Y:S01]  /*8a10*/  F2FP.BF16.F32.PACK_AB R63, R2, R0 ;  /* 0x00000000023f723e */ /* 0x000fe200000010ff */
[----:B------:R-:W-:Y:S01]  /*8a20*/  FMUL R21, R43, R34 ;  /* 0x000000222b157220 */ /* 0x000fe20000400000 */
[----:B------:R-:W-:Y:S01]  /*8a30*/  LOP3.LUT R46, R70, 0xffff0000, RZ, 0xc0, !PT ;  /* 0xffff0000462e7812 */ /* 0x000fe200078ec0ff */
[----:B------:R-:W-:Y:S01]  /*8a40*/  FFMA R3, R45, R22, R3 ;  /* 0x000000162d037223 */ /* 0x000fe20000000003 */
[----:B------:R-:W-:Y:S01]  /*8a50*/  SHF.L.U32 R47, R71, 0x10, RZ ;  /* 0x00000010472f7819 */ /* 0x000fe200000006ff */
[----:B------:R-:W-:Y:S01]  /*8a60*/  FFMA R20, R45, R23, R20 ;  /* 0x000000172d147223 */ /* 0x000fe20000000014 */
[----:B------:R-:W-:Y:S01]  /*8a70*/  LOP3.LUT R23, R57, 0xffff0000, RZ, 0xc0, !PT ;  /* 0xffff000039177812 */ /* 0x000fe200078ec0ff */
[----:B------:R-:W-:Y:S01]  /*8a80*/  FFMA R21, R45, R40, R21 ;  /* 0x000000282d157223 */ /* 0x000fe20000000015 */
[----:B------:R-:W-:Y:S01]  /*8a90*/  SHF.L.U32 R40, R58, 0x10, RZ ;  /* 0x000000103a287819 */ /* 0x000fe200000006ff */
[C---:B------:R-:W-:Y:S01]  /*8aa0*/  FMUL R0, R43.reuse, R35 ;  /* 0x000000232b007220 */ /* 0x040fe20000400000 */
[----:B------:R-:W-:Y:S01]  /*8ab0*/  F2FP.BF16.F32.PACK_AB R96, R20, R3 ;  /* 0x000000031460723e */ /* 0x000fe200000010ff */
[----:B------:R-:W-:Y:S01]  /*8ac0*/  FMUL R2, R43, R36 ;  /* 0x000000242b027220 */ /* 0x000fe20000400000 */
[----:B------:R-:W-:Y:S01]  /*8ad0*/  LOP3.LUT R48, R71, 0xffff0000, RZ, 0xc0, !PT ;  /* 0xffff000047307812 */ /* 0x000fe200078ec0ff */
[----:B------:R-:W-:Y:S01]  /*8ae0*/  FMUL R22, R43, R37 ;  /* 0x000000252b167220 */ /* 0x000fe20000400000 */
[----:B------:R-:W-:Y:S01]  /*8af0*/  ISETP.NE.AND P1, PT, R88, RZ, PT ;  /* 0x000000ff5800720c */ /* 0x000fe20003f25270 */
[----:B------:R-:W-:Y:S01]  /*8b00*/  FFMA R0, R45, R23, R0 ;  /* 0x000000172d007223 */ /* 0x000fe20000000000 */
[----:B------:R-:W-:Y:S01]  /*8b10*/  SHF.L.U32 R23, R59, 0x10, RZ ;  /* 0x000000103b177819 */ /* 0x000fe200000006ff */
[----:B------:R-:W-:Y:S01]  /*8b20*/  FFMA R2, R45, R40, R2 ;  /* 0x000000282d027223 */ /* 0x000fe20000000002 */
[----:B------:R-:W-:Y:S01]  /*8b30*/  LOP3.LUT R40, R59, 0xffff0000, RZ, 0xc0, !PT ;  /* 0xffff00003b287812 */ /* 0x000fe200078ec0ff */
[----:B------:R1:W-:Y:S01]  /*8b40*/  @!P0 STS.128 [R50+0x300], R60 ;  /* 0x0003003c32008388 */ /* 0x0003e20000000c00 */
[----:B------:R-:W-:Y:S01]  /*8b50*/  F2FP.BF16.F32.PACK_AB R97, R0, R21 ;  /* 0x000000150061723e */ /* 0x000fe200000010ff */
[----:B------:R-:W-:Y:S01]  /*8b60*/  FFMA R22, R45, R41, R22 ;  /* 0x000000292d167223 */ /* 0x000fe20000000016 */
[----:B------:R-:W-:Y:S01]  /*8b70*/  LOP3.LUT R41, R66, 0xffff0000, RZ, 0xc0, !PT ;  /* 0xffff000042297812 */ /* 0x000fe200078ec0ff */
[C---:B------:R-:W-:Y:S01]  /*8b80*/  FMUL R3, R43.reuse, R38 ;  /* 0x000000262b037220 */ /* 0x040fe20000400000 */
[C---:B------:R-:W-:Y:S01]  /*8b90*/  FMUL R20, R43.reuse, R39 ;  /* 0x000000272b147220 */ /* 0x040fe20000400000 */
        /* <DEDUP_REMOVED lines=8> */
[----:B------:R-:W-:Y:S01]  /*8c20*/  FMUL R21, R43, R6 ;  /* 0x000000062b157220 */ /* 0x000fe20000400000 */
[C---:B------:R-:W-:Y:S01]  /*8c30*/  FFMA R0, R45.reuse, R22, R0 ;  /* 0x000000162d007223 */ /* 0x040fe20000000000 */
[C---:B------:R-:W-:Y:S01]  /*8c40*/  FFMA R2, R45.reuse, R23, R2 ;  /* 0x000000172d027223 */ /* 0x040fe20000000002 */
[----:B------:R-:W-:Y:S01]  /*8c50*/  F2FP.BF16.F32.PACK_AB R99, R20, R3 ;  /* 0x000000031463723e */ /* 0x000fe200000010ff */
[----:B------:R-:W-:Y:S01]  /*8c60*/  FFMA R21, R45, R40, R21 ;  /* 0x000000282d157223 */ /* 0x000fe20000000015 */
[----:B------:R-:W-:Y:S01]  /*8c70*/  LOP3.LUT R23, R65, 0xffff0000, RZ, 0xc0, !PT ;  /* 0xffff000041177812 */ /* 0x000fe200078ec0ff */
[C---:B------:R-:W-:Y:S01]  /*8c80*/  FMUL R3, R43.reuse, R7 ;  /* 0x000000072b037220 */ /* 0x040fe20000400000 */
[----:B------:R-:W-:Y:S01]  /*8c90*/  SHF.L.U32 R40, R66, 0x10, RZ ;  /* 0x0000001042287819 */ /* 0x000fe200000006ff */
[----:B------:R1:W-:Y:S01]  /*8ca0*/  @!P0 STS.128 [R49+0x300], R96 ;  /* 0x0003006031008388 */ /* 0x0003e20000000c00 */
[C---:B------:R-:W-:Y:S01]  /*8cb0*/  FMUL R20, R43.reuse, R8 ;  /* 0x000000082b147220 */ /* 0x040fe20000400000 */
[----:B------:R-:W-:Y:S01]  /*8cc0*/  FMUL R22, R43, R9 ;  /* 0x000000092b167220 */ /* 0x000fe20000400000 */
[C---:B------:R-:W-:Y:S01]  /*8cd0*/  FFMA R3, R45.reuse, R23, R3 ;  /* 0x000000172d037223 */ /* 0x040fe20000000003 */
[----:B------:R-:W-:Y:S01]  /*8ce0*/  F2FP.BF16.F32.PACK_AB R108, R2, R0 ;  /* 0x00000000026c723e */ /* 0x000fe200000010ff */
[----:B------:R-:W-:Y:S01]  /*8cf0*/  FFMA R20, R45, R40, R20 ;  /* 0x000000282d147223 */ /* 0x000fe20000000014 */
[----:B------:R-:W-:Y:S01]  /*8d00*/  SHF.L.U32 R23, R67, 0x10, RZ ;  /* 0x0000001043177819 */ /* 0x000fe200000006ff */
[----:B------:R-:W-:Y:S01]  /*8d10*/  FMUL R0, R43, R10 ;  /* 0x0000000a2b007220 */ /* 0x000fe20000400000 */
[----:B------:R-:W-:Y:S01]  /*8d20*/  LOP3.LUT R40, R67, 0xffff0000, RZ, 0xc0, !PT ;  /* 0xffff000043287812 */ /* 0x000fe200078ec0ff */
[----:B------:R-:W-:Y:S01]  /*8d30*/  FFMA R22, R45, R41, R22 ;  /* 0x000000292d167223 */ /* 0x000fe20000000016 */
[----:B------:R-:W-:Y:S01]  /*8d40*/  FMUL R2, R43, R11 ;  /* 0x0000000b2b027220 */ /* 0x000fe20000400000 */
[----:B------:R-:W-:Y:S01]  /*8d50*/  FFMA R0, R45, R23, R0 ;  /* 0x000000172d007223 */ /* 0x000fe20000000000 */
[----:B------:R-:W-:Y:S01]  /*8d60*/  F2FP.BF16.F32.PACK_AB R109, R3, R21 ;  /* 0x00000015036d723e */ /* 0x000fe200000010ff */
[----:B------:R-:W-:Y:S01]  /*8d70*/  FMUL R3, R43, R12 ;  /* 0x0000000c2b037220 */ /* 0x000fe20000400000 */
[----:B------:R-:W-:Y:S01]  /*8d80*/  FFMA R2, R45, R40, R2 ;  /* 0x000000282d027223 */ /* 0x000fe20000000002 */
[----:B------:R-:W-:Y:S01]  /*8d90*/  SHF.L.U32 R23, R68, 0x10, RZ ;  /* 0x0000001044177819 */ /* 0x000fe200000006ff */
[C---:B------:R-:W-:Y:S01]  /*8da0*/  FMUL R21, R43.reuse, R14 ;  /* 0x0000000e2b157220 */ /* 0x040fe20000400000 */
[----:B------:R-:W-:Y:S01]  /*8db0*/  F2FP.BF16.F32.PACK_AB R110, R22, R20 ;  /* 0x00000014166e723e */ /* 0x000fe200000010ff */
[C---:B------:R-:W-:Y:S01]  /*8dc0*/  FMUL R20, R43.reuse, R13 ;  /* 0x0000000d2b147220 */ /* 0x040fe20000400000 */
[----:B------:R-:W-:Y:S01]  /*8dd0*/  LOP3.LUT R40, R68, 0xffff0000, RZ, 0xc0, !PT ;  /* 0xffff000044287812 */ /* 0x000fe200078ec0ff */
[----:B------:R-:W-:Y:S01]  /*8de0*/  FMUL R22, R43, R15 ;  /* 0x0000000f2b167220 */ /* 0x000fe20000400000 */
[----:B------:R-:W-:Y:S01]  /*8df0*/  SHF.L.U32 R41, R69, 0x10, RZ ;  /* 0x0000001045297819 */ /* 0x000fe200000006ff */
[----:B------:R-:W-:Y:S01]  /*8e00*/  FFMA R3, R45, R23, R3 ;  /* 0x000000172d037223 */ /* 0x000fe20000000003 */
[----:B------:R-:W-:Y:S01]  /*8e10*/  FMUL R23, R43, R16 ;  /* 0x000000102b177220 */ /* 0x000fe20000400000 */
[----:B------:R-:W-:Y:S01]  /*8e20*/  FFMA R20, R45, R40, R20 ;  /* 0x000000282d147223 */ /* 0x000fe20000000014 */
[----:B------:R-:W-:Y:S01]  /*8e30*/  FMUL R40, R43, R17 ;  /* 0x000000112b287220 */ /* 0x000fe20000400000 */
[C---:B------:R-:W-:Y:S01]  /*8e40*/  FFMA R21, R45.reuse, R41, R21 ;  /* 0x000000292d157223 */ /* 0x040fe20000000015 */
[----:B------:R-:W-:Y:S01]  /*8e50*/  FFMA R22, R45, R42, R22 ;  /* 0x0000002a2d167223 */ /* 0x000fe20000000016 */
[C---:B------:R-:W-:Y:S01]  /*8e60*/  FMUL R41, R43.reuse, R18 ;  /* 0x000000122b297220 */ /* 0x040fe20000400000 */
[----:B------:R-:W-:Y:S01]  /*8e70*/  FMUL R42, R43, R19 ;  /* 0x000000132b2a7220 */ /* 0x000fe20000400000 */
[----:B------:R-:W-:Y:S01]  /*8e80*/  F2FP.BF16.F32.PACK_AB R111, R2, R0 ;  /* 0x00000000026f723e */ /* 0x000fe200000010ff */
[C---:B------:R-:W-:Y:S01]  /*8e90*/  FFMA R23, R45.reuse, R44, R23 ;  /* 0x0000002c2d177223 */ /* 0x040fe20000000017 */
[C---:B------:R-:W-:Y:S01]  /*8ea0*/  FFMA R40, R45.reuse, R46, R40 ;  /* 0x0000002e2d287223 */ /* 0x040fe20000000028 */
[C---:B------:R-:W-:Y:S01]  /*8eb0*/  FFMA R41, R45.reuse, R47, R41 ;  /* 0x0000002f2d297223 */ /* 0x040fe20000000029 */
[----:B------:R-:W-:Y:S01]  /*8ec0*/  FFMA R42, R45, R48, R42 ;  /* 0x000000302d2a7223 */ /* 0x000fe2000000002a */
[----:B------:R1:W-:Y:S01]  /*8ed0*/  @!P0 STS.128 [R50+0xb00], R108 ;  /* 0x000b006c32008388 */ /* 0x0003e20000000c00 */
[----:B------:R-:W-:Y:S02]  /*8ee0*/  F2FP.BF16.F32.PACK_AB R21, R22, R21 ;  /* 0x000000151615723e */ /* 0x000fe400000010ff */
[----:B------:R-:W-:Y:S02]  /*8ef0*/  F2FP.BF16.F32.PACK_AB R22, R40, R23 ;  /* 0x000000172816723e */ /* 0x000fe400000010ff */
[----:B------:R-:W-:Y:S02]  /*8f00*/  F2FP.BF16.F32.PACK_AB R20, R20, R3 ;  /* 0x000000031414723e */ /* 0x000fe400000010ff */
[----:B------:R-:W-:Y:S05]  /*8f10*/  F2FP.BF16.F32.PACK_AB R23, R42, R41 ;  /* 0x000000292a17723e */ /* 0x000fea00000010ff */
[----:B------:R1:W-:Y:S01]  /*8f20*/  @!P0 STS.128 [R49+0xb00], R20 ;  /* 0x000b001431008388 */ /* 0x0003e20000000c00 */
[----:B------:R-:W-:Y:S01]  /*8f30*/  @!PT LDS RZ, [RZ] ;  /* 0x00000000fffff984 */ /* 0x000fe20000000800 */
[----:B------:R-:W-:Y:S01]  /*8f40*/  @!PT LDS RZ, [RZ] ;  /* 0x00000000fffff984 */ /* 0x000fe20000000800 */
[----:B------:R-:W-:Y:S01]  /*8f50*/  @!PT LDS RZ, [RZ] ;  /* 0x00000000fffff984 */ /* 0x000fe20000000800 */
[----:B------:R-:W-:Y:S01]  /*8f60*/  @!PT LDS RZ, [RZ] ;  /* 0x00000000fffff984 */ /* 0x000fe20000000800 */
[----:B------:R3:W-:Y:S07]  /*8f70*/  MEMBAR.ALL.CTA ;  /* 0x0000000000007992 */ /* 0x0007ee0000008000 */
[----:B---3--:R-:W3:Y:S01]  /*8f80*/  FENCE.VIEW.ASYNC.S ;  /* 0x00000000000073c6 */ /* 0x008ee20000000000 */
[----:B------:R-:W-:Y:S05]  /*8f90*/  WARPSYNC.ALL ;  /* 0x0000000000007948 */ /* 0x000fea0003800000 */
[----:B------:R-:W-:Y:S01]  /*8fa0*/  BSSY.RECONVERGENT B0, `(.L_x_136) ;  /* 0x0000011000007945 */ /* 0x000fe20003800200 */
[----:B---3--:R-:W-:Y:S06]  /*8fb0*/  BAR.SYNC.DEFER_BLOCKING 0x1, 0x80 ;  /* 0x0042000000007b1d */ /* 0x008fec0000010000 */
[----:B------:R-:W-:Y:S05]  /*8fc0*/  @P1 BRA `(.L_x_137) ;  /* 0x0000000000381947 */ /* 0x000fea0003800000 */
[----:B------:R-:W3:Y:S01]  /*8fd0*/  LDCU.64 UR6, c[0x0][0x348] ;  /* 0x00006900ff0677ac */ /* 0x000ee20008000a00 */
[----:B------:R-:W-:Y:S01]  /*8fe0*/  R2UR UR5, R51 ;  /* 0x00000000330572ca */ /* 0x000fe200000e0000 */
[----:B------:R-:W-:Y:S01]  /*8ff0*/  UMOV UR51, UR44 ;  /* 0x0000002c00337c82 */ /* 0x000fe20008000000 */
[----:B------:R-:W-:Y:S01]  /*9000*/  UIADD3 UR9, UPT, UPT, UR49, 0x20, URZ ;  /* 0x0000002031097890 */ /* 0x000fe2000fffe0ff */
[----:B------:R-:W-:Y:S01]  /*9010*/  UMOV UR10, UR50 ;  /* 0x00000032000a7c82 */ /* 0x000fe20008000000 */
[----:B------:R-:W-:Y:S09]  /*9020*/  UMOV UR11, UR44 ;  /* 0x0000002c000b7c82 */ /* 0x000ff20008000000 */
[----:B------:R-:W-:Y:S02]  /*9030*/  UIADD3 UR5, UPT, UPT, UR43, UR5, URZ ;  /* 0x000000052b057290 */ /* 0x000fe4000fffe0ff */
[----:B---3--:R-:W-:Y:S02]  /*9040*/  UIADD3 UR4, UP0, UPT, UR6, 0xa80, URZ ;  /* 0x00000a8006047890 */ /* 0x008fe4000ff1e0ff */
[----:B------:R-:W-:Y:S02]  /*9050*/  UIADD3 UR48, UPT, UPT, UR5, 0x300, URZ ;  /* 0x0000030005307890 */ /* 0x000fe4000fffe0ff */
[----:B------:R-:W-:Y:S02]  /*9060*/  UIADD3 UR8, UPT, UPT, UR5, 0xb00, URZ ;  /* 0x00000b0005087890 */ /* 0x000fe4000fffe0ff */
[----:B------:R-:W-:Y:S09]  /*9070*/  UIADD3.X UR5, UPT, UPT, URZ, UR7, URZ, UP0, !UPT ;  /* 0x00000007ff057290 */ /* 0x000ff200087fe4ff */
[----:B------:R3:W-:Y:S01]  /*9080*/  UTMASTG.3D [UR48], [UR4] ;  /* 0x00000030040073b5 */ /* 0x0007e20008010000 */
[----:B------:R3:W-:Y:S02]  /*9090*/  UTMASTG.3D [UR8], [UR4] ;  /* 0x00000008040073b5 */ /* 0x0007e40008010000 */
[----:B---3--:R0:W-:Y:S02]  /*90a0*/  UTMACMDFLUSH ;  /* 0x00000000000079b7 */ /* 0x0081e40000000000 */
.L_x_137:
[----:B------:R-:W-:Y:S05]  /*90b0*/  BSYNC.RECONVERGENT B0 ;  /* 0x0000000000007941 */ /* 0x000fea0003800200 */
.L_x_136:
[----:B------:R-:W-:Y:S01]  /*90c0*/  UIADD3 UR47, UPT, UPT, UR45, 0x1, URZ ;  /* 0x000000012d2f7890 */ /* 0x000fe2000fffe0ff */
[----:B------:R-:W-:Y:S03]  /*90d0*/  BSSY.RECONVERGENT B0, `(.L_x_138) ;  /* 0x0000005000007945 */ /* 0x000fe60003800200 */
[----:B------:R-:W-:Y:S04]  /*90e0*/  UISETP.NE.AND UP0, UPT, UR47, 0x3, UPT ;  /* 0x000000032f00788c */ /* 0x000fe8000bf05270 */
[----:B------:R-:W-:Y:S01]  /*90f0*/  USEL UR46, UR47, URZ, UP0 ;  /* 0x000000ff2f2e7287 */ /* 0x000fe20008000000 */
[----:B------:R-:W-:Y:S11]  /*9100*/  @P1 BRA `(.L_x_139) ;  /* 0x0000000000041947 */ /* 0x000ff60003800000 */
[----:B------:R-:W-:Y:S04]  /*9110*/  DEPBAR.LE SB0, 0x1 ;  /* 0x000080400000791a */ /* 0x000fe80000000000 */
.L_x_139:
[----:B------:R-:W-:Y:S05]  /*9120*/  BSYNC.RECONVERGENT B0 ;  /* 0x0000000000007941 */ /* 0x000fea0003800200 */
.L_x_138:
[----:B------:R-:W-:Y:S01]  /*9130*/  BAR.SYNC.DEFER_BLOCKING 0x1, 0x80 ;  /* 0x0042000000007b1d */ /* 0x000fe20000010000 */
[----:B------:R-:W-:Y:S01]  /*9140*/  ISETP.NE.AND P1, PT, R103, RZ, PT ;  /* 0x000000ff6700720c */ /* 0x000fe20003f25270 */
[----:B------:R-:W-:Y:S01]  /*9150*/  UISETP.NE.AND UP0, UPT, UR57, URZ, UPT ;  /* 0x000000ff3900728c */ /* 0x000fe2000bf05270 */
[----:B------:R-:W-:Y:S11]  /*9160*/  LEA R2, R112, UR43, 0x3 ;  /* 0x0000002b70027c11 */ /* 0x000ff6000f8e18ff */
[----:B------:R-:W-:Y:S01]  /*9170*/  @P1 SHF.L.U32 R3, R114, 0x1f, RZ ;  /* 0x0000001f72031819 */ /* 0x000fe200000006ff */
[----:B------:R-:W-:Y:S06]  /*9180*/  BRA.U !UP0, `(.L_x_140) ;  /* 0x0000000108247547 */ /* 0x000fec000b800000 */
[----:B-1----:R-:W-:Y:S01]  /*9190*/  IMAD.U32 R20, RZ, RZ, UR52 ;  /* 0x00000034ff147e24 */ /* 0x002fe2000f8e00ff */
[----:B------:R-:W-:Y:S01]  /*91a0*/  MOV R0, UR56 ;  /* 0x0000003800007c02 */ /* 0x000fe20008000f00 */
[----:B------:R-:W-:Y:S03]  /*91b0*/  UIADD3 UR4, UPT, UPT, UR52, 0x1, URZ ;  /* 0x0000000134047890 */ /* 0x000fe6000fffe0ff */
[----:B------:R-:W-:Y:S01]  /*91c0*/  @P1 LEA R20, R20, UR43, 0x3 ;  /* 0x0000002b14141c11 */ /* 0x000fe2000f8e18ff */
[----:B------:R-:W-:Y:S04]  /*91d0*/  UISETP.NE.AND UP0, UPT, UR4, 0x3, UPT ;  /* 0x000000030400788c */ /* 0x000fe8000bf05270 */
[----:B------:R-:W-:Y:S01]  /*91e0*/  @P1 VIADD R20, R20, 0x1f8 ;  /* 0x000001f814141836 */ /* 0x000fe20000000000 */
[----:B------:R-:W-:Y:S04]  /*91f0*/  USEL UR52, UR4, URZ, UP0 ;  /* 0x000000ff04347287 */ /* 0x000fe80008000000 */
[----:B------:R-:W-:Y:S04]  /*9200*/  @P1 PRMT R0, R0, 0x654, R20 ;  /* 0x0000065400001816 */ /* 0x000fe80000000014 */
[----:B------:R3:W-:Y:S04]  /*9210*/  @P1 SYNCS.ARRIVE.TRANS64.RED.A1T0 RZ, [R0+URZ], RZ ;  /* 0x000000ff00ff19a7 */ /* 0x0007e800081004ff */
.L_x_140:
[----:B------:R-:W4:Y:S01]  /*9220*/  @P1 SYNCS.PHASECHK.TRANS64.TRYWAIT P0, [R2+URZ+0x1e0], R3 ;  /* 0x0001e003020015a7 */ /* 0x000f2200080011ff */
[----:B------:R-:W-:Y:S01]  /*9230*/  BSSY B1, `(.L_x_141) ;  /* 0x0000019000017945 */ /* 0x000fe20003800000 */
[----:B----4-:R-:W-:Y:S03]  /*9240*/  @P1 SEL R113, RZ, 0x1, !P0 ;  /* 0x00000001ff711807 */ /* 0x010fe60004000000 */
[----:B------:R-:W-:Y:S05]  /*9250*/  @!P1 BRA `(.L_x_142) ;  /* 0x0000000000589947 */ /* 0x000fea0003800000 */
[----:B------:R-:W-:Y:S01]  /*9260*/  ISETP.NE.AND P1, PT, R115, RZ, PT ;  /* 0x000000ff7300720c */ /* 0x000fe20003f25270 */
[----:B------:R-:W-:Y:S01]  /*9270*/  BSSY B0, `(.L_x_143) ;  /* 0x0000009000007945 */ /* 0x000fe20003800000 */
[----:B------:R-:W-:Y:S11]  /*9280*/  ISETP.NE.AND P0, PT, R113, RZ, PT ;  /* 0x000000ff7100720c */ /* 0x000ff60003f05270 */
[----:B-1----:R-:W-:Y:S05]  /*9290*/  @P1 IMAD R20, R112, 0x1000, R105 ;  /* 0x0000100070141824 */ /* 0x002fea00078e0269 */
[----:B------:R-:W-:Y:S05]  /*92a0*/  @P1 IADD3 R3, PT, PT, R20, UR43, RZ ;  /* 0x0000002b14031c10 */ /* 0x000fea000fffe0ff */
[----:B------:R-:W-:Y:S01]  /*92b0*/  @P1 IMAD.IADD R3, R104, 0x1, R3 ;  /* 0x0000000168031824 */ /* 0x000fe200078e0203 */
[----:B------:R-:W-:Y:S06]  /*92c0*/  @P0 BRA `(.L_x_144) ;  /* 0x00000000000c0947 */ /* 0x000fec0003800000 */
[----:B---3--:R-:W-:Y:S04]  /*92d0*/  SHF.L.U32 R0, R114, 0x1f, RZ ;  /* 0x0000001f72007819 */ /* 0x008fe800000006ff */
[----:B------:R-:W1:Y:S02]  /*92e0*/  SYNCS.PHASECHK.TRANS64.TRYWAIT P0, [R2+URZ+0x1e0], R0 ;  /* 0x0001e000020075a7 */ /* 0x000e6400080011ff */
[----:B-1----:R-:W-:Y:S05]  /*92f0*/  @!P0 BRA `(.L_x_145) ;  /* 0x0000004400188947 */ /* 0x002fea0003800000 */
.L_x_144:
[----:B------:R-:W-:Y:S05]  /*9300*/  BSYNC B0 ;  /* 0x0000000000007941 */ /* 0x000fea0003800000 */
.L_x_143:
[----:B------:R-:W-:Y:S01]  /*9310*/  ISETP.NE.AND P0, PT, R115, RZ, PT ;  /* 0x000000ff7300720c */ /* 0x000fe20003f05270 */
[----:B------:R-:W-:Y:S11]  /*9320*/  VIADD R112, R112, 0x1 ;  /* 0x0000000170707836 */ /* 0x000ff60000000000 */
[----:B------:R-:W-:Y:S01]  /*9330*/  @!UPT UIADD3 URZ, UPT, UPT, URZ, URZ, URZ ;  /* 0x000000fffffff290 */ /* 0x000fe2000fffe0ff */
[----:B------:R4:W2:Y:S04]  /*9340*/  @P0 LDS.128 R52, [R20+UR43+0x300] ;  /* 0x0003002b14340984 */ /* 0x0008a80008000c00 */
[----:B------:R4:W2:Y:S04]  /*9350*/  @P0 LDS.128 R64, [R20+UR43+0xb00] ;  /* 0x000b002b14400984 */ /* 0x0008a80008000c00 */
[----:B------:R4:W2:Y:S04]  /*9360*/  @P0 LDS.128 R56, [R3+0x300] ;  /* 0x0003000003380984 */ /* 0x0008a80000000c00 */
[----:B------:R4:W2:Y:S01]  /*9370*/  @P0 LDS.128 R68, [R3+0xb00] ;  /* 0x000b000003440984 */ /* 0x0008a20000000c00 */
[C---:B------:R-:W-:Y:S04]  /*9380*/  ISETP.NE.AND P0, PT, R112.reuse, 0x3, PT ;  /* 0x000000037000780c */ /* 0x040fe80003f05270 */
[----:B-1-3--:R-:W-:Y:S02]  /*9390*/  SEL R0, RZ, 0x1, P0 ;  /* 0x00000001ff007807 */ /* 0x00afe40000000000 */
[----:B------:R-:W-:Y:S02]  /*93a0*/  SEL R112, R112, RZ, P0 ;  /* 0x000000ff70707207 */ /* 0x000fe40000000000 */
[----:B------:R-:W-:Y:S02]  /*93b0*/  LOP3.LUT R114, R114, R0, RZ, 0x3c, !PT ;  /* 0x0000000072727212 */ /* 0x000fe400078e3cff */
.L_x_142:
[----:B------:R-:W-:Y:S05]  /*93c0*/  BSYNC B1 ;  /* 0x0000000000017941 */ /* 0x000fea0003800000 */
.L_x_141:
[----:B----4-:R-:W-:Y:S05]  /*93d0*/  VIADD R3, R107, 0x400000 ;  /* 0x004000006b037836 */ /* 0x010fea0000000000 */
[----:B---3--:R-:W-:Y:S04]  /*93e0*/  SHF.R.U32.HI R0, RZ, 0x15, R3 ;  /* 0x00000015ff007819 */ /* 0x008fe80000011603 */
[----:B------:R-:W-:Y:S04]  /*93f0*/  LOP3.LUT R2, R0, 0x3, RZ, 0xc0, !PT ;  /* 0x0000000300027812 */ /* 0x000fe800078ec0ff */
[----:B------:R-:W-:Y:S11]  /*9400*/  ISETP.NE.AND P0, PT, R88, R2, PT ;  /* 0x000000025800720c */ /* 0x000ff60003f05270 */
[----:B------:R-:W-:Y:S02]  /*9410*/  @!UPT UIADD3 URZ, UPT, UPT, URZ, URZ, URZ ;  /* 0x000000fffffff290 */ /* 0x000fe4000fffe0ff */
[----:B------:R-:W-:Y:S05]  /*9420*/  @P0 BRA `(.L_x_146) ;  /* 0x0000000000bc0947 */ /* 0x000fea0003800000 */
[----:B------:R-:W-:Y:S02]  /*9430*/  LOP3.LUT P0, RZ, R0, 0x3, R90, 0x48, !PT ;  /* 0x0000000300ff7812 */ /* 0x000fe4000780485a */
[----:B------:R-:W-:Y:S11]  /*9440*/  MOV R16, R3 ;  /* 0x0000000300107202 */ /* 0x000ff60000000f00 */
[----:B------:R-:W-:Y:S05]  /*9450*/  @!P0 BRA `(.L_x_147) ;  /* 0x0000000000408947 */ /* 0x000fea0003800000 */
[----:B------:R-:W3:Y:S01]  /*9460*/  LDCU.64 UR8, c[0x4][0x70] ;  /* 0x01000e00ff0877ac */ /* 0x000ee20008000a00 */
[----:B------:R-:W-:Y:S01]  /*9470*/  MOV R15, 0x0 ;  /* 0x00000000000f7802 */ /* 0x000fe20000000f00 */
[----:B------:R-:W-:Y:S02]  /*9480*/  HFMA2 R12, -RZ, RZ, 0, 5.9604644775390625e-08 ;  /* 0x00000001ff0c7431 */ /* 0x000fe400000001ff */
[----:B------:R-:W-:Y:S02]  /*9490*/  IMAD.MOV.U32 R8, RZ, RZ, 0x192 ;  /* 0x00000192ff087424 */ /* 0x000fe400078e00ff */
[----:B------:R-:W-:Y:S01]  /*94a0*/  IMAD.MOV.U32 R13, RZ, RZ, RZ ;  /* 0x000000ffff0d7224 */ /* 0x000fe200078e00ff */
[----:B------:R-:W4:Y:S01]  /*94b0*/  LDCU.64 UR6, c[0x4][0x78] ;  /* 0x01000f00ff0677ac */ /* 0x000f220008000a00 */
[----:B------:R-:W1:Y:S01]  /*94c0*/  LDC.64 R14, c[0x4][R15] ;  /* 0x010000000f0e7b82 */ /* 0x000e620000000a00 */
[----:B------:R-:W5:Y:S01]  /*94d0*/  LDCU.64 UR4, c[0x4][0x10] ;  /* 0x01000200ff0477ac */ /* 0x000f620008000a00 */
[----:B---3--:R-:W-:Y:S01]  /*94e0*/  MOV R5, UR9 ;  /* 0x0000000900057c02 */ /* 0x008fe20008000f00 */
[----:B------:R-:W-:Y:S01]  /*94f0*/  IMAD.U32 R4, RZ, RZ, UR8 ;  /* 0x00000008ff047e24 */ /* 0x000fe2000f8e00ff */
[----:B----4-:R-:W-:Y:S01]  /*9500*/  MOV R7, UR7 ;  /* 0x0000000700077c02 */ /* 0x010fe20008000f00 */
[----:B------:R-:W-:Y:S01]  /*9510*/  IMAD.U32 R6, RZ, RZ, UR6 ;  /* 0x00000006ff067e24 */ /* 0x000fe2000f8e00ff */
[----:B-----5:R-:W-:Y:S01]  /*9520*/  MOV R11, UR5 ;  /* 0x00000005000b7c02 */ /* 0x020fe20008000f00 */
[----:B------:R-:W-:Y:S02]  /*9530*/  IMAD.U32 R10, RZ, RZ, UR4 ;  /* 0x00000004ff0a7e24 */ /* 0x000fe4000f8e00ff */
[----:B-1----:R-:W-:Y:S07]  /*9540*/  LEPC R20, `(.L_x_147) ;  /* 0x000000001014794e */ /* 0x002fee0000000000 */
[----:B--2---:R-:W-:Y:S05]  /*9550*/  CALL.ABS.NOINC R14 ;  /* 0x000000000e007343 */ /* 0x004fea0003c00000 */
.L_x_147:
[----:B------:R-:W-:Y:S05]  /*9560*/  WARPSYNC.ALL ;  /* 0x0000000000007948 */ /* 0x000fea0003800000 */
[C---:B------:R-:W-:Y:S01]  /*9570*/  R2UR UR4, R16.reuse ;  /* 0x00000000100472ca */ /* 0x040fe200000e0000 */
[----:B------:R-:W-:Y:S05]  /*9580*/  VIADD R0, R16, 0x20 ;  /* 0x0000002010007836 */ /* 0x000fea0000000000 */
[----:B------:R-:W-:Y:S04]  /*9590*/  SHF.R.U32.HI R0, RZ, 0x15, R0 ;  /* 0x00000015ff007819 */ /* 0x000fe80000011600 */
[----:B------:R-:W-:Y:S03]  /*95a0*/  LOP3.LUT P0, RZ, R0, 0x3, R90, 0x48, !PT ;  /* 0x0000000300ff7812 */ /* 0x000fe6000780485a */
[----:B------:R-:W3:Y:S10]  /*95b0*/  LDTM.x16 R24, tmem[UR4] ;  /* 0x00000004001879ee */ /* 0x000ef40008240000 */
[----:B---3--:R-:W-:Y:S05]  /*95c0*/  @!P0 BRA `(.L_x_148) ;  /* 0x0000000000408947 */ /* 0x008fea0003800000 */
        /* <DEDUP_REMOVED lines=16> */
.L_x_148:
[----:B------:R-:W-:Y:S05]  /*96d0*/  WARPSYNC.ALL ;  /* 0x0000000000007948 */ /* 0x000fea0003800000 */
[----:B------:R-:W-:Y:S11]  /*96e0*/  R2UR UR4, R16 ;  /* 0x00000000100472ca */ /* 0x000ff600000e0000 */
[----:B------:R-:W-:Y:S02]  /*96f0*/  @!UPT UIADD3 URZ, UPT, UPT, URZ, URZ, URZ ;  /* 0x000000fffffff290 */ /* 0x000fe4000fffe0ff */
[----:B------:R-:W3:Y:S02]  /*9700*/  LDTM.x16 R4, tmem[UR4+0x20] ;  /* 0x00002004000479ee */ /* 0x000ee40008240000 */
[----:B---3--:R-:W-:Y:S01]  /*9710*/  NOP ;  /* 0x0000000000007918 */ /* 0x008fe20000000000 */
.L_x_146:
[----:B--2---:R-:W-:Y:S01]  /*9720*/  SHF.L.U32 R3, R52, 0x10, RZ ;  /* 0x0000001034037819 */ /* 0x004fe200000006ff */
[C---:B------:R-:W-:Y:S01]  /*9730*/  FMUL R0, R43.reuse, R24 ;  /* 0x000000182b007220 */ /* 0x040fe20000400000 */
[----:B------:R-:W-:Y:S01]  /*9740*/  ISETP.NE.AND P1, PT, R88, R2, PT ;  /* 0x000000025800720c */ /* 0x000fe20003f25270 */
[----:B------:R-:W-:Y:S01]  /*9750*/  FMUL R2, R43, R25 ;  /* 0x000000192b027220 */ /* 0x000fe20000400000 */
[----:B-1----:R-:W-:Y:S01]  /*9760*/  LOP3.LUT R21, R52, 0xffff0000, RZ, 0xc0, !PT ;  /* 0xffff000034157812 */ /* 0x002fe200078ec0ff */
[----:B------:R-:W-:Y:S01]  /*9770*/  FFMA R0, R45, R3, R0 ;  /* 0x000000032d007223 */ /* 0x000fe20000000000 */
[----:B------:R-:W-:Y:S01]  /*9780*/  SHF.L.U32 R22, R53, 0x10, RZ ;  /* 0x0000001035167819 */ /* 0x000fe200000006ff */
[----:B------:R-:W-:Y:S01]  /*9790*/  FMUL R3, R43, R26 ;  /* 0x0000001a2b037220 */ /* 0x000fe20000400000 */
[----:B------:R-:W-:Y:S01]  /*97a0*/  LOP3.LUT R23, R53, 0xffff0000, RZ, 0xc0, !PT ;  /* 0xffff000035177812 */ /* 0x000fe200078ec0ff */
[----:B------:R-:W-:Y:S01]  /*97b0*/  FMUL R20, R43, R27 ;  /* 0x0000001b2b147220 */ /* 0x000fe20000400000 */
[C---:B------:R-:W-:Y:S01]  /*97c0*/  SHF.L.U32 R41, R54.reuse, 0x10, RZ ;  /* 0x0000001036297819 */ /* 0x040fe200000006ff */
[C---:B------:R-:W-:Y:S01]  /*97d0*/  FFMA R2, R45.reuse, R21, R2 ;  /* 0x000000152d027223 */ /* 0x040fe20000000002 */
[----:B------:R-:W-:Y:S01]  /*97e0*/  LOP3.LUT R42, R54, 0xffff0000, RZ, 0xc0, !PT ;  /* 0xffff0000362a7812 */ /* 0x000fe200078ec0ff */
[----:B------:R-:W-:Y:S01]  /*97f0*/  FFMA R3, R45, R22, R3 ;  /* 0x000000162d037223 */ /* 0x000fe20000000003 */
[----:B------:R-:W-:Y:S01]  /*9800*/  SHF.L.U32 R44, R55, 0x10, RZ ;  /* 0x00000010372c7819 */ /* 0x000fe200000006ff */
[----:B------:R-:W-:Y:S01]  /*9810*/  FMUL R21, R43, R28 ;  /* 0x0000001c2b157220 */ /* 0x000fe20000400000 */
[----:B------:R-:W-:Y:S01]  /*9820*/  LOP3.LUT R46, R55, 0xffff0000, RZ, 0xc0, !PT ;  /* 0xffff0000372e7812 */ /* 0x000fe200078ec0ff */
[----:B------:R-:W-:Y:S01]  /*9830*/  FFMA R20, R45, R23, R20 ;  /* 0x000000172d147223 */ /* 0x000fe20000000014 */
[----:B------:R-:W-:Y:S01]  /*9840*/  MOV R47, UR46 ;  /* 0x0000002e002f7c02 */ /* 0x000fe20008000f00 */
[C---:B------:R-:W-:Y:S01]  /*9850*/  FMUL R22, R43.reuse, R29 ;  /* 0x0000001d2b167220 */ /* 0x040fe20000400000 */
[----:B------:R-:W-:Y:S01]  /*9860*/  F2FP.BF16.F32.PACK_AB R48, R2, R0 ;  /* 0x000000000230723e */ /* 0x000fe200000010ff */
[C---:B------:R-:W-:Y:S01]  /*9870*/  FMUL R23, R43.reuse, R30 ;  /* 0x0000001e2b177220 */ /* 0x040fe20000400000 */
[----:B------:R-:W-:Y:S01]  /*9880*/  F2FP.BF16.F32.PACK_AB R49, R20, R3 ;  /* 0x000000031431723e */ /* 0x000fe200000010ff */
[----:B------:R-:W-:Y:S01]  /*9890*/  FMUL R40, R43, R31 ;  /* 0x0000001f2b287220 */ /* 0x000fe20000400000 */
[----:B------:R-:W-:Y:S01]  /*98a0*/  @!P1 LEA R47, R47, R105, 0xc ;  /* 0x000000692f2f9211 */ /* 0x000fe200078e60ff */
[C---:B------:R-:W-:Y:S01]  /*98b0*/  FFMA R21, R45.reuse, R41, R21 ;  /* 0x000000292d157223 */ /* 0x040fe20000000015 */
[----:B------:R-:W-:Y:S01]  /*98c0*/  SHF.L.U32 R2, R56, 0x10, RZ ;  /* 0x0000001038027819 */ /* 0x000fe200000006ff */
[----:B------:R-:W-:Y:S01]  /*98d0*/  FFMA R22, R45, R42, R22 ;  /* 0x0000002a2d167223 */ /* 0x000fe20000000016 */
[----:B------:R-:W-:Y:S01]  /*98e0*/  LOP3.LUT R41, R65, 0xffff0000, RZ, 0xc0, !PT ;  /* 0xffff000041297812 */ /* 0x000fe200078ec0ff */
[C---:B------:R-:W-:Y:S01]  /*98f0*/  FFMA R23, R45.reuse, R44, R23 ;  /* 0x0000002c2d177223 */ /* 0x040fe20000000017 */
[----:B------:R-:W-:Y:S01]  /*9900*/  LOP3.LUT R42, R66, 0xffff0000, RZ, 0xc0, !PT ;  /* 0xffff0000422a7812 */ /* 0x000fe200078ec0ff */
[----:B------:R-:W-:Y:S01]  /*9910*/  FFMA R40, R45, R46, R40 ;  /* 0x0000002e2d287223 */ /* 0x000fe20000000028 */
[----:B------:R-:W-:Y:S01]  /*9920*/  F2FP.BF16.F32.PACK_AB R50, R22, R21 ;  /* 0x000000151632723e */ /* 0x000fe200000010ff */
[C---:B------:R-:W-:Y:S01]  /*9930*/  FMUL R0, R43.reuse, R32 ;  /* 0x000000202b007220 */ /* 0x040fe20000400000 */
[----:B------:R-:W-:Y:S01]  /*9940*/  LOP3.LUT R21, R56, 0xffff0000, RZ, 0xc0, !PT ;  /* 0xffff000038157812 */ /* 0x000fe200078ec0ff */
[----:B------:R-:W-:Y:S01]  /*9950*/  FMUL R3, R43, R34 ;  /* 0x000000222b037220 */ /* 0x000fe20000400000 */
[----:B------:R-:W-:Y:S01]  /*9960*/  F2FP.BF16.F32.PACK_AB R51, R40, R23 ;  /* 0x000000172833723e */ /* 0x000fe200000010ff */
[----:B------:R-:W-:Y:S01]  /*9970*/  FFMA R0, R45, R2, R0 ;  /* 0x000000022d007223 */ /* 0x000fe20000000000 */
[----:B------:R-:W-:Y:S01]  /*9980*/  SHF.L.U32 R22, R57, 0x10, RZ ;  /* 0x0000001039167819 */ /* 0x000fe200000006ff */
[----:B------:R-:W-:Y:S01]  /*9990*/  FMUL R2, R43, R33 ;  /* 0x000000212b027220 */ /* 0x000fe20000400000 */
[----:B------:R-:W-:Y:S01]  /*99a0*/  LOP3.LUT R23, R57, 0xffff0000, RZ, 0xc0, !PT ;  /* 0xffff000039177812 */ /* 0x000fe200078ec0ff */
[----:B------:R1:W-:Y:S01]  /*99b0*/  @!P1 STS.128 [R47+UR43+0x300], R48 ;  /* 0x000300302f009988 */ /* 0x0003e20008000c2b */
[----:B------:R-:W-:Y:S01]  /*99c0*/  SHF.L.U32 R40, R58, 0x10, RZ ;  /* 0x000000103a287819 */ /* 0x000fe200000006ff */
[----:B------:R-:W-:Y:S01]  /*99d0*/  FMUL R20, R43, R35 ;  /* 0x000000232b147220 */ /* 0x000fe20000400000 */
[----:B------:R-:W-:Y:S01]  /*99e0*/  SHF.L.U32 R44, R67, 0x10, RZ ;  /* 0x00000010432c7819 */ /* 0x000fe200000006ff */
[----:B------:R-:W-:Y:S01]  /*99f0*/  FFMA R2, R45, R21, R2 ;  /* 0x000000152d027223 */ /* 0x000fe20000000002 */
[----:B------:R-:W-:Y:S01]  /*9a00*/  LOP3.LUT R46, R67, 0xffff0000, RZ, 0xc0, !PT ;  /* 0xffff0000432e7812 */ /* 0x000fe200078ec0ff */
[C---:B------:R-:W-:Y:S01]  /*9a10*/  FFMA R3, R45.reuse, R22, R3 ;  /* 0x000000162d037223 */ /* 0x040fe20000000003 */
[----:B------:R-:W-:Y:S01]  /*9a20*/  ISETP.NE.AND P0, PT, R88, RZ, PT ;  /* 0x000000ff5800720c */ /* 0x000fe20003f05270 */
[----:B------:R-:W-:Y:S01]  /*9a30*/  FFMA R20, R45, R23, R20 ;  /* 0x000000172d147223 */ /* 0x000fe20000000014 */
[----:B------:R-:W-:Y:S01]  /*9a40*/  LOP3.LUT R23, R58, 0xffff0000, RZ, 0xc0, !PT ;  /* 0xffff00003a177812 */ /* 0x000fe200078ec0ff */
[----:B------:R-:W-:Y:S01]  /*9a50*/  FMUL R21, R43, R36 ;  /* 0x000000242b157220 */ /* 0x000fe20000400000 */
[----:B------:R-:W-:Y:S01]  /*9a60*/  ISETP.NE.AND P2, PT, R103, RZ, PT ;  /* 0x000000ff6700720c */ /* 0x000fe20003f45270 */
[----:B------:R-:W-:Y:S02]  /*9a70*/  FMUL R22, R43, R37 ;  /* 0x000000252b167220 */ /* 0x000fe40000400000 */
[C---:B------:R-:W-:Y:S01]  /*9a80*/  FFMA R21, R45.reuse, R40, R21 ;  /* 0x000000282d157223 */ /* 0x040fe20000000015 */
[----:B------:R-:W-:Y:S01]  /*9a90*/  SHF.L.U32 R40, R64, 0x10, RZ ;  /* 0x0000001040287819 */ /* 0x000fe200000006ff */
[----:B------:R-:W-:Y:S01]  /*9aa0*/  FFMA R22, R45, R23, R22 ;  /* 0x000000172d167223 */ /* 0x000fe20000000016 */
[----:B------:R-:W-:Y:S02]  /*9ab0*/  LOP3.LUT R23, R59, 0xffff0000, RZ, 0xc0, !PT ;  /* 0xffff00003b177812 */ /* 0x000fe400078ec0ff */
[----:B-1----:R-:W-:Y:S01]  /*9ac0*/  F2FP.BF16.F32.PACK_AB R49, R20, R3 ;  /* 0x000000031431723e */ /* 0x002fe200000010ff */
[C---:B------:R-:W-:Y:S01]  /*9ad0*/  FMUL R3, R43.reuse, R4 ;  /* 0x000000042b037220 */ /* 0x040fe20000400000 */
[----:B------:R-:W-:Y:S01]  /*9ae0*/  F2FP.BF16.F32.PACK_AB R48, R2, R0 ;  /* 0x000000000230723e */ /* 0x000fe200000010ff */
[----:B------:R-:W-:Y:S01]  /*9af0*/  FMUL R0, R43, R38 ;  /* 0x000000262b007220 */ /* 0x000fe20000400000 */
[----:B------:R-:W-:Y:S01]  /*9b00*/  SHF.L.U32 R20, R59, 0x10, RZ ;  /* 0x000000103b147819 */ /* 0x000fe200000006ff */
[C---:B------:R-:W-:Y:S01]  /*9b10*/  FMUL R2, R43.reuse, R39 ;  /* 0x000000272b027220 */ /* 0x040fe20000400000 */
[----:B------:R-:W-:Y:S01]  /*9b20*/  F2FP.BF16.F32.PACK_AB R50, R22, R21 ;  /* 0x000000151632723e */ /* 0x000fe200000010ff */
[C---:B------:R-:W-:Y:S01]  /*9b30*/  FMUL R21, R43.reuse, R6 ;  /* 0x000000062b157220 */ /* 0x040fe20000400000 */
[----:B------:R-:W-:Y:S01]  /*9b40*/  FMUL R22, R43, R7 ;  /* 0x000000072b167220 */ /* 0x000fe20000400000 */
[C---:B------:R-:W-:Y:S01]  /*9b50*/  FFMA R0, R45.reuse, R20, R0 ;  /* 0x000000142d007223 */ /* 0x040fe20000000000 */
[C---:B------:R-:W-:Y:S01]  /*9b60*/  FFMA R2, R45.reuse, R23, R2 ;  /* 0x000000172d027223 */ /* 0x040fe20000000002 */
[----:B------:R-:W-:Y:S01]  /*9b70*/  LOP3.LUT R23, R64, 0xffff0000, RZ, 0xc0, !PT ;  /* 0xffff000040177812 */ /* 0x000fe200078ec0ff */
[----:B------:R-:W-:Y:S01]  /*9b80*/  FFMA R3, R45, R40, R3 ;  /* 0x000000282d037223 */ /* 0x000fe20000000003 */
[----:B------:R-:W-:Y:S01]  /*9b90*/  SHF.L.U32 R40, R65, 0x10, RZ ;  /* 0x0000001041287819 */ /* 0x000fe200000006ff */
[C---:B------:R-:W-:Y:S01]  /*9ba0*/  FMUL R20, R43.reuse, R5 ;  /* 0x000000052b147220 */ /* 0x040fe20000400000 */
[----:B------:R-:W-:Y:S01]  /*9bb0*/  F2FP.BF16.F32.PACK_AB R51, R2, R0 ;  /* 0x000000000233723e */ /* 0x000fe200000010ff */
[C---:B------:R-:W-:Y:S01]  /*9bc0*/  FMUL R0, R43.reuse, R8 ;  /* 0x000000082b007220 */ /* 0x040fe20000400000 */
[----:B------:R-:W-:Y:S01]  /*9bd0*/  FMUL R2, R43, R9 ;  /* 0x000000092b027220 */ /* 0x000fe20000400000 */
[C---:B------:R-:W-:Y:S01]  /*9be0*/  FFMA R20, R45.reuse, R23, R20 ;  /* 0x000000172d147223 */ /* 0x040fe20000000014 */
[C---:B------:R-:W-:Y:S01]  /*9bf0*/  FFMA R21, R45.reuse, R40, R21 ;  /* 0x000000282d157223 */ /* 0x040fe20000000015 */
[----:B------:R-:W-:Y:S01]  /*9c00*/  FFMA R22, R45, R41, R22 ;  /* 0x000000292d167223 */ /* 0x000fe20000000016 */
[----:B------:R-:W-:Y:S01]  /*9c10*/  SHF.L.U32 R41, R66, 0x10, RZ ;  /* 0x0000001042297819 */ /* 0x000fe200000006ff */
[C---:B------:R-:W-:Y:S01]  /*9c20*/  FMUL R23, R43.reuse, R10 ;  /* 0x0000000a2b177220 */ /* 0x040fe20000400000 */
[----:B------:R-:W-:Y:S01]  /*9c30*/  F2FP.BF16.F32.PACK_AB R60, R20, R3 ;  /* 0x00000003143c723e */ /* 0x000fe200000010ff */
[----:B------:R-:W-:Y:S01]  /*9c40*/  FMUL R40, R43, R11 ;  /* 0x0000000b2b287220 */ /* 0x000fe20000400000 */
[----:B------:R-:W-:Y:S01]  /*9c50*/  F2FP.BF16.F32.PACK_AB R61, R22, R21 ;  /* 0x00000015163d723e */ /* 0x000fe200000010ff */
[C---:B------:R-:W-:Y:S01]  /*9c60*/  FFMA R0, R45.reuse, R41, R0 ;  /* 0x000000292d007223 */ /* 0x040fe20000000000 */
[C---:B------:R-:W-:Y:S01]  /*9c70*/  FFMA R2, R45.reuse, R42, R2 ;  /* 0x0000002a2d027223 */ /* 0x040fe20000000002 */
[C---:B------:R-:W-:Y:S01]  /*9c80*/  FFMA R23, R45.reuse, R44, R23 ;  /* 0x0000002c2d177223 */ /* 0x040fe20000000017 */
[----:B------:R-:W-:Y:S01]  /*9c90*/  FFMA R40, R45, R46, R40 ;  /* 0x0000002e2d287223 */ /* 0x000fe20000000028 */
[----:B------:R-:W-:Y:S01]  /*9ca0*/  SHF.L.U32 R42, R68, 0x10, RZ ;  /* 0x00000010442a7819 */ /* 0x000fe200000006ff */
[C---:B------:R-:W-:Y:S01]  /*9cb0*/  FMUL R41, R43.reuse, R12 ;  /* 0x0000000c2b297220 */ /* 0x040fe20000400000 */
[----:B------:R-:W-:Y:S01]  /*9cc0*/  F2FP.BF16.F32.PACK_AB R62, R2, R0 ;  /* 0x00000000023e723e */ /* 0x000fe200000010ff */
[C---:B------:R-:W-:Y:S01]  /*9cd0*/  FMUL R0, R43.reuse, R13 ;  /* 0x0000000d2b007220 */ /* 0x040fe20000400000 */
[----:B------:R-:W-:Y:S01]  /*9ce0*/  LOP3.LUT R21, R68, 0xffff0000, RZ, 0xc0, !PT ;  /* 0xffff000044157812 */ /* 0x000fe200078ec0ff */
[C---:B------:R-:W-:Y:S01]  /*9cf0*/  FMUL R2, R43.reuse, R14 ;  /* 0x0000000e2b027220 */ /* 0x040fe20000400000 */
[----:B------:R-:W-:Y:S01]  /*9d00*/  F2FP.BF16.F32.PACK_AB R63, R40, R23 ;  /* 0x00000017283f723e */ /* 0x000fe200000010ff */
[----:B------:R-:W-:Y:S01]  /*9d10*/  FMUL R3, R43, R15 ;  /* 0x0000000f2b037220 */ /* 0x000fe20000400000 */
[----:B------:R-:W-:Y:S01]  /*9d20*/  SHF.L.U32 R22, R69, 0x10, RZ ;  /* 0x0000001045167819 */ /* 0x000fe200000006ff */
[----:B------:R-:W-:Y:S01]  /*9d30*/  FFMA R41, R45, R42, R41 ;  /* 0x0000002a2d297223 */ /* 0x000fe20000000029 */
[----:B------:R-:W-:Y:S01]  /*9d40*/  LOP3.LUT R23, R69, 0xffff0000, RZ, 0xc0, !PT ;  /* 0xffff000045177812 */ /* 0x000fe200078ec0ff */
[----:B------:R-:W-:Y:S01]  /*9d50*/  FMUL R20, R43, R16 ;  /* 0x000000102b147220 */ /* 0x000fe20000400000 */
[C---:B------:R-:W-:Y:S01]  /*9d60*/  SHF.L.U32 R40, R70.reuse, 0x10, RZ ;  /* 0x0000001046287819 */ /* 0x040fe200000006ff */
[C---:B------:R-:W-:Y:S01]  /*9d70*/  FFMA R0, R45.reuse, R21, R0 ;  /* 0x000000152d007223 */ /* 0x040fe20000000000 */
[C---:B------:R-:W-:Y:S01]  /*9d80*/  FFMA R2, R45.reuse, R22, R2 ;  /* 0x000000162d027223 */ /* 0x040fe20000000002 */
[----:B------:R-:W-:Y:S01]  /*9d90*/  FFMA R3, R45, R23, R3 ;  /* 0x000000172d037223 */ /* 0x000fe20000000003 */
[----:B------:R-:W-:Y:S01]  /*9da0*/  FMUL R21, R43, R17 ;  /* 0x000000112b157220 */ /* 0x000fe20000400000 */
[----:B------:R-:W-:Y:S01]  /*9db0*/  FFMA R20, R45, R40, R20 ;  /* 0x000000282d147223 */ /* 0x000fe20000000014 */
[----:B------:R-:W-:Y:S01]  /*9dc0*/  LOP3.LUT R40, R70, 0xffff0000, RZ, 0xc0, !PT ;  /* 0xffff000046287812 */ /* 0x000fe200078ec0ff */
[----:B------:R-:W-:Y:S01]  /*9dd0*/  FMUL R22, R43, R18 ;  /* 0x000000122b167220 */ /* 0x000fe20000400000 */
[----:B------:R-:W-:Y:S01]  /*9de0*/  SHF.L.U32 R42, R71, 0x10, RZ ;  /* 0x00000010472a7819 */ /* 0x000fe200000006ff */
[----:B------:R-:W-:Y:S01]  /*9df0*/  FMUL R23, R43, R19 ;  /* 0x000000132b177220 */ /* 0x000fe20000400000 */
[----:B------:R-:W-:Y:S01]  /*9e00*/  LOP3.LUT R44, R71, 0xffff0000, RZ, 0xc0, !PT ;  /* 0xffff0000472c7812 */ /* 0x000fe200078ec0ff */
[----:B------:R-:W-:Y:S01]  /*9e10*/  FFMA R21, R45, R40, R21 ;  /* 0x000000282d157223 */ /* 0x000fe20000000015 */
[----:B------:R-:W-:Y:S01]  /*9e20*/  @!P1 IADD3 R40, PT, PT, R47, UR43, RZ ;  /* 0x0000002b2f289c10 */ /* 0x000fe2000fffe0ff */
[C---:B------:R-:W-:Y:S01]  /*9e30*/  FFMA R22, R45.reuse, R42, R22 ;  /* 0x0000002a2d167223 */ /* 0x040fe20000000016 */
[----:B------:R-:W-:Y:S01]  /*9e40*/  F2FP.BF16.F32.PACK_AB R96, R0, R41 ;  /* 0x000000290060723e */ /* 0x000fe200000010ff */
[----:B------:R-:W-:Y:S01]  /*9e50*/  FFMA R23, R45, R44, R23 ;  /* 0x0000002c2d177223 */ /* 0x000fe20000000017 */
[----:B------:R-:W-:Y:S02]  /*9e60*/  @!P1 IADD3 R40, PT, PT, R104, R40, RZ ;  /* 0x0000002868289210 */ /* 0x000fe40007ffe0ff */
[----:B------:R-:W-:Y:S02]  /*9e70*/  F2FP.BF16.F32.PACK_AB R97, R3, R2 ;  /* 0x000000020361723e */ /* 0x000fe400000010ff */
[----:B------:R-:W-:Y:S01]  /*9e80*/  F2FP.BF16.F32.PACK_AB R98, R21, R20 ;  /* 0x000000141562723e */ /* 0x000fe200000010ff */
[----:B------:R1:W-:Y:S01]  /*9e90*/  @!P1 STS.128 [R40+0x300], R48 ;  /* 0x0003003028009388 */ /* 0x0003e20000000c00 */
[----:B------:R-:W-:Y:S02]  /*9ea0*/  F2FP.BF16.F32.PACK_AB R99, R23, R22 ;  /* 0x000000161763723e */ /* 0x000fe400000010ff */
[----:B------:R-:W-:Y:S04]  /*9eb0*/  MOV R0, UR52 ;  /* 0x0000003400007c02 */ /* 0x000fe80008000f00 */
[----:B------:R-:W-:Y:S01]  /*9ec0*/  @P2 LEA R0, R0, UR43, 0x3 ;  /* 0x0000002b00002c11 */ /* 0x000fe2000f8e18ff */
[----:B------:R1:W-:Y:S08]  /*9ed0*/  @!P1 STS.128 [R47+UR43+0xb00], R60 ;  /* 0x000b003c2f009988 */ /* 0x0003f00008000c2b */
[----:B------:R1:W-:Y:S01]  /*9ee0*/  @!P1 STS.128 [R40+0xb00], R96 ;  /* 0x000b006028009388 */ /* 0x0003e20000000c00 */
[----:B------:R-:W-:Y:S01]  /*9ef0*/  @!PT LDS RZ, [RZ] ;  /* 0x00000000fffff984 */ /* 0x000fe20000000800 */
[----:B------:R-:W-:Y:S01]  /*9f00*/  @!PT LDS RZ, [RZ] ;  /* 0x00000000fffff984 */ /* 0x000fe20000000800 */
[----:B------:R-:W-:Y:S01]  /*9f10*/  @!PT LDS RZ, [RZ] ;  /* 0x00000000fffff984 */ /* 0x000fe20000000800 */
[----:B------:R-:W-:Y:S01]  /*9f20*/  @!PT LDS RZ, [RZ] ;  /* 0x00000000fffff984 */ /* 0x000fe20000000800 */
[----:B------:R2:W-:Y:S07]  /*9f30*/  MEMBAR.ALL.CTA ;  /* 0x0000000000007992 */ /* 0x0005ee0000008000 */
[----:B--2---:R-:W2:Y:S01]  /*9f40*/  FENCE.VIEW.ASYNC.S ;  /* 0x00000000000073c6 */ /* 0x004ea20000000000 */
[----:B------:R-:W-:Y:S05]  /*9f50*/  WARPSYNC.ALL ;  /* 0x0000000000007948 */ /* 0x000fea0003800000 */
[----:B------:R-:W-:Y:S01]  /*9f60*/  BSSY.RECONVERGENT B0, `(.L_x_149) ;  /* 0x0000012000007945 */ /* 0x000fe20003800200 */
[----:B--2---:R-:W-:Y:S06]  /*9f70*/  BAR.SYNC.DEFER_BLOCKING 0x1, 0x80 ;  /* 0x0042000000007b1d */ /* 0x004fec0000010000 */
[----:B------:R-:W-:Y:S05]  /*9f80*/  @P0 BRA `(.L_x_150) ;  /* 0x00000000003c0947 */ /* 0x000fea0003800000 */
[----:B------:R-:W2:Y:S01]  /*9f90*/  LDCU.64 UR6, c[0x0][0x348] ;  /* 0x00006900ff0677ac */ /* 0x000ea20008000a00 */
[----:B------:R-:W-:Y:S02]  /*9fa0*/  ULEA UR5, UR46, UR43, 0xc ;  /* 0x0000002b2e057291 */ /* 0x000fe4000f8e60ff */
[----:B------:R-:W-:Y:S02]  /*9fb0*/  UIADD3 UR10, UPT, UPT, UR50, 0x40, URZ ;  /* 0x00000040320a7890 */ /* 0x000fe4000fffe0ff */
[----:B------:R-:W-:Y:S02]  /*9fc0*/  UIADD3 UR8, UPT, UPT, UR5, 0x300, URZ ;  /* 0x0000030005087890 */ /* 0x000fe4000fffe0ff */
[----:B------:R-:W-:Y:S01]  /*9fd0*/  UIADD3 UR12, UPT, UPT, UR5, 0xb00, URZ ;  /* 0x00000b00050c7890 */ /* 0x000fe2000fffe0ff */
[----:B------:R-:W-:Y:S01]  /*9fe0*/  UMOV UR9, UR49 ;  /* 0x0000003100097c82 */ /* 0x000fe20008000000 */
[----:B------:R-:W-:Y:S01]  /*9ff0*/  UMOV UR11, UR44 ;  /* 0x0000002c000b7c82 */ /* 0x000fe20008000000 */
[----:B------:R-:W-:Y:S01]  /*a000*/  UIADD3 UR13, UPT, UPT, UR49, 0x20, URZ ;  /* 0x00000020310d7890 */ /* 0x000fe2000fffe0ff */
[----:B------:R-:W-:Y:S01]  /*a010*/  UMOV UR15, UR44 ;  /* 0x0000002c000f7c82 */ /* 0x000fe20008000000 */
[----:B------:R-:W-:Y:S01]  /*a020*/  UMOV UR14, UR10 ;  /* 0x0000000a000e7c82 */ /* 0x000fe20008000000 */
[----:B--2---:R-:W-:Y:S04]  /*a030*/  UIADD3 UR4, UP0, UPT, UR6, 0xa80, URZ ;  /* 0x00000a8006047890 */ /* 0x004fe8000ff1e0ff */
[----:B------:R-:W-:Y:S09]  /*a040*/  UIADD3.X UR5, UPT, UPT, URZ, UR7, URZ, UP0, !UPT ;  /* 0x00000007ff057290 */ /* 0x000ff200087fe4ff */
[----:B------:R2:W-:Y:S01]  /*a050*/  UTMASTG.3D [UR8], [UR4] ;  /* 0x00000008040073b5 */ /* 0x0005e20008010000 */
[----:B------:R2:W-:Y:S02]  /*a060*/  UTMASTG.3D [UR12], [UR4] ;  /* 0x0000000c040073b5 */ /* 0x0005e40008010000 */
[----:B--2---:R0:W-:Y:S02]  /*a070*/  UTMACMDFLUSH ;  /* 0x00000000000079b7 */ /* 0x0041e40000000000 */
.L_x_150:
[----:B------:R-:W-:Y:S05]  /*a080*/  BSYNC.RECONVERGENT B0 ;  /* 0x0000000000007941 */ /* 0x000fea0003800200 */
.L_x_149:
[----:B------:R-:W-:Y:S01]  /*a090*/  UIADD3 UR4, UPT, UPT, UR46, 0x1, URZ ;  /* 0x000000012e047890 */ /* 0x000fe2000fffe0ff */
[----:B------:R-:W-:Y:S01]  /*a0a0*/  IMAD.U32 R2, RZ, RZ, UR56 ;  /* 0x00000038ff027e24 */ /* 0x000fe2000f8e00ff */
[----:B------:R-:W-:Y:S01]  /*a0b0*/  BSSY.RECONVERGENT B0, `(.L_x_151) ;  /* 0x000000b000007945 */ /* 0x000fe20003800200 */
[----:B------:R-:W-:Y:S01]  /*a0c0*/  @P2 VIADD R0, R0, 0x1f8 ;  /* 0x000001f800002836 */ /* 0x000fe20000000000 */
[----:B------:R-:W-:Y:S01]  /*a0d0*/  UISETP.NE.AND UP0, UPT, UR4, 0x3, UPT ;  /* 0x000000030400788c */ /* 0x000fe2000bf05270 */
[----:B------:R-:W-:Y:S03]  /*a0e0*/  LEA R21, R112, UR43, 0x3 ;  /* 0x0000002b70157c11 */ /* 0x000fe6000f8e18ff */
[----:B------:R-:W-:Y:S01]  /*a0f0*/  USEL UR45, UR4, URZ, UP0 ;  /* 0x000000ff042d7287 */ /* 0x000fe20008000000 */
[----:B------:R-:W-:Y:S01]  /*a100*/  @P2 PRMT R2, R2, 0x654, R0 ;  /* 0x0000065402022816 */ /* 0x000fe20000000000 */
[----:B------:R-:W-:Y:S01]  /*a110*/  UISETP.EQ.XOR UP0, UPT, UR47, 0x3, !UP0 ;  /* 0x000000032f00788c */ /* 0x000fe2000c702a70 */
[----:B------:R-:W-:Y:S03]  /*a120*/  @P2 SHF.L.U32 R0, R114, 0x1f, RZ ;  /* 0x0000001f72002819 */ /* 0x000fe600000006ff */
[----:B------:R-:W-:Y:S01]  /*a130*/  UP2UR UR51, UPR, URZ, 0x1 ;  /* 0x00000001ff337883 */ /* 0x000fe20008000000 */
[----:B------:R-:W-:Y:S11]  /*a140*/  @P0 BRA `(.L_x_152) ;  /* 0x0000000000040947 */ /* 0x000ff60003800000 */
[----:B------:R-:W-:Y:S04]  /*a150*/  DEPBAR.LE SB0, 0x1 ;  /* 0x000080400000791a */ /* 0x000fe80000000000 */
.L_x_152:
[----:B------:R-:W-:Y:S05]  /*a160*/  BSYNC.RECONVERGENT B0 ;  /* 0x0000000000007941 */ /* 0x000fea0003800200 */
.L_x_151:
[----:B------:R-:W-:Y:S01]  /*a170*/  BAR.SYNC.DEFER_BLOCKING 0x1, 0x80 ;  /* 0x0042000000007b1d */ /* 0x000fe20000010000 */
[----:B------:R-:W-:Y:S02]  /*a180*/  UIADD3 UR4, UPT, UPT, UR52, 0x1, URZ ;  /* 0x0000000134047890 */ /* 0x000fe4000fffe0ff */
[----:B------:R-:W-:Y:S02]  /*a190*/  UIADD3 UR53, UPT, UPT, UR49, 0x10, URZ ;  /* 0x0000001031357890 */ /* 0x000fe4000fffe0ff */
[----:B------:R-:W-:Y:S04]  /*a1a0*/  UISETP.NE.AND UP0, UPT, UR4, 0x3, UPT ;  /* 0x000000030400788c */ /* 0x000fe8000bf05270 */
[----:B------:R-:W-:Y:S01]  /*a1b0*/  USEL UR48, UR4, URZ, UP0 ;  /* 0x000000ff04307287 */ /* 0x000fe20008000000 */
[----:B------:R-:W-:Y:S01]  /*a1c0*/  @P2 SYNCS.ARRIVE.TRANS64.RED.A1T0 RZ, [R2+URZ], RZ ;  /* 0x000000ff02ff29a7 */ /* 0x000fe200081004ff */
[----:B------:R-:W-:Y:S01]  /*a1d0*/  BSSY B1, `(.L_x_153) ;  /* 0x000001b000017945 */ /* 0x000fe20003800000 */
[----:B------:R2:W3:Y:S02]  /*a1e0*/  @P2 SYNCS.PHASECHK.TRANS64.TRYWAIT P0, [R21+URZ+0x1e0], R0 ;  /* 0x0001e000150025a7 */ /* 0x0004e400080011ff */
[----:B--2---:R-:W-:Y:S02]  /*a1f0*/  IADD3 R0, PT, PT, R107, 0x10, RZ ;  /* 0x000000106b007810 */ /* 0x004fe40007ffe0ff */
[----:B---3--:R-:W-:Y:S01]  /*a200*/  @P2 SEL R113, RZ, 0x1, !P0 ;  /* 0x00000001ff712807 */ /* 0x008fe20004000000 */
[----:B------:R-:W-:Y:S06]  /*a210*/  @!P2 BRA `(.L_x_154) ;  /* 0x000000000058a947 */ /* 0x000fec0003800000 */
[----:B------:R-:W-:Y:S01]  /*a220*/  ISETP.NE.AND P1, PT, R115, RZ, PT ;  /* 0x000000ff7300720c */ /* 0x000fe20003f25270 */
[----:B------:R-:W-:Y:S01]  /*a230*/  BSSY B0, `(.L_x_155) ;  /* 0x0000009000007945 */ /* 0x000fe20003800000 */
[----:B------:R-:W-:Y:S11]  /*a240*/  ISETP.NE.AND P0, PT, R113, RZ, PT ;  /* 0x000000ff7100720c */ /* 0x000ff60003f05270 */
[----:B------:R-:W-:Y:S05]  /*a250*/  @P1 IMAD R3, R112, 0x1000, R105 ;  /* 0x0000100070031824 */ /* 0x000fea00078e0269 */
[----:B------:R-:W-:Y:S05]  /*a260*/  @P1 IADD3 R2, PT, PT, R3, UR43, RZ ;  /* 0x0000002b03021c10 */ /* 0x000fea000fffe0ff */
[----:B------:R-:W-:Y:S01]  /*a270*/  @P1 IMAD.IADD R2, R104, 0x1, R2 ;  /* 0x0000000168021824 */ /* 0x000fe200078e0202 */
[----:B------:R-:W-:Y:S06]  /*a280*/  @P0 BRA `(.L_x_156) ;  /* 0x00000000000c0947 */ /* 0x000fec0003800000 */
[----:B------:R-:W-:Y:S04]  /*a290*/  SHF.L.U32 R20, R114, 0x1f, RZ ;  /* 0x0000001f72147819 */ /* 0x000fe800000006ff */
[----:B------:R-:W2:Y:S02]  /*a2a0*/  SYNCS.PHASECHK.TRANS64.TRYWAIT P0, [R21+URZ+0x1e0], R20 ;  /* 0x0001e014150075a7 */ /* 0x000ea400080011ff */
[----:B--2---:R-:W-:Y:S05]  /*a2b0*/  @!P0 BRA `(.L_x_157) ;  /* 0x00000034003c8947 */ /* 0x004fea0003800000 */
.L_x_156:
[----:B------:R-:W-:Y:S05]  /*a2c0*/  BSYNC B0 ;  /* 0x0000000000007941 */ /* 0x000fea0003800000 */
.L_x_155:
[----:B------:R-:W-:Y:S01]  /*a2d0*/  ISETP.NE.AND P0, PT, R115, RZ, PT ;  /* 0x000000ff7300720c */ /* 0x000fe20003f05270 */
[----:B------:R-:W-:Y:S11]  /*a2e0*/  VIADD R112, R112, 0x1 ;  /* 0x0000000170707836 */ /* 0x000ff60000000000 */
[----:B------:R-:W-:Y:S01]  /*a2f0*/  @!UPT UIADD3 URZ, UPT, UPT, URZ, URZ, URZ ;  /* 0x000000fffffff290 */ /* 0x000fe2000fffe0ff */
[----:B------:R-:W3:Y:S04]  /*a300*/  @P0 LDS.128 R52, [R3+UR43+0x300] ;  /* 0x0003002b03340984 */ /* 0x000ee80008000c00 */
[----:B------:R-:W4:Y:S04]  /*a310*/  @P0 LDS.128 R64, [R3+UR43+0xb00] ;  /* 0x000b002b03400984 */ /* 0x000f280008000c00 */
[----:B------:R-:W1:Y:S04]  /*a320*/  @P0 LDS.128 R56, [R2+0x300] ;  /* 0x0003000002380984 */ /* 0x000e680000000c00 */
[----:B------:R5:W1:Y:S01]  /*a330*/  @P0 LDS.128 R68, [R2+0xb00] ;  /* 0x000b000002440984 */ /* 0x000a620000000c00 */
[C---:B------:R-:W-:Y:S04]  /*a340*/  ISETP.NE.AND P0, PT, R112.reuse, 0x3, PT ;  /* 0x000000037000780c */ /* 0x040fe80003f05270 */
[----:B------:R-:W-:Y:S02]  /*a350*/  SEL R112, R112, RZ, P0 ;  /* 0x000000ff70707207 */ /* 0x000fe40000000000 */
[----:B-----5:R-:W-:Y:S04]  /*a360*/  SEL R2, RZ, 0x1, P0 ;  /* 0x00000001ff027807 */ /* 0x020fe80000000000 */
[----:B------:R-:W-:Y:S02]  /*a370*/  LOP3.LUT R114, R114, R2, RZ, 0x3c, !PT ;  /* 0x0000000272727212 */ /* 0x000fe400078e3cff */
.L_x_154:
[----:B------:R-:W-:Y:S05]  /*a380*/  BSYNC B1 ;  /* 0x0000000000017941 */ /* 0x000fea0003800000 */
.L_x_153:
[----:B------:R-:W-:Y:S04]  /*a390*/  SHF.R.U32.HI R3, RZ, 0x15, R0 ;  /* 0x00000015ff037819 */ /* 0x000fe80000011600 */
[----:B------:R-:W-:Y:S04]  /*a3a0*/  LOP3.LUT R2, R3, 0x3, RZ, 0xc0, !PT ;  /* 0x0000000303027812 */ /* 0x000fe800078ec0ff */
[----:B------:R-:W-:Y:S11]  /*a3b0*/  ISETP.NE.AND P0, PT, R88, R2, PT ;  /* 0x000000025800720c */ /* 0x000ff60003f05270 */
[----:B------:R-:W-:Y:S02]  /*a3c0*/  @!UPT UIADD3 URZ, UPT, UPT, URZ, URZ, URZ ;  /* 0x000000fffffff290 */ /* 0x000fe4000fffe0ff */
[----:B------:R-:W-:Y:S05]  /*a3d0*/  @P0 BRA `(.L_x_158) ;  /* 0x0000000000bc0947 */ /* 0x000fea0003800000 */
[----:B------:R-:W-:Y:S02]  /*a3e0*/  LOP3.LUT P0, RZ, R3, 0x3, R90, 0x48, !PT ;  /* 0x0000000303ff7812 */ /* 0x000fe4000780485a */
[----:B------:R-:W-:Y:S11]  /*a3f0*/  MOV R16, R0 ;  /* 0x0000000000107202 */ /* 0x000ff60000000f00 */
[----:B------:R-:W-:Y:S05]  /*a400*/  @!P0 BRA `(.L_x_159) ;  /* 0x0000000000408947 */ /* 0x000fea0003800000 */
[----:B------:R-:W5:Y:S01]  /*a410*/  LDCU.64 UR8, c[0x4][0x70] ;  /* 0x01000e00ff0877ac */ /* 0x000f620008000a00 */
[----:B------:R-:W-:Y:S01]  /*a420*/  MOV R15, 0x0 ;  /* 0x00000000000f7802 */ /* 0x000fe20000000f00 */
[----:B------:R-:W-:Y:S02]  /*a430*/  HFMA2 R12, -RZ, RZ, 0, 5.9604644775390625e-08 ;  /* 0x00000001ff0c7431 */ /* 0x000fe400000001ff */
[----:B------:R-:W-:Y:S02]  /*a440*/  IMAD.MOV.U32 R8, RZ, RZ, 0x192 ;  /* 0x00000192ff087424 */ /* 0x000fe400078e00ff */
[----:B------:R-:W-:Y:S01]  /*a450*/  IMAD.MOV.U32 R13, RZ, RZ, RZ ;  /* 0x000000ffff0d7224 */ /* 0x000fe200078e00ff */
[----:B------:R-:W1:Y:S01]  /*a460*/  LDCU.64 UR6, c[0x4][0x78] ;  /* 0x01000f00ff0677ac */ /* 0x000e620008000a00 */
[----:B------:R-:W2:Y:S01]  /*a470*/  LDC.64 R14, c[0x4][R15] ;  /* 0x010000000f0e7b82 */ /* 0x000ea20000000a00 */
[----:B------:R-:W3:Y:S01]  /*a480*/  LDCU.64 UR4, c[0x4][0x10] ;  /* 0x01000200ff0477ac */ /* 0x000ee20008000a00 */
[----:B-----5:R-:W-:Y:S01]  /*a490*/  MOV R5, UR9 ;  /* 0x0000000900057c02 */ /* 0x020fe20008000f00 */
[----:B------:R-:W-:Y:S01]  /*a4a0*/  IMAD.U32 R4, RZ, RZ, UR8 ;  /* 0x00000008ff047e24 */ /* 0x000fe2000f8e00ff */
[----:B-1----:R-:W-:Y:S01]  /*a4b0*/  MOV R7, UR7 ;  /* 0x0000000700077c02 */ /* 0x002fe20008000f00 */
[----:B------:R-:W-:Y:S01]  /*a4c0*/  IMAD.U32 R6, RZ, RZ, UR6 ;  /* 0x00000006ff067e24 */ /* 0x000fe2000f8e00ff */
[----:B---3--:R-:W-:Y:S01]  /*a4d0*/  MOV R11, UR5 ;  /* 0x00000005000b7c02 */ /* 0x008fe20008000f00 */
[----:B------:R-:W-:Y:S02]  /*a4e0*/  IMAD.U32 R10, RZ, RZ, UR4 ;  /* 0x00000004ff0a7e24 */ /* 0x000fe4000f8e00ff */
[----:B--2---:R-:W-:Y:S07]  /*a4f0*/  LEPC R20, `(.L_x_159) ;  /* 0x000000001014794e */ /* 0x004fee0000000000 */
[----:B----4-:R-:W-:Y:S05]  /*a500*/  CALL.ABS.NOINC R14 ;  /* 0x000000000e007343 */ /* 0x010fea0003c00000 */
.L_x_159:
        /* <DEDUP_REMOVED lines=12> */
[----:B------:R-:W5:Y:S01]  /*a5d0*/  LDCU.64 UR6, c[0x4][0x78] ;  /* 0x01000f00ff0677ac */ /* 0x000f620008000a00 */
[----:B------:R-:W2:Y:S01]  /*a5e0*/  LDC.64 R14, c[0x4][R15] ;  /* 0x010000000f0e7b82 */ /* 0x000ea20000000a00 */
[----:B------:R-:W3:Y:S01]  /*a5f0*/  LDCU.64 UR4, c[0x4][0x10] ;  /* 0x01000200ff0477ac */ /* 0x000ee20008000a00 */
[----:B-1----:R-:W-:Y:S01]  /*a600*/  MOV R5, UR9 ;  /* 0x0000000900057c02 */ /* 0x002fe20008000f00 */
[----:B------:R-:W-:Y:S01]  /*a610*/  IMAD.U32 R4, RZ, RZ, UR8 ;  /* 0x00000008ff047e24 */ /* 0x000fe2000f8e00ff */
[----:B-----5:R-:W-:Y:S01]  /*a620*/  MOV R7, UR7 ;  /* 0x0000000700077c02 */ /* 0x020fe20008000f00 */
[----:B------:R-:W-:Y:S01]  /*a630*/  IMAD.U32 R6, RZ, RZ, UR6 ;  /* 0x00000006ff067e24 */ /* 0x000fe2000f8e00ff */
[----:B---3--:R-:W-:Y:S01]  /*a640*/  MOV R11, UR5 ;  /* 0x00000005000b7c02 */ /* 0x008fe20008000f00 */
[----:B------:R-:W-:Y:S02]  /*a650*/  IMAD.U32 R10, RZ, RZ, UR4 ;  /* 0x00000004ff0a7e24 */ /* 0x000fe4000f8e00ff */
[----:B--2---:R-:W-:Y:S07]  /*a660*/  LEPC R20, `(.L_x_160) ;  /* 0x000000001014794e */ /* 0x004fee0000000000 */
[----:B----4-:R-:W-:Y:S05]  /*a670*/  CALL.ABS.NOINC R14 ;  /* 0x000000000e007343 */ /* 0x010fea0003c00000 */
.L_x_160:
[----:B------:R-:W-:Y:S05]  /*a680*/  WARPSYNC.ALL ;  /* 0x0000000000007948 */ /* 0x000fea0003800000 */
[----:B------:R-:W-:Y:S11]  /*a690*/  R2UR UR4, R16 ;  /* 0x00000000100472ca */ /* 0x000ff600000e0000 */
[----:B------:R-:W-:Y:S02]  /*a6a0*/  @!UPT UIADD3 URZ, UPT, UPT, URZ, URZ, URZ ;  /* 0x000000fffffff290 */ /* 0x000fe4000fffe0ff */
[----:B------:R-:W1:Y:S02]  /*a6b0*/  LDTM.x16 R4, tmem[UR4+0x20] ;  /* 0x00002004000479ee */ /* 0x000e640008240000 */
[----:B-1----:R-:W-:Y:S01]  /*a6c0*/  NOP ;  /* 0x0000000000007918 */ /* 0x002fe20000000000 */
.L_x_158:
[----:B---3--:R-:W-:Y:S01]  /*a6d0*/  SHF.L.U32 R3, R52, 0x10, RZ ;  /* 0x0000001034037819 */ /* 0x008fe200000006ff */
[C---:B------:R-:W-:Y:S01]  /*a6e0*/  FMUL R0, R43.reuse, R24 ;  /* 0x000000182b007220 */ /* 0x040fe20000400000 */
[----:B------:R-:W-:Y:S01]  /*a6f0*/  ISETP.NE.AND P1, PT, R88, R2, PT ;  /* 0x000000025800720c */ /* 0x000fe20003f25270 */
[----:B------:R-:W-:Y:S01]  /*a700*/  FMUL R2, R43, R25 ;  /* 0x000000192b027220 */ /* 0x000fe20000400000 */
[----:B--2---:R-:W-:Y:S01]  /*a710*/  LOP3.LUT R21, R52, 0xffff0000, RZ, 0xc0, !PT ;  /* 0xffff000034157812 */ /* 0x004fe200078ec0ff */
        /* <DEDUP_REMOVED lines=13> */
[----:B-1----:R-:W-:Y:S01]  /*a7f0*/  MOV R47, UR45 ;  /* 0x0000002d002f7c02 */ /* 0x002fe20008000f00 */
        /* <DEDUP_REMOVED lines=9> */
[----:B----4-:R-:W-:Y:S01]  /*a890*/  LOP3.LUT R41, R65, 0xffff0000, RZ, 0xc0, !PT ;  /* 0xffff000041297812 */ /* 0x010fe200078ec0ff */
        /* <DEDUP_REMOVED lines=56> */
[C---:B------:R-:W-:Y:S01]  /*ac20*/  LOP3.LUT R21, R68.reuse, 0xffff0000, RZ, 0xc0, !PT ;  /* 0xffff000044157812 */ /* 0x040fe200078ec0ff */
[C---:B------:R-:W-:Y:S01]  /*ac30*/  FFMA R2, R45.reuse, R42, R2 ;  /* 0x0000002a2d027223 */ /* 0x040fe20000000002 */
[C---:B------:R-:W-:Y:S01]  /*ac40*/  FFMA R23, R45.reuse, R44, R23 ;  /* 0x0000002c2d177223 */ /* 0x040fe20000000017 */
[----:B------:R-:W-:Y:S01]  /*ac50*/  FFMA R40, R45, R46, R40 ;  /* 0x0000002e2d287223 */ /* 0x000fe20000000028 */
[----:B------:R-:W-:Y:S01]  /*ac60*/  SHF.L.U32 R42, R68, 0x10, RZ ;  /* 0x00000010442a7819 */ /* 0x000fe200000006ff */
[C---:B------:R-:W-:Y:S01]  /*ac70*/  FMUL R41, R43.reuse, R12 ;  /* 0x0000000c2b297220 */ /* 0x040fe20000400000 */
[----:B------:R-:W-:Y:S01]  /*ac80*/  F2FP.BF16.F32.PACK_AB R62, R2, R0 ;  /* 0x00000000023e723e */ /* 0x000fe200000010ff */
[C---:B------:R-:W-:Y:S01]  /*ac90*/  FMUL R0, R43.reuse, R13 ;  /* 0x0000000d2b007220 */ /* 0x040fe20000400000 */
[----:B------:R-:W-:Y:S01]  /*aca0*/  F2FP.BF16.F32.PACK_AB R63, R40, R23 ;  /* 0x00000017283f723e */ /* 0x000fe200000010ff */
[----:B------:R-:W-:Y:S01]  /*acb0*/  FMUL R2, R43, R14 ;  /* 0x0000000e2b027220 */ /* 0x000fe20000400000 */
[----:B------:R-:W-:Y:S01]  /*acc0*/  @!P1 IADD3 R46, PT, PT, R47, UR43, RZ ;  /* 0x0000002b2f2e9c10 */ /* 0x000fe2000fffe0ff */
[----:B------:R-:W-:Y:S01]  /*acd0*/  FMUL R3, R43, R15 ;  /* 0x0000000f2b037220 */ /* 0x000fe20000400000 */
[----:B------:R-:W-:Y:S01]  /*ace0*/  SHF.L.U32 R22, R69, 0x10, RZ ;  /* 0x0000001045167819 */ /* 0x000fe200000006ff */
[----:B------:R-:W-:Y:S01]  /*acf0*/  FFMA R41, R45, R42, R41 ;  /* 0x0000002a2d297223 */ /* 0x000fe20000000029 */
[----:B------:R-:W-:Y:S01]  /*ad00*/  LOP3.LUT R23, R69, 0xffff0000, RZ, 0xc0, !PT ;  /* 0xffff000045177812 */ /* 0x000fe200078ec0ff */
[----:B------:R-:W-:Y:S01]  /*ad10*/  FMUL R20, R43, R16 ;  /* 0x000000102b147220 */ /* 0x000fe20000400000 */
[----:B------:R-:W-:Y:S01]  /*ad20*/  SHF.L.U32 R40, R70, 0x10, RZ ;  /* 0x0000001046287819 */ /* 0x000fe200000006ff */
[C---:B------:R-:W-:Y:S01]  /*ad30*/  FFMA R0, R45.reuse, R21, R0 ;  /* 0x000000152d007223 */ /* 0x040fe20000000000 */
[----:B------:R-:W-:Y:S01]  /*ad40*/  @!P1 IADD3 R46, PT, PT, R104, R46, RZ ;  /* 0x0000002e682e9210 */ /* 0x000fe20007ffe0ff */
[C---:B------:R-:W-:Y:S01]  /*ad50*/  FFMA R2, R45.reuse, R22, R2 ;  /* 0x000000162d027223 */ /* 0x040fe20000000002 */
[C---:B------:R-:W-:Y:S01]  /*ad60*/  FFMA R3, R45.reuse, R23, R3 ;  /* 0x000000172d037223 */ /* 0x040fe20000000003 */
[----:B------:R-:W-:Y:S01]  /*ad70*/  FFMA R20, R45, R40, R20 ;  /* 0x000000282d147223 */ /* 0x000fe20000000014 */
[----:B------:R-:W-:Y:S01]  /*ad80*/  LOP3.LUT R40, R70, 0xffff0000, RZ, 0xc0, !PT ;  /* 0xffff000046287812 */ /* 0x000fe200078ec0ff */
[----:B------:R1:W-:Y:S01]  /*ad90*/  @!P1 STS.128 [R46+0x300], R48 ;  /* 0x000300302e009388 */ /* 0x0003e20000000c00 */
[----:B------:R-:W-:Y:S01]  /*ada0*/  FMUL R21, R43, R17 ;  /* 0x000000112b157220 */ /* 0x000fe20000400000 */
[----:B------:R-:W-:Y:S01]  /*adb0*/  SHF.L.U32 R42, R71, 0x10, RZ ;  /* 0x00000010472a7819 */ /* 0x000fe200000006ff */
[----:B------:R-:W-:Y:S01]  /*adc0*/  FMUL R22, R43, R18 ;  /* 0x000000122b167220 */ /* 0x000fe20000400000 */
[----:B------:R-:W-:Y:S01]  /*add0*/  LOP3.LUT R44, R71, 0xffff0000, RZ, 0xc0, !PT ;  /* 0xffff0000472c7812 */ /* 0x000fe200078ec0ff */
[----:B------:R-:W-:Y:S01]  /*ade0*/  FMUL R23, R43, R19 ;  /* 0x000000132b177220 */ /* 0x000fe20000400000 */
[C---:B------:R-:W-:Y:S01]  /*adf0*/  FFMA R21, R45.reuse, R40, R21 ;  /* 0x000000282d157223 */ /* 0x040fe20000000015 */
[C---:B------:R-:W-:Y:S01]  /*ae00*/  FFMA R22, R45.reuse, R42, R22 ;  /* 0x0000002a2d167223 */ /* 0x040fe20000000016 */
[----:B------:R1:W-:Y:S01]  /*ae10*/  @!P1 STS.128 [R47+UR43+0xb00], R60 ;  /* 0x000b003c2f009988 */ /* 0x0003e20008000c2b */
[----:B------:R-:W-:Y:S01]  /*ae20*/  FFMA R23, R45, R44, R23 ;  /* 0x0000002c2d177223 */ /* 0x000fe20000000017 */
[----:B------:R-:W-:Y:S02]  /*ae30*/  F2FP.BF16.F32.PACK_AB R96, R0, R41 ;  /* 0x000000290060723e */ /* 0x000fe400000010ff */
[----:B------:R-:W-:Y:S02]  /*ae40*/  F2FP.BF16.F32.PACK_AB R97, R3, R2 ;  /* 0x000000020361723e */ /* 0x000fe400000010ff */
[----:B------:R-:W-:Y:S02]  /*ae50*/  F2FP.BF16.F32.PACK_AB R98, R21, R20 ;  /* 0x000000141562723e */ /* 0x000fe400000010ff */
[----:B------:R-:W-:Y:S02]  /*ae60*/  F2FP.BF16.F32.PACK_AB R99, R23, R22 ;  /* 0x000000161763723e */ /* 0x000fe400000010ff */
[----:B------:R-:W-:Y:S02]  /*ae70*/  MOV R0, UR48 ;  /* 0x0000003000007c02 */ /* 0x000fe40008000f00 */
[----:B------:R-:W-:Y:S01]  /*ae80*/  MOV R2, UR56 ;  /* 0x0000003800027c02 */ /* 0x000fe20008000f00 */
[----:B------:R1:W-:Y:S01]  /*ae90*/  @!P1 STS.128 [R46+0xb00], R96 ;  /* 0x000b00602e009388 */ /* 0x0003e20000000c00 */
[----:B------:R-:W-:Y:S01]  /*aea0*/  @P2 LEA R0, R0, UR43, 0x3 ;  /* 0x0000002b00002c11 */ /* 0x000fe2000f8e18ff */
[----:B------:R-:W-:Y:S01]  /*aeb0*/  @!PT LDS RZ, [RZ] ;  /* 0x00000000fffff984 */ /* 0x000fe20000000800 */
[----:B------:R-:W-:Y:S01]  /*aec0*/  @!PT LDS RZ, [RZ] ;  /* 0x00000000fffff984 */ /* 0x000fe20000000800 */
[----:B------:R-:W-:Y:S01]  /*aed0*/  @!PT LDS RZ, [RZ] ;  /* 0x00000000fffff984 */ /* 0x000fe20000000800 */
[----:B------:R-:W-:Y:S01]  /*aee0*/  @!PT LDS RZ, [RZ] ;  /* 0x00000000fffff984 */ /* 0x000fe20000000800 */
[----:B------:R2:W-:Y:S06]  /*aef0*/  MEMBAR.ALL.CTA ;  /* 0x0000000000007992 */ /* 0x0005ec0000008000 */
[----:B--2---:R-:W2:Y:S01]  /*af00*/  FENCE.VIEW.ASYNC.S ;  /* 0x00000000000073c6 */ /* 0x004ea20000000000 */
[----:B------:R-:W-:Y:S05]  /*af10*/  WARPSYNC.ALL ;  /* 0x0000000000007948 */ /* 0x000fea0003800000 */
[----:B------:R-:W-:Y:S01]  /*af20*/  BSSY.RECONVERGENT B0, `(.L_x_161) ;  /* 0x0000011000007945 */ /* 0x000fe20003800200 */
[----:B--2---:R-:W-:Y:S06]  /*af30*/  BAR.SYNC.DEFER_BLOCKING 0x1, 0x80 ;  /* 0x0042000000007b1d */ /* 0x004fec0000010000 */
[----:B------:R-:W-:Y:S05]  /*af40*/  @P0 BRA `(.L_x_162) ;  /* 0x0000000000380947 */ /* 0x000fea0003800000 */
[----:B------:R-:W2:Y:S01]  /*af50*/  LDCU.64 UR6, c[0x0][0x348] ;  /* 0x00006900ff0677ac */ /* 0x000ea20008000a00 */
[----:B------:R-:W-:Y:S01]  /*af60*/  ULEA UR5, UR45, UR43, 0xc ;  /* 0x0000002b2d057291 */ /* 0x000fe2000f8e60ff */
[----:B------:R-:W-:Y:S01]  /*af70*/  UMOV UR54, UR50 ;  /* 0x0000003200367c82 */ /* 0x000fe20008000000 */
[----:B------:R-:W-:Y:S02]  /*af80*/  UMOV UR55, UR44 ;  /* 0x0000002c00377c82 */ /* 0x000fe40008000000 */
[----:B------:R-:W-:Y:S02]  /*af90*/  UIADD3 UR52, UPT, UPT, UR5, 0x300, URZ ;  /* 0x0000030005347890 */ /* 0x000fe4000fffe0ff */
[----:B------:R-:W-:Y:S02]  /*afa0*/  UIADD3 UR8, UPT, UPT, UR5, 0xb00, URZ ;  /* 0x00000b0005087890 */ /* 0x000fe4000fffe0ff */
        /* <DEDUP_REMOVED lines=8> */
.L_x_162:
[----:B------:R-:W-:Y:S05]  /*b030*/  BSYNC.RECONVERGENT B0 ;  /* 0x0000000000007941 */ /* 0x000fea0003800200 */
.L_x_161:
[----:B------:R-:W-:Y:S01]  /*b040*/  UISETP.NE.AND UP1, UPT, UR51, URZ, UPT ;  /* 0x000000ff3300728c */ /* 0x000fe2000bf25270 */
[----:B------:R-:W-:Y:S01]  /*b050*/  @P2 VIADD R3, R0, 0x1f8 ;  /* 0x000001f800032836 */ /* 0x000fe20000000000 */
[----:B------:R-:W-:Y:S01]  /*b060*/  UIADD3 UR4, UPT, UPT, UR45, 0x1, URZ ;  /* 0x000000012d047890 */ /* 0x000fe2000fffe0ff */
[----:B------:R-:W-:Y:S01]  /*b070*/  BSSY.RECONVERGENT B0, `(.L_x_163) ;  /* 0x000000a000007945 */ /* 0x000fe20003800200 */
[----:B------:R-:W-:Y:S02]  /*b080*/  LEA R0, R112, UR43, 0x3 ;  /* 0x0000002b70007c11 */ /* 0x000fe4000f8e18ff */
[----:B------:R-:W-:Y:S01]  /*b090*/  UISETP.NE.AND UP0, UPT, UR4, 0x3, UPT ;  /* 0x000000030400788c */ /* 0x000fe2000bf05270 */
[----:B------:R-:W-:Y:S01]  /*b0a0*/  @P2 PRMT R3, R2, 0x654, R3 ;  /* 0x0000065402032816 */ /* 0x000fe20000000003 */
[----:B------:R-:W-:Y:S01]  /*b0b0*/  UISETP.EQ.XOR UP1, UPT, UR4, 0x3, UP1 ;  /* 0x000000030400788c */ /* 0x000fe20008f22a70 */
[----:B------:R-:W-:Y:S01]  /*b0c0*/  @P2 SHF.L.U32 R2, R114, 0x1f, RZ ;  /* 0x0000001f72022819 */ /* 0x000fe200000006ff */
[----:B------:R-:W-:Y:S02]  /*b0d0*/  USEL UR46, UR4, URZ, UP0 ;  /* 0x000000ff042e7287 */ /* 0x000fe40008000000 */
[----:B------:R-:W-:Y:S01]  /*b0e0*/  UP2UR UR47, UPR, URZ, 0x2 ;  /* 0x00000002ff2f7883 */ /* 0x000fe20008000000 */
[----:B------:R-:W-:Y:S11]  /*b0f0*/  @P0 BRA `(.L_x_164) ;  /* 0x0000000000040947 */ /* 0x000ff60003800000 */
[----:B------:R-:W-:Y:S04]  /*b100*/  DEPBAR.LE SB0, 0x1 ;  /* 0x000080400000791a */ /* 0x000fe80000000000 */
.L_x_164:
[----:B------:R-:W-:Y:S05]  /*b110*/  BSYNC.RECONVERGENT B0 ;  /* 0x0000000000007941 */ /* 0x000fea0003800200 */
.L_x_163:
[----:B------:R-:W-:Y:S01]  /*b120*/  BAR.SYNC.DEFER_BLOCKING 0x1, 0x80 ;  /* 0x0042000000007b1d */ /* 0x000fe20000010000 */
[----:B------:R-:W-:Y:S04]  /*b130*/  UIADD3 UR4, UPT, UPT, UR48, 0x1, URZ ;  /* 0x0000000130047890 */ /* 0x000fe8000fffe0ff */
[----:B------:R-:W-:Y:S04]  /*b140*/  UISETP.NE.AND UP0, UPT, UR4, 0x3, UPT ;  /* 0x000000030400788c */ /* 0x000fe8000bf05270 */
[----:B------:R-:W-:Y:S01]  /*b150*/  USEL UR52, UR4, URZ, UP0 ;  /* 0x000000ff04347287 */ /* 0x000fe20008000000 */
[----:B------:R2:W-:Y:S01]  /*b160*/  @P2 SYNCS.ARRIVE.TRANS64.RED.A1T0 RZ, [R3+URZ], RZ ;  /* 0x000000ff03ff29a7 */ /* 0x0005e200081004ff */
[----:B------:R-:W-:Y:S01]  /*b170*/  BSSY B1, `(.L_x_165) ;  /* 0x0000015000017945 */ /* 0x000fe20003800000 */
[----:B------:R-:W3:Y:S02]  /*b180*/  @P2 SYNCS.PHASECHK.TRANS64.TRYWAIT P0, [R0+URZ+0x1e0], R2 ;  /* 0x0001e002000025a7 */ /* 0x000ee400080011ff */
[----:B---3--:R-:W-:Y:S01]  /*b190*/  @P2 SEL R113, RZ, 0x1, !P0 ;  /* 0x00000001ff712807 */ /* 0x008fe20004000000 */
[----:B--2---:R-:W-:Y:S06]  /*b1a0*/  @!P2 BRA `(.L_x_166) ;  /* 0x000000000044a947 */ /* 0x004fec0003800000 */
        /* <DEDUP_REMOVED lines=10> */
.L_x_168:
[----:B------:R-:W-:Y:S05]  /*b250*/  BSYNC B0 ;  /* 0x0000000000007941 */ /* 0x000fea0003800000 */
.L_x_167:
[----:B------:R-:W-:Y:S11]  /*b260*/  ISETP.NE.AND P0, PT, R115, RZ, PT ;  /* 0x000000ff7300720c */ /* 0x000ff60003f05270 */
[----:B------:R-:W-:Y:S02]  /*b270*/  @!UPT UIADD3 URZ, UPT, UPT, URZ, URZ, URZ ;  /* 0x000000fffffff290 */ /* 0x000fe4000fffe0ff */
[----:B------:R3:W4:Y:S04]  /*b280*/  @P0 LDS.128 R52, [R112+UR43+0x300] ;  /* 0x0003002b70340984 */ /* 0x0007280008000c00 */
[----:B------:R3:W1:Y:S04]  /*b290*/  @P0 LDS.128 R64, [R112+UR43+0xb00] ;  /* 0x000b002b70400984 */ /* 0x0006680008000c00 */
[----:B------:R3:W1:Y:S04]  /*b2a0*/  @P0 LDS.128 R56, [R2+0x300] ;  /* 0x0003000002380984 */ /* 0x0006680000000c00 */
[----:B------:R3:W1:Y:S02]  /*b2b0*/  @P0 LDS.128 R68, [R2+0xb00] ;  /* 0x000b000002440984 */ /* 0x0006640000000c00 */
.L_x_166:
[----:B------:R-:W-:Y:S05]  /*b2c0*/  BSYNC B1 ;  /* 0x0000000000017941 */ /* 0x000fea0003800000 */
.L_x_165:
[----:B------:R-:W-:Y:S05]  /*b2d0*/  VIADD R107, R107, 0x400010 ;  /* 0x004000106b6b7836 */ /* 0x000fea0000000000 */
[----:B--2---:R-:W-:Y:S04]  /*b2e0*/  SHF.R.U32.HI R0, RZ, 0x15, R107 ;  /* 0x00000015ff007819 */ /* 0x004fe8000001166b */
[----:B---3--:R-:W-:Y:S04]  /*b2f0*/  LOP3.LUT R2, R0, 0x3, RZ, 0xc0, !PT ;  /* 0x0000000300027812 */ /* 0x008fe800078ec0ff */
[----:B------:R-:W-:Y:S11]  /*b300*/  ISETP.NE.AND P0, PT, R88, R2, PT ;  /* 0x000000025800720c */ /* 0x000ff60003f05270 */
[----:B------:R-:W-:Y:S02]  /*b310*/  @!UPT UIADD3 URZ, UPT, UPT, URZ, URZ, URZ ;  /* 0x000000fffffff290 */ /* 0x000fe4000fffe0ff */
[----:B------:R-:W-:Y:S05]  /*b320*/  @P0 BRA `(.L_x_170) ;  /* 0x0000000000bc0947 */ /* 0x000fea0003800000 */
[----:B------:R-:W-:Y:S02]  /*b330*/  LOP3.LUT P0, RZ, R0, 0x3, R90, 0x48, !PT ;  /* 0x0000000300ff7812 */ /* 0x000fe4000780485a */
[----:B------:R-:W-:Y:S11]  /*b340*/  MOV R16, R107 ;  /* 0x0000006b00107202 */ /* 0x000ff60000000f00 */
[----:B------:R-:W-:Y:S05]  /*b350*/  @!P0 BRA `(.L_x_171) ;  /* 0x0000000000408947 */ /* 0x000fea0003800000 */
[----:B------:R-:W2:Y:S01]  /*b360*/  LDCU.64 UR8, c[0x4][0x70] ;  /* 0x01000e00ff0877ac */ /* 0x000ea20008000a00 */
[----:B------:R-:W-:Y:S01]  /*b370*/  MOV R15, 0x0 ;  /* 0x00000000000f7802 */ /* 0x000fe20000000f00 */
[----:B------:R-:W-:Y:S02]  /*b380*/  HFMA2 R12, -RZ, RZ, 0, 5.9604644775390625e-08 ;  /* 0x00000001ff0c7431 */ /* 0x000fe400000001ff */
[----:B------:R-:W-:Y:S02]  /*b390*/  IMAD.MOV.U32 R8, RZ, RZ, 0x192 ;  /* 0x00000192ff087424 */ /* 0x000fe400078e00ff */
[----:B------:R-:W-:Y:S01]  /*b3a0*/  IMAD.MOV.U32 R13, RZ, RZ, RZ ;  /* 0x000000ffff0d7224 */ /* 0x000fe200078e00ff */
[----:B------:R-:W3:Y:S01]  /*b3b0*/  LDCU.64 UR6, c[0x4][0x78] ;  /* 0x01000f00ff0677ac */ /* 0x000ee20008000a00 */
[----:B------:R-:W1:Y:S01]  /*b3c0*/  LDC.64 R14, c[0x4][R15] ;  /* 0x010000000f0e7b82 */ /* 0x000e620000000a00 */
[----:B------:R-:W5:Y:S01]  /*b3d0*/  LDCU.64 UR4, c[0x4][0x10] ;  /* 0x01000200ff0477ac */ /* 0x000f620008000a00 */
[----:B--2---:R-:W-:Y:S01]  /*b3e0*/  MOV R5, UR9 ;  /* 0x0000000900057c02 */ /* 0x004fe20008000f00 */
[----:B------:R-:W-:Y:S01]  /*b3f0*/  IMAD.U32 R4, RZ, RZ, UR8 ;  /* 0x00000008ff047e24 */ /* 0x000fe2000f8e00ff */
[----:B---3--:R-:W-:Y:S01]  /*b400*/  MOV R7, UR7 ;  /* 0x0000000700077c02 */ /* 0x008fe20008000f00 */
[----:B------:R-:W-:Y:S01]  /*b410*/  IMAD.U32 R6, RZ, RZ, UR6 ;  /* 0x00000006ff067e24 */ /* 0x000fe2000f8e00ff */
[----:B-----5:R-:W-:Y:S01]  /*b420*/  MOV R11, UR5 ;  /* 0x00000005000b7c02 */ /* 0x020fe20008000f00 */
[----:B------:R-:W-:Y:S02]  /*b430*/  IMAD.U32 R10, RZ, RZ, UR4 ;  /* 0x00000004ff0a7e24 */ /* 0x000fe4000f8e00ff */
[----:B------:R-:W-:Y:S07]  /*b440*/  LEPC R20, `(.L_x_171) ;  /* 0x000000001014794e */ /* 0x000fee0000000000 */
[----:B-1--4-:R-:W-:Y:S05]  /*b450*/  CALL.ABS.NOINC R14 ;  /* 0x000000000e007343 */ /* 0x012fea0003c00000 */
.L_x_171:
[----:B------:R-:W-:Y:S05]  /*b460*/  WARPSYNC.ALL ;  /* 0x0000000000007948 */ /* 0x000fea0003800000 */
[C---:B------:R-:W-:Y:S01]  /*b470*/  R2UR UR4, R16.reuse ;  /* 0x00000000100472ca */ /* 0x040fe200000e0000 */
[----:B------:R-:W-:Y:S05]  /*b480*/  VIADD R0, R16, 0x20 ;  /* 0x0000002010007836 */ /* 0x000fea0000000000 */
[----:B------:R-:W-:Y:S04]  /*b490*/  SHF.R.U32.HI R0, RZ, 0x15, R0 ;  /* 0x00000015ff007819 */ /* 0x000fe80000011600 */
[----:B------:R-:W-:Y:S03]  /*b4a0*/  LOP3.LUT P0, RZ, R0, 0x3, R90, 0x48, !PT ;  /* 0x0000000300ff7812 */ /* 0x000fe6000780485a */
[----:B------:R-:W2:Y:S10]  /*b4b0*/  LDTM.x16 R24, tmem[UR4] ;  /* 0x00000004001879ee */ /* 0x000eb40008240000 */
[----:B--2---:R-:W-:Y:S05]  /*b4c0*/  @!P0 BRA `(.L_x_172) ;  /* 0x0000000000408947 */ /* 0x004fea0003800000 */
        /* <DEDUP_REMOVED lines=16> */
.L_x_172:
[----:B------:R-:W-:Y:S05]  /*b5d0*/  WARPSYNC.ALL ;  /* 0x0000000000007948 */ /* 0x000fea0003800000 */
[----:B------:R-:W-:Y:S11]  /*b5e0*/  R2UR UR4, R16 ;  /* 0x00000000100472ca */ /* 0x000ff600000e0000 */
[----:B------:R-:W-:Y:S02]  /*b5f0*/  @!UPT UIADD3 URZ, UPT, UPT, URZ, URZ, URZ ;  /* 0x000000fffffff290 */ /* 0x000fe4000fffe0ff */
[----:B------:R-:W2:Y:S02]  /*b600*/  LDTM.x16 R4, tmem[UR4+0x20] ;  /* 0x00002004000479ee */ /* 0x000ea40008240000 */
[----:B--2---:R-:W-:Y:S01]  /*b610*/  NOP ;  /* 0x0000000000007918 */ /* 0x004fe20000000000 */
.L_x_170:
[----:B------:R-:W-:Y:S01]  /*b620*/  ISETP.NE.AND P1, PT, R88, R2, PT ;  /* 0x000000025800720c */ /* 0x000fe20003f25270 */
[----:B------:R-:W-:Y:S05]  /*b630*/  WARPSYNC.ALL ;  /* 0x0000000000007948 */ /* 0x000fea0003800000 */
[C---:B----4-:R-:W-:Y:S01]  /*b640*/  SHF.L.U32 R3, R52.reuse, 0x10, RZ ;  /* 0x0000001034037819 */ /* 0x050fe200000006ff */
[----:B------:R-:W-:Y:S01]  /*b650*/  NOP ;  /* 0x0000000000007918 */ /* 0x000fe20000000000 */
[----:B------:R-:W-:Y:S01]  /*b660*/  LOP3.LUT R40, R52, 0xffff0000, RZ, 0xc0, !PT ;  /* 0xffff000034287812 */ /* 0x000fe200078ec0ff */
[----:B------:R-:W-:Y:S01]  /*b670*/  FMUL R0, R43, R24 ;  /* 0x000000182b007220 */ /* 0x000fe20000400000 */
[----:B------:R-:W-:Y:S01]  /*b680*/  SHF.L.U32 R41, R53, 0x10, RZ ;  /* 0x0000001035297819 */ /* 0x000fe200000006ff */
[C---:B------:R-:W-:Y:S01]  /*b690*/  FMUL R20, R43.reuse, R4 ;  /* 0x000000042b147220 */ /* 0x040fe20000400000 */
[----:B------:R-:W-:Y:S01]  /*b6a0*/  MOV R4, UR46 ;  /* 0x0000002e00047c02 */ /* 0x000fe20008000f00 */
[----:B------:R-:W-:Y:S01]  /*b6b0*/  FMUL R2, R43, R25 ;  /* 0x000000192b027220 */ /* 0x000fe20000400000 */
[----:B------:R-:W-:Y:S01]  /*b6c0*/  LOP3.LUT R42, R53, 0xffff0000, RZ, 0xc0, !PT ;  /* 0xffff0000352a7812 */ /* 0x000fe200078ec0ff */
[C---:B------:R-:W-:Y:S01]  /*b6d0*/  FFMA R0, R45.reuse, R3, R0 ;  /* 0x000000032d007223 */ /* 0x040fe20000000000 */
[----:B------:R-:W-:Y:S01]  /*b6e0*/  @!P1 LEA R105, R4, R105, 0xc ;  /* 0x0000006904699211 */ /* 0x000fe200078e60ff */
[----:B------:R-:W-:Y:S01]  /*b6f0*/  FFMA R2, R45, R40, R2 ;  /* 0x000000282d027223 */ /* 0x000fe20000000002 */
[----:B------:R-:W-:Y:S01]  /*b700*/  R2UR UR4, R106 ;  /* 0x000000006a0472ca */ /* 0x000fe200000e0000 */
[C---:B------:R-:W-:Y:S01]  /*b710*/  FMUL R3, R43.reuse, R26 ;  /* 0x0000001a2b037220 */ /* 0x040fe20000400000 */
[----:B------:R-:W-:Y:S01]  /*b720*/  SHF.L.U32 R44, R54, 0x10, RZ ;  /* 0x00000010362c7819 */ /* 0x000fe200000006ff */
[C---:B------:R-:W-:Y:S01]  /*b730*/  FMUL R4, R43.reuse, R27 ;  /* 0x0000001b2b047220 */ /* 0x040fe20000400000 */
[----:B-1----:R-:W-:Y:S01]  /*b740*/  F2FP.BF16.F32.PACK_AB R96, R2, R0 ;  /* 0x000000000260723e */ /* 0x002fe200000010ff */
[----:B------:R-:W-:Y:S01]  /*b750*/  FMUL R21, R43, R5 ;  /* 0x000000052b157220 */ /* 0x000fe20000400000 */
[----:B------:R-:W-:Y:S01]  /*b760*/  @!P1 IADD3 R5, PT, PT, R105, UR43, RZ ;  /* 0x0000002b69059c10 */ /* 0x000fe2000fffe0ff */
[C---:B------:R-:W-:Y:S01]  /*b770*/  FFMA R3, R45.reuse, R41, R3 ;  /* 0x000000292d037223 */ /* 0x040fe20000000003 */
[----:B------:R-:W-:Y:S01]  /*b780*/  LOP3.LUT R46, R54, 0xffff0000, RZ, 0xc0, !PT ;  /* 0xffff0000362e7812 */ /* 0x000fe200078ec0ff */
[----:B------:R-:W-:Y:S01]  /*b790*/  FFMA R4, R45, R42, R4 ;  /* 0x0000002a2d047223 */ /* 0x000fe20000000004 */
[----:B------:R-:W-:Y:S01]  /*b7a0*/  SHF.L.U32 R47, R55, 0x10, RZ ;  /* 0x00000010372f7819 */ /* 0x000fe200000006ff */
[C---:B------:R-:W-:Y:S01]  /*b7b0*/  FMUL R0, R43.reuse, R28 ;  /* 0x0000001c2b007220 */ /* 0x040fe20000400000 */
[----:B------:R-:W-:Y:S01]  /*b7c0*/  @!P1 IADD3 R104, PT, PT, R104, R5, RZ ;  /* 0x0000000568689210 */ /* 0x000fe20007ffe0ff */
[----:B------:R-:W-:Y:S01]  /*b7d0*/  FMUL R2, R43, R29 ;  /* 0x0000001d2b027220 */ /* 0x000fe20000400000 */
[----:B------:R-:W-:Y:S01]  /*b7e0*/  LOP3.LUT R48, R55, 0xffff0000, RZ, 0xc0, !PT ;  /* 0xffff000037307812 */ /* 0x000fe200078ec0ff */
[C---:B------:R-:W-:Y:S01]  /*b7f0*/  FMUL R5, R43.reuse, R30 ;  /* 0x0000001e2b057220 */ /* 0x040fe20000400000 */
[C---:B------:R-:W-:Y:S01]  /*b800*/  SHF.L.U32 R49, R56.reuse, 0x10, RZ ;  /* 0x0000001038317819 */ /* 0x040fe200000006ff */
        /* <DEDUP_REMOVED lines=8> */
[----:B------:R-:W-:Y:S01]  /*b890*/  FFMA R2, R45, R46, R2 ;  /* 0x0000002e2d027223 */ /* 0x000fe20000000002 */
[C---:B------:R-:W-:Y:S01]  /*b8a0*/  SHF.L.U32 R53, R58.reuse, 0x10, RZ ;  /* 0x000000103a357819 */ /* 0x040fe200000006ff */
[C---:B------:R-:W-:Y:S01]  /*b8b0*/  FMUL R7, R43.reuse, R32 ;  /* 0x000000202b077220 */ /* 0x040fe20000400000 */
[----:B------:R-:W-:Y:S01]  /*b8c0*/  LOP3.LUT R54, R58, 0xffff0000, RZ, 0xc0, !PT ;  /* 0xffff00003a367812 */ /* 0x000fe200078ec0ff */
[----:B------:R-:W-:Y:S01]  /*b8d0*/  FMUL R3, R43, R33 ;  /* 0x000000212b037220 */ /* 0x000fe20000400000 */
[----:B------:R-:W-:Y:S01]  /*b8e0*/  F2FP.BF16.F32.PACK_AB R98, R2, R0 ;  /* 0x000000000262723e */ /* 0x000fe200000010ff */
[----:B------:R-:W-:Y:S01]  /*b8f0*/  FFMA R5, R45, R47, R5 ;  /* 0x0000002f2d057223 */ /* 0x000fe20000000005 */
[----:B------:R-:W-:Y:S01]  /*b900*/  SHF.L.U32 R55, R59, 0x10, RZ ;  /* 0x000000103b377819 */ /* 0x000fe200000006ff */
[----:B------:R-:W-:Y:S01]  /*b910*/  FFMA R6, R45, R48, R6 ;  /* 0x000000302d067223 */ /* 0x000fe20000000006 */
[----:B------:R-:W-:Y:S01]  /*b920*/  LOP3.LUT R56, R59, 0xffff0000, RZ, 0xc0, !PT ;  /* 0xffff00003b387812 */ /* 0x000fe200078ec0ff */
[C---:B------:R-:W-:Y:S01]  /*b930*/  FFMA R7, R45.reuse, R49, R7 ;  /* 0x000000312d077223 */ /* 0x040fe20000000007 */
[----:B------:R-:W-:Y:S01]  /*b940*/  SHF.L.U32 R57, R64, 0x10, RZ ;  /* 0x0000001040397819 */ /* 0x000fe200000006ff */
[----:B------:R-:W-:Y:S01]  /*b950*/  UIADD3 UR4, UPT, UPT, UR4, 0x250, URZ ;  /* 0x0000025004047890 */ /* 0x000fe2000fffe0ff */
[----:B------:R-:W-:Y:S01]  /*b960*/  F2FP.BF16.F32.PACK_AB R99, R6, R5 ;  /* 0x000000050663723e */ /* 0x000fe200000010ff */
[----:B------:R-:W-:Y:S01]  /*b970*/  FFMA R3, R45, R50, R3 ;  /* 0x000000322d037223 */ /* 0x000fe20000000003 */
[----:B------:R-:W-:Y:S01]  /*b980*/  LOP3.LUT R58, R64, 0xffff0000, RZ, 0xc0, !PT ;  /* 0xffff0000403a7812 */ /* 0x000fe200078ec0ff */
[----:B------:R-:W-:Y:S01]  /*b990*/  FMUL R0, R43, R34 ;  /* 0x000000222b007220 */ /* 0x000fe20000400000 */
[----:B------:R-:W-:Y:S01]  /*b9a0*/  SHF.L.U32 R59, R65, 0x10, RZ ;  /* 0x00000010413b7819 */ /* 0x000fe200000006ff */
[----:B------:R-:W-:Y:S01]  /*b9b0*/  FMUL R2, R43, R35 ;  /* 0x000000232b027220 */ /* 0x000fe20000400000 */
[----:B------:R-:W-:Y:S01]  /*b9c0*/  F2FP.BF16.F32.PACK_AB R28, R3, R7 ;  /* 0x00000007031c723e */ /* 0x000fe200000010ff */
[----:B------:R-:W-:Y:S01]  /*b9d0*/  UPRMT UR4, UR56, 0x654, UR4 ;  /* 0x0000065438047896 */ /* 0x000fe20008000004 */
[----:B------:R-:W-:Y:S01]  /*b9e0*/  LOP3.LUT R60, R65, 0xffff0000, RZ, 0xc0, !PT ;  /* 0xffff0000413c7812 */ /* 0x000fe200078ec0ff */
[C---:B------:R-:W-:Y:S01]  /*b9f0*/  FMUL R4, R43.reuse, R36 ;  /* 0x000000242b047220 */ /* 0x040fe20000400000 */
[C---:B------:R-:W-:Y:S01]  /*ba00*/  SHF.L.U32 R61, R66.reuse, 0x10, RZ ;  /* 0x00000010423d7819 */ /* 0x040fe200000006ff */
[----:B------:R-:W-:Y:S01]  /*ba10*/  FMUL R5, R43, R37 ;  /* 0x000000252b057220 */ /* 0x000fe20000400000 */
[----:B------:R-:W-:Y:S01]  /*ba20*/  LOP3.LUT R62, R66, 0xffff0000, RZ, 0xc0, !PT ;  /* 0xffff0000423e7812 */ /* 0x000fe200078ec0ff */
[----:B------:R-:W-:Y:S01]  /*ba30*/  FFMA R0, R45, R51, R0 ;  /* 0x000000332d007223 */ /* 0x000fe20000000000 */
[----:B------:R-:W-:Y:S01]  /*ba40*/  FMUL R6, R43, R38 ;  /* 0x000000262b067220 */ /* 0x000fe20000400000 */
[----:B------:R-:W-:Y:S01]  /*ba50*/  FFMA R2, R45, R52, R2 ;  /* 0x000000342d027223 */ /* 0x000fe20000000002 */
[----:B------:R-:W-:Y:S01]  /*ba60*/  FMUL R3, R43, R39 ;  /* 0x000000272b037220 */ /* 0x000fe20000400000 */
[C---:B------:R-:W-:Y:S01]  /*ba70*/  FFMA R4, R45.reuse, R53, R4 ;  /* 0x000000352d047223 */ /* 0x040fe20000000004 */
[C---:B------:R-:W-:Y:S01]  /*ba80*/  FFMA R5, R45.reuse, R54, R5 ;  /* 0x000000362d057223 */ /* 0x040fe20000000005 */
[C---:B------:R-:W-:Y:S01]  /*ba90*/  FFMA R6, R45.reuse, R55, R6 ;  /* 0x000000372d067223 */ /* 0x040fe20000000006 */
[C---:B------:R-:W-:Y:S01]  /*baa0*/  FFMA R3, R45.reuse, R56, R3 ;  /* 0x000000382d037223 */ /* 0x040fe20000000003 */
[----:B------:R-:W-:Y:S01]  /*bab0*/  FFMA R20, R45, R57, R20 ;  /* 0x000000392d147223 */ /* 0x000fe20000000014 */
[----:B------:R-:W-:Y:S01]  /*bac0*/  FMUL R8, R43, R8 ;  /* 0x000000082b087220 */ /* 0x000fe20000400000 */
[----:B------:R-:W-:Y:S01]  /*bad0*/  SYNCS.ARRIVE.TRANS64.RED.A1T0 RZ, [UR4], RZ ;  /* 0x000000ffffff79a7 */ /* 0x000fe20008100404 */
[----:B------:R1:W-:Y:S01]  /*bae0*/  @!P1 STS.128 [R105+UR43+0x300], R96 ;  /* 0x0003006069009988 */ /* 0x0003e20008000c2b */
[----:B------:R-:W-:Y:S01]  /*baf0*/  SHF.L.U32 R63, R67, 0x10, RZ ;  /* 0x00000010433f7819 */ /* 0x000fe200000006ff */
[----:B------:R-:W-:Y:S01]  /*bb00*/  FFMA R21, R45, R58, R21 ;  /* 0x0000003a2d157223 */ /* 0x000fe20000000015 */
[----:B------:R-:W-:Y:S01]  /*bb10*/  LOP3.LUT R64, R67, 0xffff0000, RZ, 0xc0, !PT ;  /* 0xffff000043407812 */ /* 0x000fe200078ec0ff */
[----:B------:R-:W-:Y:S01]  /*bb20*/  FMUL R9, R43, R9 ;  /* 0x000000092b097220 */ /* 0x000fe20000400000 */
[C---:B------:R-:W-:Y:S01]  /*bb30*/  SHF.L.U32 R24, R68.reuse, 0x10, RZ ;  /* 0x0000001044187819 */ /* 0x040fe200000006ff */
[----:B------:R-:W-:Y:S01]  /*bb40*/  FFMA R22, R45, R59, R22 ;  /* 0x0000003b2d167223 */ /* 0x000fe20000000016 */
[----:B------:R-:W-:Y:S01]  /*bb50*/  LOP3.LUT R25, R68, 0xffff0000, RZ, 0xc0, !PT ;  /* 0xffff000044197812 */ /* 0x000fe200078ec0ff */
[----:B------:R-:W-:Y:S01]  /*bb60*/  FMUL R10, R43, R10 ;  /* 0x0000000a2b0a7220 */ /* 0x000fe20000400000 */
[----:B------:R-:W-:Y:S01]  /*bb70*/  FFMA R23, R45, R60, R23 ;  /* 0x0000003c2d177223 */ /* 0x000fe20000000017 */
[----:B------:R-:W-:Y:S01]  /*bb80*/  FMUL R11, R43, R11 ;  /* 0x0000000b2b0b7220 */ /* 0x000fe20000400000 */
[----:B------:R-:W-:Y:S01]  /*bb90*/  F2FP.BF16.F32.PACK_AB R29, R2, R0 ;  /* 0x00000000021d723e */ /* 0x000fe200000010ff */
[----:B------:R-:W-:Y:S01]  /*bba0*/  FFMA R8, R45, R61, R8 ;  /* 0x0000003d2d087223 */ /* 0x000fe20000000008 */
[----:B------:R-:W-:Y:S01]  /*bbb0*/  F2FP.BF16.F32.PACK_AB R30, R5, R4 ;  /* 0x00000004051e723e */ /* 0x000fe200000010ff */
[----:B------:R-:W-:Y:S01]  /*bbc0*/  FMUL R12, R43, R12 ;  /* 0x0000000c2b0c7220 */ /* 0x000fe20000400000 */
[----:B------:R-:W-:Y:S01]  /*bbd0*/  F2FP.BF16.F32.PACK_AB R31, R3, R6 ;  /* 0x00000006031f723e */ /* 0x000fe200000010ff */
[----:B------:R-:W-:Y:S01]  /*bbe0*/  FFMA R9, R45, R62, R9 ;  /* 0x0000003e2d097223 */ /* 0x000fe20000000009 */
[----:B------:R-:W-:Y:S01]  /*bbf0*/  FMUL R13, R43, R13 ;  /* 0x0000000d2b0d7220 */ /* 0x000fe20000400000 */
[----:B------:R-:W-:Y:S01]  /*bc00*/  SHF.L.U32 R26, R69, 0x10, RZ ;  /* 0x00000010451a7819 */ /* 0x000fe200000006ff */
[----:B------:R-:W-:Y:S01]  /*bc10*/  FFMA R10, R45, R63, R10 ;  /* 0x0000003f2d0a7223 */ /* 0x000fe2000000000a */
[----:B------:R1:W-:Y:S01]  /*bc20*/  @!P1 STS.128 [R104+0x300], R28 ;  /* 0x0003001c68009388 */ /* 0x0003e20000000c00 */
[----:B------:R-:W-:Y:S01]  /*bc30*/  FMUL R14, R43, R14 ;  /* 0x0000000e2b0e7220 */ /* 0x000fe20000400000 */
[----:B------:R-:W-:Y:S01]  /*bc40*/  LOP3.LUT R40, R69, 0xffff0000, RZ, 0xc0, !PT ;  /* 0xffff000045287812 */ /* 0x000fe200078ec0ff */
[----:B------:R-:W-:Y:S01]  /*bc50*/  FFMA R11, R45, R64, R11 ;  /* 0x000000402d0b7223 */ /* 0x000fe2000000000b */
[----:B------:R-:W-:Y:S01]  /*bc60*/  FMUL R15, R43, R15 ;  /* 0x0000000f2b0f7220 */ /* 0x000fe20000400000 */
[C---:B------:R-:W-:Y:S01]  /*bc70*/  SHF.L.U32 R65, R70.reuse, 0x10, RZ ;  /* 0x0000001046417819 */ /* 0x040fe200000006ff */
[----:B------:R-:W-:Y:S01]  /*bc80*/  FFMA R12, R45, R24, R12 ;  /* 0x000000182d0c7223 */ /* 0x000fe2000000000c */
[----:B------:R-:W-:Y:S01]  /*bc90*/  FMUL R16, R43, R16 ;  /* 0x000000102b107220 */ /* 0x000fe20000400000 */
[----:B------:R-:W-:Y:S01]  /*bca0*/  LOP3.LUT R66, R70, 0xffff0000, RZ, 0xc0, !PT ;  /* 0xffff000046427812 */ /* 0x000fe200078ec0ff */
[----:B------:R-:W-:Y:S01]  /*bcb0*/  FFMA R13, R45, R25, R13 ;  /* 0x000000192d0d7223 */ /* 0x000fe2000000000d */
[----:B------:R-:W-:Y:S01]  /*bcc0*/  FMUL R17, R43, R17 ;  /* 0x000000112b117220 */ /* 0x000fe20000400000 */
[----:B------:R-:W-:Y:S01]  /*bcd0*/  SHF.L.U32 R67, R71, 0x10, RZ ;  /* 0x0000001047437819 */ /* 0x000fe200000006ff */
[----:B------:R-:W-:Y:S01]  /*bce0*/  FFMA R14, R45, R26, R14 ;  /* 0x0000001a2d0e7223 */ /* 0x000fe2000000000e */
[----:B------:R-:W-:Y:S01]  /*bcf0*/  F2FP.BF16.F32.PACK_AB R20, R21, R20 ;  /* 0x000000141514723e */ /* 0x000fe200000010ff */
[----:B------:R-:W-:Y:S01]  /*bd00*/  FMUL R18, R43, R18 ;  /* 0x000000122b127220 */ /* 0x000fe20000400000 */
[----:B------:R-:W-:Y:S01]  /*bd10*/  LOP3.LUT R68, R71, 0xffff0000, RZ, 0xc0, !PT ;  /* 0xffff000047447812 */ /* 0x000fe200078ec0ff */
[----:B------:R-:W-:Y:S01]  /*bd20*/  FFMA R15, R45, R40, R15 ;  /* 0x000000282d0f7223 */ /* 0x000fe2000000000f */
[----:B------:R-:W-:Y:S01]  /*bd30*/  F2FP.BF16.F32.PACK_AB R21, R23, R22 ;  /* 0x000000161715723e */ /* 0x000fe200000010ff */
[----:B------:R-:W-:Y:S01]  /*bd40*/  FMUL R19, R43, R19 ;  /* 0x000000132b137220 */ /* 0x000fe20000400000 */
[----:B------:R-:W-:Y:S01]  /*bd50*/  F2FP.BF16.F32.PACK_AB R22, R9, R8 ;  /* 0x000000080916723e */ /* 0x000fe200000010ff */
[----:B------:R-:W-:Y:S01]  /*bd60*/  FFMA R16, R45, R65, R16 ;  /* 0x000000412d107223 */ /* 0x000fe20000000010 */
[----:B------:R-:W-:Y:S01]  /*bd70*/  F2FP.BF16.F32.PACK_AB R23, R11, R10 ;  /* 0x0000000a0b17723e */ /* 0x000fe200000010ff */
[C---:B------:R-:W-:Y:S01]  /*bd80*/  FFMA R17, R45.reuse, R66, R17 ;  /* 0x000000422d117223 */ /* 0x040fe20000000011 */
[C---:B------:R-:W-:Y:S01]  /*bd90*/  FFMA R18, R45.reuse, R67, R18 ;  /* 0x000000432d127223 */ /* 0x040fe20000000012 */
[----:B------:R-:W-:Y:S01]  /*bda0*/  FFMA R19, R45, R68, R19 ;  /* 0x000000442d137223 */ /* 0x000fe20000000013 */
[----:B------:R-:W-:Y:S01]  /*bdb0*/  F2FP.BF16.F32.PACK_AB R12, R13, R12 ;  /* 0x0000000c0d0c723e */ /* 0x000fe200000010ff */
[----:B------:R1:W-:Y:S01]  /*bdc0*/  @!P1 STS.128 [R105+UR43+0xb00], R20 ;  /* 0x000b001469009988 */ /* 0x0003e20008000c2b */
[----:B------:R-:W-:Y:S01]  /*bdd0*/  F2FP.BF16.F32.PACK_AB R13, R15, R14 ;  /* 0x0000000e0f0d723e */ /* 0x000fe200000010ff */
[----:B------:R-:W-:Y:S01]  /*bde0*/  BSSY.RECONVERGENT B0, `(.L_x_173) ;  /* 0x000001c000007945 */ /* 0x000fe20003800200 */
[----:B------:R-:W-:Y:S02]  /*bdf0*/  F2FP.BF16.F32.PACK_AB R14, R17, R16 ;  /* 0x00000010110e723e */ /* 0x000fe400000010ff */
[----:B------:R-:W-:Y:S02]  /*be00*/  F2FP.BF16.F32.PACK_AB R15, R19, R18 ;  /* 0x00000012130f723e */ /* 0x000fe400000010ff */
[----:B------:R-:W-:Y:S03]  /*be10*/  ISETP.NE.AND P0, PT, R88, RZ, PT ;  /* 0x000000ff5800720c */ /* 0x000fe60003f05270 */
[----:B------:R1:W-:Y:S01]  /*be20*/  @!P1 STS.128 [R104+0xb00], R12 ;  /* 0x000b000c68009388 */ /* 0x0003e20000000c00 */
[----:B------:R-:W-:Y:S01]  /*be30*/  @!PT LDS RZ, [RZ] ;  /* 0x00000000fffff984 */ /* 0x000fe20000000800 */
[----:B------:R-:W-:Y:S01]  /*be40*/  @!PT LDS RZ, [RZ] ;  /* 0x00000000fffff984 */ /* 0x000fe20000000800 */
[----:B------:R-:W-:Y:S01]  /*be50*/  @!PT LDS RZ, [RZ] ;  /* 0x00000000fffff984 */ /* 0x000fe20000000800 */
[----:B------:R-:W-:Y:S01]  /*be60*/  @!PT LDS RZ, [RZ] ;  /* 0x00000000fffff984 */ /* 0x000fe20000000800 */
[----:B------:R2:W-:Y:S07]  /*be70*/  MEMBAR.ALL.CTA ;  /* 0x0000000000007992 */ /* 0x0005ee0000008000 */
[----:B--2---:R-:W2:Y:S02]  /*be80*/  FENCE.VIEW.ASYNC.S ;  /* 0x00000000000073c6 */ /* 0x004ea40000000000 */
        /* <DEDUP_REMOVED lines=17> */
.L_x_174:
[----:B------:R-:W-:Y:S05]  /*bfa0*/  BSYNC.RECONVERGENT B0 ;  /* 0x0000000000007941 */ /* 0x000fea0003800200 */
.L_x_173:
[----:B------:R-:W-:Y:S01]  /*bfb0*/  UISETP.NE.AND UP0, UPT, UR47, URZ, UPT ;  /* 0x000000ff2f00728c */ /* 0x000fe2000bf05270 */
[----:B------:R-:W-:Y:S01]  /*bfc0*/  BSSY.RECONVERGENT B0, `(.L_x_175) ;  /* 0x0000009000007945 */ /* 0x000fe20003800200 */
[----:B------:R-:W-:Y:S04]  /*bfd0*/  UIADD3 UR4, UPT, UPT, UR46, 0x1, URZ ;  /* 0x000000012e047890 */ /* 0x000fe8000fffe0ff */
[----:B------:R-:W-:Y:S02]  /*bfe0*/  UISETP.EQ.XOR UP1, UPT, UR4, 0x3, UP0 ;  /* 0x000000030400788c */ /* 0x000fe40008722a70 */
[----:B------:R-:W-:Y:S02]  /*bff0*/  UISETP.NE.AND UP0, UPT, UR4, 0x3, UPT ;  /* 0x000000030400788c */ /* 0x000fe4000bf05270 */
[----:B------:R-:W-:Y:S02]  /*c000*/  USEL UR5, URZ, 0x1, !UP1 ;  /* 0x00000001ff057887 */ /* 0x000fe4000c800000 */
[----:B------:R-:W-:Y:S02]  /*c010*/  USEL UR45, UR4, URZ, UP0 ;  /* 0x000000ff042d7287 */ /* 0x000fe40008000000 */
[----:B------:R-:W-:Y:S01]  /*c020*/  ULOP3.LUT UR58, UR58, UR5, URZ, 0x3c, !UPT ;  /* 0x000000053a3a7292 */ /* 0x000fe2000f8e3cff */
[----:B------:R-:W-:Y:S11]  /*c030*/  @P0 BRA `(.L_x_176) ;  /* 0x0000000000040947 */ /* 0x000ff60003800000 */
[----:B------:R-:W-:Y:S04]  /*c040*/  DEPBAR.LE SB0, 0x1 ;  /* 0x000080400000791a */ /* 0x000fe80000000000 */
.L_x_176:
[----:B------:R-:W-:Y:S05]  /*c050*/  BSYNC.RECONVERGENT B0 ;  /* 0x0000000000007941 */ /* 0x000fea0003800200 */
.L_x_175:
[----:B------:R-:W-:Y:S01]  /*c060*/  BAR.SYNC.DEFER_BLOCKING 0x1, 0x80 ;  /* 0x0042000000007b1d */ /* 0x000fe20000010000 */
[----:B------:R-:W-:Y:S01]  /*c070*/  UISETP.NE.AND UP0, UPT, UR57, -0x4, UPT ;  /* 0xfffffffc3900788c */ /* 0x000fe2000bf05270 */
[----:B------:R-:W-:Y:S08]  /*c080*/  IADD3 R84, PT, PT, R84, 0x1, RZ ;  /* 0x0000000154547810 */ /* 0x000ff00007ffe0ff */
[----:B------:R-:W-:Y:S05]  /*c090*/  BRA.U !UP0, `(.L_x_177) ;  /* 0x0000000108287547 */ /* 0x000fea000b800000 */
[----:B------:R-:W-:Y:S01]  /*c0a0*/  ISETP.NE.AND P0, PT, R103, RZ, PT ;  /* 0x000000ff6700720c */ /* 0x000fe20003f05270 */
[----:B------:R-:W-:Y:S01]  /*c0b0*/  IMAD.U32 R2, RZ, RZ, UR52 ;  /* 0x00000034ff027e24 */ /* 0x000fe2000f8e00ff */
[----:B------:R-:W-:Y:S01]  /*c0c0*/  UIADD3 UR4, UPT, UPT, UR52, 0x1, URZ ;  /* 0x0000000134047890 */ /* 0x000fe2000fffe0ff */
[----:B------:R-:W-:Y:S03]  /*c0d0*/  IMAD.U32 R0, RZ, RZ, UR56 ;  /* 0x00000038ff007e24 */ /* 0x000fe6000f8e00ff */
[----:B------:R-:W-:Y:S04]  /*c0e0*/  UISETP.NE.AND UP0, UPT, UR4, 0x3, UPT ;  /* 0x000000030400788c */ /* 0x000fe8000bf05270 */
[----:B------:R-:W-:Y:S03]  /*c0f0*/  USEL UR52, UR4, URZ, UP0 ;  /* 0x000000ff04347287 */ /* 0x000fe60008000000 */
[----:B------:R-:W-:Y:S05]  /*c100*/  @P0 LEA R2, R2, UR43, 0x3 ;  /* 0x0000002b02020c11 */ /* 0x000fea000f8e18ff */
[----:B------:R-:W-:Y:S05]  /*c110*/  @P0 VIADD R2, R2, 0x1f8 ;  /* 0x000001f802020836 */ /* 0x000fea0000000000 */
[----:B------:R-:W-:Y:S04]  /*c120*/  @P0 PRMT R0, R0, 0x654, R2 ;  /* 0x0000065400000816 */ /* 0x000fe80000000002 */
[----:B------:R2:W-:Y:S03]  /*c130*/  @P0 SYNCS.ARRIVE.TRANS64.RED.A1T0 RZ, [R0+URZ], RZ ;  /* 0x000000ff00ff09a7 */ /* 0x0005e600081004ff */
.L_x_177:
[----:B------:R-:W-:Y:S01]  /*c140*/  R2UR UR6, R102 ;  /* 0x00000000660672ca */ /* 0x000fe200000e0000 */
[----:B------:R-:W-:Y:S01]  /*c150*/  UIADD3 UR57, UPT, UPT, UR57, 0x4, URZ ;  /* 0x0000000439397890 */ /* 0x000fe2000fffe0ff */
[----:B------:R-:W-:Y:S02]  /*c160*/  R2UR UR5, R94 ;  /* 0x000000005e0572ca */ /* 0x000fe400000e0000 */
[----:B------:R-:W-:Y:S02]  /*c170*/  R2UR UR4, R95 ;  /* 0x000000005f0472ca */ /* 0x000fe400000e0000 */
[----:B------:R-:W-:Y:S02]  /*c180*/  R2UR UR44, R100 ;  /* 0x00000000642c72ca */ /* 0x000fe400000e0000 */
[----:B------:R-:W-:Y:S02]  /*c190*/  ISETP.NE.AND P0, PT, R81, 0x2, PT ;  /* 0x000000025100780c */ /* 0x000fe40003f05270 */
[----:B------:R-:W-:Y:S02]  /*c1a0*/  ISETP.NE.AND P1, PT, R84, 0x2, PT ;  /* 0x000000025400780c */ /* 0x000fe40003f25270 */
[----:B------:R-:W-:Y:S01]  /*c1b0*/  SEL R2, RZ, 0x1, P0 ;  /* 0x00000001ff027807 */ /* 0x000fe20000000000 */
[----:B------:R-:W-:Y:S01]  /*c1c0*/  UISETP.NE.AND UP0, UPT, UR6, URZ, UPT ;  /* 0x000000ff0600728c */ /* 0x000fe2000bf05270 */
[----:B--2---:R-:W-:Y:S01]  /*c1d0*/  SEL R0, RZ, 0x1, P1 ;  /* 0x00000001ff007807 */ /* 0x004fe20000800000 */
[----:B------:R-:W-:Y:S01]  /*c1e0*/  UIADD3 UR20, UPT, UPT, UR36, UR5, URZ ;  /* 0x0000000524147290 */ /* 0x000fe2000fffe0ff */
[----:B------:R-:W-:Y:S01]  /*c1f0*/  LOP3.LUT R82, R82, R2, RZ, 0x3c, !PT ;  /* 0x0000000252527212 */ /* 0x000fe200078e3cff */
[----:B------:R-:W-:Y:S01]  /*c200*/  UIADD3 UR27, UPT, UPT, UR37, UR4, URZ ;  /* 0x00000004251b7290 */ /* 0x000fe2000fffe0ff */
[----:B------:R-:W-:Y:S02]  /*c210*/  LOP3.LUT R83, R83, R0, RZ, 0x3c, !PT ;  /* 0x0000000053537212 */ /* 0x000fe400078e3cff */
[----:B------:R-:W-:Y:S02]  /*c220*/  SEL R81, R81, RZ, P0 ;  /* 0x000000ff51517207 */ /* 0x000fe40000000000 */
[----:B------:R-:W-:Y:S01]  /*c230*/  SEL R84, R84, RZ, P1 ;  /* 0x000000ff54547207 */ /* 0x000fe20000800000 */
[----:B------:R-:W-:Y:S06]  /*c240*/  BRA.U UP0, `(.L_x_178) ;  /* 0xffffffb100587547 */ /* 0x000fec000b83ffff */
[----:B------:R-:W2:Y:S01]  /*c250*/  LDCU.64 UR4, c[0x0][0xc88] ;  /* 0x00019100ff0477ac */ /* 0x000ea20008000a00 */
[----:B------:R-:W3:Y:S01]  /*c260*/  LDCU.64 UR6, c[0x0][0xc90] ;  /* 0x00019200ff0677ac */ /* 0x000ee20008000a00 */
[----:B--2---:R-:W-:Y:S02]  /*c270*/  ISETP.NE.U32.AND P2, PT, RZ, UR4, PT ;  /* 0x00000004ff007c0c */ /* 0x004fe4000bf45070 */
[----:B---3--:R-:W-:Y:S02]  /*c280*/  ISETP.NE.U32.AND P1, PT, RZ, UR6, PT ;  /* 0x00000006ff007c0c */ /* 0x008fe4000bf25070 */
[----:B------:R-:W-:Y:S02]  /*c290*/  ISETP.NE.AND.EX P2, PT, RZ, UR5, PT, P2 ;  /* 0x00000005ff007c0c */ /* 0x000fe4000bf45320 */
[----:B------:R-:W-:-:S13]  /*c2a0*/  ISETP.NE.AND.EX P0, PT, RZ, UR7, PT, P1 ;  /* 0x00000007ff007c0c */ /* 0x000fda000bf05310 */
[----:B------:R-:W-:Y:S05]  /*c2b0*/  @P2 BRA P0, `(.L_x_179) ;  /* 0x00000000003c2947 */ /* 0x000fea0000000000 */
[----:B------:R-:W-:-:S13]  /*c2c0*/  ISETP.NE.AND.EX P1, PT, RZ, UR7, PT, P1 ;  /* 0x00000007ff007c0c */ /* 0x000fda000bf25310 */
[----:B------:R-:W-:Y:S05]  /*c2d0*/  @P1 BRA `(.L_x_180) ;  /* 0x00000000000c1947 */ /* 0x000fea0003800000 */
[----:B------:R-:W-:-:S13]  /*c2e0*/  FSETP.NEU.AND P0, PT, R45, RZ, PT ;  /* 0x000000ff2d00720b */ /* 0x000fda0003f0d000 */
[----:B------:R-:W-:Y:S05]  /*c2f0*/  @!P0 EXIT ;  /* 0x000000000000894d */ /* 0x000fea0003800000 */
[----:B------:R-:W-:Y:S05]  /*c300*/  BRA `(.L_x_179) ;  /* 0x0000000000287947 */ /* 0x000fea0003800000 */
.L_x_180:
[----:B------:R-:W-:Y:S01]  /*c310*/  ISETP.NE.AND P0, PT, R80, RZ, PT ;  /* 0x000000ff5000720c */ /* 0x000fe20003f05270 */
[----:B------:R-:W-:-:S12]  /*c320*/  BSSY.RECONVERGENT B0, `(.L_x_179) ;  /* 0x0000008000007945 */ /* 0x000fd80003800200 */
[----:B------:R-:W-:Y:S05]  /*c330*/  @P0 BRA `(.L_x_181) ;  /* 0x0000000000100947 */ /* 0x000fea0003800000 */
[----:B------:R-:W-:-:S04]  /*c340*/  ISETP.NE.U32.AND P0, PT, RZ, UR4, PT ;  /* 0x00000004ff007c0c */ /* 0x000fc8000bf05070 */
[----:B------:R-:W-:-:S13]  /*c350*/  ISETP.NE.AND.EX P0, PT, RZ, UR5, PT, P0 ;  /* 0x00000005ff007c0c */ /* 0x000fda000bf05300 */
[----:B------:R-:W-:Y:S05]  /*c360*/  @!P0 EXIT ;  /* 0x000000000000894d */ /* 0x000fea0003800000 */
[----:B------:R-:W-:Y:S05]  /*c370*/  BRA `(.L_x_182) ;  /* 0x0000000000087947 */ /* 0x000fea0003800000 */
.L_x_181:
[----:B------:R-:W-:-:S13]  /*c380*/  FSETP.NEU.AND P0, PT, R45, RZ, PT ;  /* 0x000000ff2d00720b */ /* 0x000fda0003f0d000 */
[----:B------:R-:W-:Y:S05]  /*c390*/  @!P0 EXIT ;  /* 0x000000000000894d */ /* 0x000fea0003800000 */
.L_x_182:
[----:B------:R-:W-:Y:S05]  /*c3a0*/  BSYNC.RECONVERGENT B0 ;  /* 0x0000000000007941 */ /* 0x000fea0003800200 */
.L_x_179:
[----:B------:R-:W-:Y:S01]  /*c3b0*/  ULEA UR6, UR52, UR43, 0x3 ;  /* 0x0000002b34067291 */ /* 0x000fe2000f8e18ff */
[----:B------:R-:W-:-:S04]  /*c3c0*/  DEPBAR.LE SB0, 0x0 ;  /* 0x000080000000791a */ /* 0x000fc80000000000 */
[----:B------:R-:W-:-:S04]  /*c3d0*/  UIADD3 UR6, UPT, UPT, UR6, 0x1f8, URZ ;  /* 0x000001f806067890 */ /* 0x000fc8000fffe0ff */
[----:B------:R-:W-:-:S09]  /*c3e0*/  UPRMT UR6, UR56, 0x654, UR6 ;  /* 0x0000065438067896 */ /* 0x000fd20008000006 */
[----:B------:R-:W-:Y:S01]  /*c3f0*/  SYNCS.ARRIVE.TRANS64.RED.A1T0 RZ, [UR6], RZ ;  /* 0x000000ffffff79a7 */ /* 0x000fe20008100406 */
[----:B------:R-:W-:Y:S05]  /*c400*/  EXIT ;  /* 0x000000000000794d */ /* 0x000fea0003800000 */
.L_x_25:
[----:B--2---:R2:W3:Y:S02]  /*c410*/  SYNCS.PHASECHK.TRANS64.TRYWAIT P0, [R0+URZ+0x270], R2 ;  /* 0x00027002000075a7 */ /* 0x0044e400080011ff */
[----:B---3--:R-:W-:Y:S05]  /*c420*/  @!P0 NANOSLEEP.SYNCS 0x989680 ;  /* 0x009896800000895d */ /* 0x008fea0003900000 */
[----:B------:R-:W3:Y:S02]  /*c430*/  @!P0 SYNCS.PHASECHK.TRANS64 P0, [R0+URZ+0x270], R2 ;  /* 0x00027002000085a7 */ /* 0x000ee400080010ff */
[----:B---3--:R-:W-:Y:S05]  /*c440*/  @!P0 BRA `(.L_x_25) ;  /* 0xfffffffc00f08947 */ /* 0x008fea000383ffff */
[----:B------:R-:W-:Y:S05]  /*c450*/  BRA `(.L_x_183) ;  /* 0xffffff5800f47947 */ /* 0x000fea000383ffff */
.L_x_28:
[----:B-1----:R-:W-:-:S07]  /*c460*/  MOV R0, UR41 ;  /* 0x0000002900007c02 */ /* 0x002fce0008000f00 */
.L_x_184:
[----:B-1----:R1:W2:Y:S02]  /*c470*/  SYNCS.PHASECHK.TRANS64.TRYWAIT P0, [R0+URZ+0xf0], R3 ;  /* 0x0000f003000075a7 */ /* 0x0022a400080011ff */
[----:B--2---:R-:W-:Y:S05]  /*c480*/  @!P0 NANOSLEEP.SYNCS 0x989680 ;  /* 0x009896800000895d */ /* 0x004fea0003900000 */
[----:B------:R-:W2:Y:S02]  /*c490*/  @!P0 SYNCS.PHASECHK.TRANS64 P0, [R0+URZ+0xf0], R3 ;  /* 0x0000f003000085a7 */ /* 0x000ea400080010ff */
[----:B--2---:R-:W-:Y:S05]  /*c4a0*/  @!P0 BRA `(.L_x_184) ;  /* 0xfffffffc00f08947 */ /* 0x004fea000383ffff */
[----:B------:R-:W-:Y:S05]  /*c4b0*/  BRA `(.L_x_27) ;  /* 0xffffff5c00487947 */ /* 0x000fea000383ffff */
.L_x_37:
[----:B-1----:R-:W-:-:S07]  /*c4c0*/  MOV R0, UR41 ;  /* 0x0000002900007c02 */ /* 0x002fce0008000f00 */
.L_x_185:
[----:B-1----:R1:W2:Y:S02]  /*c4d0*/  SYNCS.PHASECHK.TRANS64.TRYWAIT P0, [R0+URZ+0xf0], R3 ;  /* 0x0000f003000075a7 */ /* 0x0022a400080011ff */
[----:B--2---:R-:W-:Y:S05]  /*c4e0*/  @!P0 NANOSLEEP.SYNCS 0x989680 ;  /* 0x009896800000895d */ /* 0x004fea0003900000 */
[----:B------:R-:W2:Y:S02]  /*c4f0*/  @!P0 SYNCS.PHASECHK.TRANS64 P0, [R0+URZ+0xf0], R3 ;  /* 0x0000f003000085a7 */ /* 0x000ea400080010ff */
[----:B--2---:R-:W-:Y:S05]  /*c500*/  @!P0 BRA `(.L_x_185) ;  /* 0xfffffffc00f08947 */ /* 0x004fea000383ffff */
[----:B------:R-:W-:Y:S05]  /*c510*/  BRA `(.L_x_36) ;  /* 0xffffff60005c7947 */ /* 0x000fea000383ffff */
.L_x_44:
[----:B-1----:R1:W4:Y:S02]  /*c520*/  SYNCS.PHASECHK.TRANS64.TRYWAIT P0, [R3+URZ+0x220], R0 ;  /* 0x00022000030075a7 */ /* 0x00232400080011ff */
[----:B----4-:R-:W-:Y:S05]  /*c530*/  @!P0 NANOSLEEP.SYNCS 0x989680 ;  /* 0x009896800000895d */ /* 0x010fea0003900000 */
[----:B------:R-:W4:Y:S02]  /*c540*/  @!P0 SYNCS.PHASECHK.TRANS64 P0, [R3+URZ+0x220], R0 ;  /* 0x00022000030085a7 */ /* 0x000f2400080010ff */
[----:B----4-:R-:W-:Y:S05]  /*c550*/  @!P0 BRA `(.L_x_44) ;  /* 0xfffffffc00f08947 */ /* 0x010fea000383ffff */
[----:B------:R-:W-:Y:S05]  /*c560*/  BRA `(.L_x_186) ;  /* 0xffffff6400587947 */ /* 0x000fea000383ffff */
.L_x_48:
[----:B------:R-:W-:-:S07]  /*c570*/  MOV R0, UR4 ;  /* 0x0000000400007c02 */ /* 0x000fce0008000f00 */
.L_x_187:
[----:B-1----:R1:W2:Y:S02]  /*c580*/  SYNCS.PHASECHK.TRANS64.TRYWAIT P0, [R0+URZ], R2 ;  /* 0x00000002000075a7 */ /* 0x0022a400080011ff */
[----:B--2---:R-:W-:Y:S05]  /*c590*/  @!P0 NANOSLEEP.SYNCS 0x989680 ;  /* 0x009896800000895d */ /* 0x004fea0003900000 */
[----:B------:R-:W2:Y:S02]  /*c5a0*/  @!P0 SYNCS.PHASECHK.TRANS64 P0, [R0+URZ], R2 ;  /* 0x00000002000085a7 */ /* 0x000ea400080010ff */
[----:B--2---:R-:W-:Y:S05]  /*c5b0*/  @!P0 BRA `(.L_x_187) ;  /* 0xfffffffc00f08947 */ /* 0x004fea000383ffff */
[----:B------:R-:W-:Y:S05]  /*c5c0*/  BRA `(.L_x_188) ;  /* 0xffffff6c00047947 */ /* 0x000fea000383ffff */
.L_x_49:
[----:B------:R-:W-:-:S07]  /*c5d0*/  MOV R0, UR5 ;  /* 0x0000000500007c02 */ /* 0x000fce0008000f00 */
.L_x_189:
[----:B-1----:R1:W2:Y:S02]  /*c5e0*/  SYNCS.PHASECHK.TRANS64.TRYWAIT P0, [R0+URZ], R3 ;  /* 0x00000003000075a7 */ /* 0x0022a400080011ff */
[----:B--2---:R-:W-:Y:S05]  /*c5f0*/  @!P0 NANOSLEEP.SYNCS 0x989680 ;  /* 0x009896800000895d */ /* 0x004fea0003900000 */
[----:B------:R-:W2:Y:S02]  /*c600*/  @!P0 SYNCS.PHASECHK.TRANS64 P0, [R0+URZ], R3 ;  /* 0x00000003000085a7 */ /* 0x000ea400080010ff */
[----:B--2---:R-:W-:Y:S05]  /*c610*/  @!P0 BRA `(.L_x_189) ;  /* 0xfffffffc00f08947 */ /* 0x004fea000383ffff */
[----:B------:R-:W-:Y:S05]  /*c620*/  BRA `(.L_x_190) ;  /* 0xffffff6c00107947 */ /* 0x000fea000383ffff */
.L_x_50:
[----:B------:R-:W-:-:S07]  /*c630*/  MOV R0, UR5 ;  /* 0x0000000500007c02 */ /* 0x000fce0008000f00 */
.L_x_191:
[----:B-1----:R1:W2:Y:S02]  /*c640*/  SYNCS.PHASECHK.TRANS64.TRYWAIT P0, [R0+URZ], R3 ;  /* 0x00000003000075a7 */ /* 0x0022a400080011ff */
[----:B--2---:R-:W-:Y:S05]  /*c650*/  @!P0 NANOSLEEP.SYNCS 0x989680 ;  /* 0x009896800000895d */ /* 0x004fea0003900000 */
[----:B------:R-:W2:Y:S02]  /*c660*/  @!P0 SYNCS.PHASECHK.TRANS64 P0, [R0+URZ], R3 ;  /* 0x00000003000085a7 */ /* 0x000ea400080010ff */
[----:B--2---:R-:W-:Y:S05]  /*c670*/  @!P0 BRA `(.L_x_191) ;  /* 0xfffffffc00f08947 */ /* 0x004fea000383ffff */
[----:B------:R-:W-:Y:S05]  /*c680*/  BRA `(.L_x_192) ;  /* 0xffffff6c001c7947 */ /* 0x000fea000383ffff */
.L_x_51:
[----:B------:R-:W-:-:S07]  /*c690*/  MOV R0, UR5 ;  /* 0x0000000500007c02 */ /* 0x000fce0008000f00 */
.L_x_193:
[----:B-1----:R1:W2:Y:S02]  /*c6a0*/  SYNCS.PHASECHK.TRANS64.TRYWAIT P0, [R0+URZ], R3 ;  /* 0x00000003000075a7 */ /* 0x0022a400080011ff */
[----:B--2---:R-:W-:Y:S05]  /*c6b0*/  @!P0 NANOSLEEP.SYNCS 0x989680 ;  /* 0x009896800000895d */ /* 0x004fea0003900000 */
[----:B------:R-:W2:Y:S02]  /*c6c0*/  @!P0 SYNCS.PHASECHK.TRANS64 P0, [R0+URZ], R3 ;  /* 0x00000003000085a7 */ /* 0x000ea400080010ff */
[----:B--2---:R-:W-:Y:S05]  /*c6d0*/  @!P0 BRA `(.L_x_193) ;  /* 0xfffffffc00f08947 */ /* 0x004fea000383ffff */
[----:B------:R-:W-:Y:S05]  /*c6e0*/  BRA `(.L_x_194) ;  /* 0xffffff6c00287947 */ /* 0x000fea000383ffff */
.L_x_52:
[----:B------:R-:W-:-:S07]  /*c6f0*/  MOV R0, UR5 ;  /* 0x0000000500007c02 */ /* 0x000fce0008000f00 */
.L_x_195:
[----:B-1----:R1:W2:Y:S02]  /*c700*/  SYNCS.PHASECHK.TRANS64.TRYWAIT P0, [R0+URZ], R3 ;  /* 0x00000003000075a7 */ /* 0x0022a400080011ff */
[----:B--2---:R-:W-:Y:S05]  /*c710*/  @!P0 NANOSLEEP.SYNCS 0x989680 ;  /* 0x009896800000895d */ /* 0x004fea0003900000 */
[----:B------:R-:W2:Y:S02]  /*c720*/  @!P0 SYNCS.PHASECHK.TRANS64 P0, [R0+URZ], R3 ;  /* 0x00000003000085a7 */ /* 0x000ea400080010ff */
[----:B--2---:R-:W-:Y:S05]  /*c730*/  @!P0 BRA `(.L_x_195) ;  /* 0xfffffffc00f08947 */ /* 0x004fea000383ffff */
[----:B------:R-:W-:Y:S05]  /*c740*/  BRA `(.L_x_196) ;  /* 0xffffff6c00347947 */ /* 0x000fea000383ffff */
.L_x_53:
[----:B------:R-:W-:-:S07]  /*c750*/  MOV R0, UR5 ;  /* 0x0000000500007c02 */ /* 0x000fce0008000f00 */
.L_x_197:
[----:B-1----:R1:W2:Y:S02]  /*c760*/  SYNCS.PHASECHK.TRANS64.TRYWAIT P0, [R0+URZ], R3 ;  /* 0x00000003000075a7 */ /* 0x0022a400080011ff */
[----:B--2---:R-:W-:Y:S05]  /*c770*/  @!P0 NANOSLEEP.SYNCS 0x989680 ;  /* 0x009896800000895d */ /* 0x004fea0003900000 */
[----:B------:R-:W2:Y:S02]  /*c780*/  @!P0 SYNCS.PHASECHK.TRANS64 P0, [R0+URZ], R3 ;  /* 0x00000003000085a7 */ /* 0x000ea400080010ff */
[----:B--2---:R-:W-:Y:S05]  /*c790*/  @!P0 BRA `(.L_x_197) ;  /* 0xfffffffc00f08947 */ /* 0x004fea000383ffff */
[----:B------:R-:W-:Y:S05]  /*c7a0*/  BRA `(.L_x_198) ;  /* 0xffffff6c00407947 */ /* 0x000fea000383ffff */
.L_x_54:
[----:B------:R-:W-:-:S07]  /*c7b0*/  MOV R0, UR5 ;  /* 0x0000000500007c02 */ /* 0x000fce0008000f00 */
.L_x_199:
[----:B-1----:R1:W2:Y:S02]  /*c7c0*/  SYNCS.PHASECHK.TRANS64.TRYWAIT P0, [R0+URZ], R3 ;  /* 0x00000003000075a7 */ /* 0x0022a400080011ff */
[----:B--2---:R-:W-:Y:S05]  /*c7d0*/  @!P0 NANOSLEEP.SYNCS 0x989680 ;  /* 0x009896800000895d */ /* 0x004fea0003900000 */
[----:B------:R-:W2:Y:S02]  /*c7e0*/  @!P0 SYNCS.PHASECHK.TRANS64 P0, [R0+URZ], R3 ;  /* 0x00000003000085a7 */ /* 0x000ea400080010ff */
[----:B--2---:R-:W-:Y:S05]  /*c7f0*/  @!P0 BRA `(.L_x_199) ;  /* 0xfffffffc00f08947 */ /* 0x004fea000383ffff */
[----:B------:R-:W-:Y:S05]  /*c800*/  BRA `(.L_x_200) ;  /* 0xffffff6c004c7947 */ /* 0x000fea000383ffff */
.L_x_55:
[----:B------:R-:W-:-:S07]  /*c810*/  MOV R0, UR5 ;  /* 0x0000000500007c02 */ /* 0x000fce0008000f00 */
.L_x_201:
[----:B-1----:R1:W2:Y:S02]  /*c820*/  SYNCS.PHASECHK.TRANS64.TRYWAIT P0, [R0+URZ], R3 ;  /* 0x00000003000075a7 */ /* 0x0022a400080011ff */
[----:B--2---:R-:W-:Y:S05]  /*c830*/  @!P0 NANOSLEEP.SYNCS 0x989680 ;  /* 0x009896800000895d */ /* 0x004fea0003900000 */
[----:B------:R-:W2:Y:S02]  /*c840*/  @!P0 SYNCS.PHASECHK.TRANS64 P0, [R0+URZ], R3 ;  /* 0x00000003000085a7 */ /* 0x000ea400080010ff */
[----:B--2---:R-:W-:Y:S05]  /*c850*/  @!P0 BRA `(.L_x_201) ;  /* 0xfffffffc00f08947 */ /* 0x004fea000383ffff */
[----:B------:R-:W-:Y:S05]  /*c860*/  BRA `(.L_x_202) ;  /* 0xffffff6c00587947 */ /* 0x000fea000383ffff */
.L_x_56:
[----:B------:R-:W-:-:S07]  /*c870*/  MOV R0, UR5 ;  /* 0x0000000500007c02 */ /* 0x000fce0008000f00 */
.L_x_203:
[----:B-1----:R1:W2:Y:S02]  /*c880*/  SYNCS.PHASECHK.TRANS64.TRYWAIT P0, [R0+URZ], R3 ;  /* 0x00000003000075a7 */ /* 0x0022a400080011ff */
[----:B--2---:R-:W-:Y:S05]  /*c890*/  @!P0 NANOSLEEP.SYNCS 0x989680 ;  /* 0x009896800000895d */ /* 0x004fea0003900000 */
[----:B------:R-:W2:Y:S02]  /*c8a0*/  @!P0 SYNCS.PHASECHK.TRANS64 P0, [R0+URZ], R3 ;  /* 0x00000003000085a7 */ /* 0x000ea400080010ff */
[----:B--2---:R-:W-:Y:S05]  /*c8b0*/  @!P0 BRA `(.L_x_203) ;  /* 0xfffffffc00f08947 */ /* 0x004fea000383ffff */
[----:B------:R-:W-:Y:S05]  /*c8c0*/  BRA `(.L_x_204) ;  /* 0xffffff6c00647947 */ /* 0x000fea000383ffff */
.L_x_57:
[----:B------:R-:W-:-:S07]  /*c8d0*/  MOV R0, UR5 ;  /* 0x0000000500007c02 */ /* 0x000fce0008000f00 */
.L_x_205:
[----:B-1----:R1:W2:Y:S02]  /*c8e0*/  SYNCS.PHASECHK.TRANS64.TRYWAIT P0, [R0+URZ], R3 ;  /* 0x00000003000075a7 */ /* 0x0022a400080011ff */
[----:B--2---:R-:W-:Y:S05]  /*c8f0*/  @!P0 NANOSLEEP.SYNCS 0x989680 ;  /* 0x009896800000895d */ /* 0x004fea0003900000 */
[----:B------:R-:W2:Y:S02]  /*c900*/  @!P0 SYNCS.PHASECHK.TRANS64 P0, [R0+URZ], R3 ;  /* 0x00000003000085a7 */ /* 0x000ea400080010ff */
[----:B--2---:R-:W-:Y:S05]  /*c910*/  @!P0 BRA `(.L_x_205) ;  /* 0xfffffffc00f08947 */ /* 0x004fea000383ffff */
[----:B------:R-:W-:Y:S05]  /*c920*/  BRA `(.L_x_206) ;  /* 0xffffff6c00707947 */ /* 0x000fea000383ffff */
.L_x_58:
[----:B------:R-:W-:-:S07]  /*c930*/  MOV R0, UR5 ;  /* 0x0000000500007c02 */ /* 0x000fce0008000f00 */
.L_x_207:
[----:B-1----:R1:W2:Y:S02]  /*c940*/  SYNCS.PHASECHK.TRANS64.TRYWAIT P0, [R0+URZ], R3 ;  /* 0x00000003000075a7 */ /* 0x0022a400080011ff */
[----:B--2---:R-:W-:Y:S05]  /*c950*/  @!P0 NANOSLEEP.SYNCS 0x989680 ;  /* 0x009896800000895d */ /* 0x004fea0003900000 */
[----:B------:R-:W2:Y:S02]  /*c960*/  @!P0 SYNCS.PHASECHK.TRANS64 P0, [R0+URZ], R3 ;  /* 0x00000003000085a7 */ /* 0x000ea400080010ff */
[----:B--2---:R-:W-:Y:S05]  /*c970*/  @!P0 BRA `(.L_x_207) ;  /* 0xfffffffc00f08947 */ /* 0x004fea000383ffff */
[----:B------:R-:W-:Y:S05]  /*c980*/  BRA `(.L_x_208) ;  /* 0xffffff6c007c7947 */ /* 0x000fea000383ffff */
.L_x_59:
[----:B------:R-:W-:-:S07]  /*c990*/  MOV R0, UR5 ;  /* 0x0000000500007c02 */ /* 0x000fce0008000f00 */
.L_x_209:
[----:B-1----:R1:W2:Y:S02]  /*c9a0*/  SYNCS.PHASECHK.TRANS64.TRYWAIT P0, [R0+URZ], R3 ;  /* 0x00000003000075a7 */ /* 0x0022a400080011ff */
[----:B--2---:R-:W-:Y:S05]  /*c9b0*/  @!P0 NANOSLEEP.SYNCS 0x989680 ;  /* 0x009896800000895d */ /* 0x004fea0003900000 */
[----:B------:R-:W2:Y:S02]  /*c9c0*/  @!P0 SYNCS.PHASECHK.TRANS64 P0, [R0+URZ], R3 ;  /* 0x00000003000085a7 */ /* 0x000ea400080010ff */
[----:B--2---:R-:W-:Y:S05]  /*c9d0*/  @!P0 BRA `(.L_x_209) ;  /* 0xfffffffc00f08947 */ /* 0x004fea000383ffff */
[----:B------:R-:W-:Y:S05]  /*c9e0*/  BRA `(.L_x_210) ;  /* 0xffffff6c00887947 */ /* 0x000fea000383ffff */
.L_x_60:
[----:B------:R-:W-:-:S07]  /*c9f0*/  MOV R0, UR5 ;  /* 0x0000000500007c02 */ /* 0x000fce0008000f00 */
.L_x_211:
[----:B-1----:R1:W2:Y:S02]  /*ca00*/  SYNCS.PHASECHK.TRANS64.TRYWAIT P0, [R0+URZ], R3 ;  /* 0x00000003000075a7 */ /* 0x0022a400080011ff */
[----:B--2---:R-:W-:Y:S05]  /*ca10*/  @!P0 NANOSLEEP.SYNCS 0x989680 ;  /* 0x009896800000895d */ /* 0x004fea0003900000 */
[----:B------:R-:W2:Y:S02]  /*ca20*/  @!P0 SYNCS.PHASECHK.TRANS64 P0, [R0+URZ], R3 ;  /* 0x00000003000085a7 */ /* 0x000ea400080010ff */
[----:B--2---:R-:W-:Y:S05]  /*ca30*/  @!P0 BRA `(.L_x_211) ;  /* 0xfffffffc00f08947 */ /* 0x004fea000383ffff */
[----:B------:R-:W-:Y:S05]  /*ca40*/  BRA `(.L_x_212) ;  /* 0xffffff6c00947947 */ /* 0x000fea000383ffff */
.L_x_61:
[----:B------:R-:W-:-:S07]  /*ca50*/  MOV R0, UR5 ;  /* 0x0000000500007c02 */ /* 0x000fce0008000f00 */
.L_x_213:
[----:B-1----:R1:W2:Y:S02]  /*ca60*/  SYNCS.PHASECHK.TRANS64.TRYWAIT P0, [R0+URZ], R3 ;  /* 0x00000003000075a7 */ /* 0x0022a400080011ff */
[----:B--2---:R-:W-:Y:S05]  /*ca70*/  @!P0 NANOSLEEP.SYNCS 0x989680 ;  /* 0x009896800000895d */ /* 0x004fea0003900000 */
[----:B------:R-:W2:Y:S02]  /*ca80*/  @!P0 SYNCS.PHASECHK.TRANS64 P0, [R0+URZ], R3 ;  /* 0x00000003000085a7 */ /* 0x000ea400080010ff */
[----:B--2---:R-:W-:Y:S05]  /*ca90*/  @!P0 BRA `(.L_x_213) ;  /* 0xfffffffc00f08947 */ /* 0x004fea000383ffff */
[----:B------:R-:W-:Y:S05]  /*caa0*/  BRA `(.L_x_214) ;  /* 0xffffff6c00a07947 */ /* 0x000fea000383ffff */
.L_x_62:
[----:B------:R-:W-:-:S07]  /*cab0*/  MOV R0, UR5 ;  /* 0x0000000500007c02 */ /* 0x000fce0008000f00 */
.L_x_215:
[----:B-1----:R1:W2:Y:S02]  /*cac0*/  SYNCS.PHASECHK.TRANS64.TRYWAIT P0, [R0+URZ], R3 ;  /* 0x00000003000075a7 */ /* 0x0022a400080011ff */
[----:B--2---:R-:W-:Y:S05]  /*cad0*/  @!P0 NANOSLEEP.SYNCS 0x989680 ;  /* 0x009896800000895d */ /* 0x004fea0003900000 */
[----:B------:R-:W2:Y:S02]  /*cae0*/  @!P0 SYNCS.PHASECHK.TRANS64 P0, [R0+URZ], R3 ;  /* 0x00000003000085a7 */ /* 0x000ea400080010ff */
[----:B--2---:R-:W-:Y:S05]  /*caf0*/  @!P0 BRA `(.L_x_215) ;  /* 0xfffffffc00f08947 */ /* 0x004fea000383ffff */
[----:B------:R-:W-:Y:S05]  /*cb00*/  BRA `(.L_x_216) ;  /* 0xffffff6c00ac7947 */ /* 0x000fea000383ffff */
.L_x_63:
[----:B------:R-:W-:-:S07]  /*cb10*/  MOV R0, UR5 ;  /* 0x0000000500007c02 */ /* 0x000fce0008000f00 */
.L_x_217:
[----:B-1----:R1:W2:Y:S02]  /*cb20*/  SYNCS.PHASECHK.TRANS64.TRYWAIT P0, [R0+URZ], R3 ;  /* 0x00000003000075a7 */ /* 0x0022a400080011ff */
[----:B--2---:R-:W-:Y:S05]  /*cb30*/  @!P0 NANOSLEEP.SYNCS 0x989680 ;  /* 0x009896800000895d */ /* 0x004fea0003900000 */
[----:B------:R-:W2:Y:S02]  /*cb40*/  @!P0 SYNCS.PHASECHK.TRANS64 P0, [R0+URZ], R3 ;  /* 0x00000003000085a7 */ /* 0x000ea400080010ff */
[----:B--2---:R-:W-:Y:S05]  /*cb50*/  @!P0 BRA `(.L_x_217) ;  /* 0xfffffffc00f08947 */ /* 0x004fea000383ffff */
[----:B------:R-:W-:Y:S05]  /*cb60*/  BRA `(.L_x_218) ;  /* 0xffffff6c00b87947 */ /* 0x000fea000383ffff */
.L_x_64:
[----:B------:R-:W-:-:S07]  /*cb70*/  MOV R0, UR5 ;  /* 0x0000000500007c02 */ /* 0x000fce0008000f00 */
.L_x_219:
[----:B-1----:R1:W2:Y:S02]  /*cb80*/  SYNCS.PHASECHK.TRANS64.TRYWAIT P0, [R0+URZ], R3 ;  /* 0x00000003000075a7 */ /* 0x0022a400080011ff */
[----:B--2---:R-:W-:Y:S05]  /*cb90*/  @!P0 NANOSLEEP.SYNCS 0x989680 ;  /* 0x009896800000895d */ /* 0x004fea0003900000 */
[----:B------:R-:W2:Y:S02]  /*cba0*/  @!P0 SYNCS.PHASECHK.TRANS64 P0, [R0+URZ], R3 ;  /* 0x00000003000085a7 */ /* 0x000ea400080010ff */
[----:B--2---:R-:W-:Y:S05]  /*cbb0*/  @!P0 BRA `(.L_x_219) ;  /* 0xfffffffc00f08947 */ /* 0x004fea000383ffff */
[----:B------:R-:W-:Y:S05]  /*cbc0*/  BRA `(.L_x_220) ;  /* 0xffffff6c00c47947 */ /* 0x000fea000383ffff */
.L_x_65:
[----:B------:R-:W-:-:S07]  /*cbd0*/  MOV R0, UR5 ;  /* 0x0000000500007c02 */ /* 0x000fce0008000f00 */
.L_x_221:
[----:B-1----:R1:W2:Y:S02]  /*cbe0*/  SYNCS.PHASECHK.TRANS64.TRYWAIT P0, [R0+URZ], R3 ;  /* 0x00000003000075a7 */ /* 0x0022a400080011ff */
[----:B--2---:R-:W-:Y:S05]  /*cbf0*/  @!P0 NANOSLEEP.SYNCS 0x989680 ;  /* 0x009896800000895d */ /* 0x004fea0003900000 */
[----:B------:R-:W2:Y:S02]  /*cc00*/  @!P0 SYNCS.PHASECHK.TRANS64 P0, [R0+URZ], R3 ;  /* 0x00000003000085a7 */ /* 0x000ea400080010ff */
[----:B--2---:R-:W-:Y:S05]  /*cc10*/  @!P0 BRA `(.L_x_221) ;  /* 0xfffffffc00f08947 */ /* 0x004fea000383ffff */
[----:B------:R-:W-:Y:S05]  /*cc20*/  BRA `(.L_x_222) ;  /* 0xffffff6c00d07947 */ /* 0x000fea000383ffff */
.L_x_66:
[----:B------:R-:W-:-:S07]  /*cc30*/  MOV R0, UR5 ;  /* 0x0000000500007c02 */ /* 0x000fce0008000f00 */
.L_x_223:
[----:B-1----:R1:W2:Y:S02]  /*cc40*/  SYNCS.PHASECHK.TRANS64.TRYWAIT P0, [R0+URZ], R3 ;  /* 0x00000003000075a7 */ /* 0x0022a400080011ff */
[----:B--2---:R-:W-:Y:S05]  /*cc50*/  @!P0 NANOSLEEP.SYNCS 0x989680 ;  /* 0x009896800000895d */ /* 0x004fea0003900000 */
[----:B------:R-:W2:Y:S02]  /*cc60*/  @!P0 SYNCS.PHASECHK.TRANS64 P0, [R0+URZ], R3 ;  /* 0x00000003000085a7 */ /* 0x000ea400080010ff */
[----:B--2---:R-:W-:Y:S05]  /*cc70*/  @!P0 BRA `(.L_x_223) ;  /* 0xfffffffc00f08947 */ /* 0x004fea000383ffff */
[----:B------:R-:W-:Y:S05]  /*cc80*/  BRA `(.L_x_224) ;  /* 0xffffff6c00dc7947 */ /* 0x000fea000383ffff */
.L_x_67:
[----:B------:R-:W-:-:S07]  /*cc90*/  MOV R0, UR5 ;  /* 0x0000000500007c02 */ /* 0x000fce0008000f00 */
.L_x_225:
[----:B-1----:R1:W2:Y:S02]  /*cca0*/  SYNCS.PHASECHK.TRANS64.TRYWAIT P0, [R0+URZ], R3 ;  /* 0x00000003000075a7 */ /* 0x0022a400080011ff */
[----:B--2---:R-:W-:Y:S05]  /*ccb0*/  @!P0 NANOSLEEP.SYNCS 0x989680 ;  /* 0x009896800000895d */ /* 0x004fea0003900000 */
[----:B------:R-:W2:Y:S02]  /*ccc0*/  @!P0 SYNCS.PHASECHK.TRANS64 P0, [R0+URZ], R3 ;  /* 0x00000003000085a7 */ /* 0x000ea400080010ff */
[----:B--2---:R-:W-:Y:S05]  /*ccd0*/  @!P0 BRA `(.L_x_225) ;  /* 0xfffffffc00f08947 */ /* 0x004fea000383ffff */
[----:B------:R-:W-:Y:S05]  /*cce0*/  BRA `(.L_x_226) ;  /* 0xffffff6c00e87947 */ /* 0x000fea000383ffff */
.L_x_68:
[----:B------:R-:W-:-:S07]  /*ccf0*/  MOV R0, UR5 ;  /* 0x0000000500007c02 */ /* 0x000fce0008000f00 */
.L_x_227:
[----:B-1----:R1:W2:Y:S02]  /*cd00*/  SYNCS.PHASECHK.TRANS64.TRYWAIT P0, [R0+URZ], R3 ;  /* 0x00000003000075a7 */ /* 0x0022a400080011ff */
[----:B--2---:R-:W-:Y:S05]  /*cd10*/  @!P0 NANOSLEEP.SYNCS 0x989680 ;  /* 0x009896800000895d */ /* 0x004fea0003900000 */
[----:B------:R-:W2:Y:S02]  /*cd20*/  @!P0 SYNCS.PHASECHK.TRANS64 P0, [R0+URZ], R3 ;  /* 0x00000003000085a7 */ /* 0x000ea400080010ff */
[----:B--2---:R-:W-:Y:S05]  /*cd30*/  @!P0 BRA `(.L_x_227) ;  /* 0xfffffffc00f08947 */ /* 0x004fea000383ffff */
[----:B------:R-:W-:Y:S05]  /*cd40*/  BRA `(.L_x_228) ;  /* 0xffffff6c00f47947 */ /* 0x000fea000383ffff */
.L_x_69:
[----:B------:R-:W-:-:S07]  /*cd50*/  MOV R0, UR5 ;  /* 0x0000000500007c02 */ /* 0x000fce0008000f00 */
.L_x_229:
[----:B-1----:R1:W2:Y:S02]  /*cd60*/  SYNCS.PHASECHK.TRANS64.TRYWAIT P0, [R0+URZ], R3 ;  /* 0x00000003000075a7 */ /* 0x0022a400080011ff */
[----:B--2---:R-:W-:Y:S05]  /*cd70*/  @!P0 NANOSLEEP.SYNCS 0x989680 ;  /* 0x009896800000895d */ /* 0x004fea0003900000 */
[----:B------:R-:W2:Y:S02]  /*cd80*/  @!P0 SYNCS.PHASECHK.TRANS64 P0, [R0+URZ], R3 ;  /* 0x00000003000085a7 */ /* 0x000ea400080010ff */
[----:B--2---:R-:W-:Y:S05]  /*cd90*/  @!P0 BRA `(.L_x_229) ;  /* 0xfffffffc00f08947 */ /* 0x004fea000383ffff */
[----:B------:R-:W-:Y:S05]  /*cda0*/  BRA `(.L_x_230) ;  /* 0xffffff7000007947 */ /* 0x000fea000383ffff */
.L_x_70:
[----:B------:R-:W-:-:S07]  /*cdb0*/  MOV R0, UR5 ;  /* 0x0000000500007c02 */ /* 0x000fce0008000f00 */
.L_x_231:
[----:B-1----:R1:W2:Y:S02]  /*cdc0*/  SYNCS.PHASECHK.TRANS64.TRYWAIT P0, [R0+URZ], R3 ;  /* 0x00000003000075a7 */ /* 0x0022a400080011ff */
[----:B--2---:R-:W-:Y:S05]  /*cdd0*/  @!P0 NANOSLEEP.SYNCS 0x989680 ;  /* 0x009896800000895d */ /* 0x004fea0003900000 */
[----:B------:R-:W2:Y:S02]  /*cde0*/  @!P0 SYNCS.PHASECHK.TRANS64 P0, [R0+URZ], R3 ;  /* 0x00000003000085a7 */ /* 0x000ea400080010ff */
[----:B--2---:R-:W-:Y:S05]  /*cdf0*/  @!P0 BRA `(.L_x_231) ;  /* 0xfffffffc00f08947 */ /* 0x004fea000383ffff */
[----:B------:R-:W-:Y:S05]  /*ce00*/  BRA `(.L_x_232) ;  /* 0xffffff70000c7947 */ /* 0x000fea000383ffff */
.L_x_71:
[----:B------:R-:W-:-:S07]  /*ce10*/  MOV R0, UR5 ;  /* 0x0000000500007c02 */ /* 0x000fce0008000f00 */
.L_x_233:
[----:B-1----:R1:W2:Y:S02]  /*ce20*/  SYNCS.PHASECHK.TRANS64.TRYWAIT P0, [R0+URZ], R3 ;  /* 0x00000003000075a7 */ /* 0x0022a400080011ff */
[----:B--2---:R-:W-:Y:S05]  /*ce30*/  @!P0 NANOSLEEP.SYNCS 0x989680 ;  /* 0x009896800000895d */ /* 0x004fea0003900000 */
[----:B------:R-:W2:Y:S02]  /*ce40*/  @!P0 SYNCS.PHASECHK.TRANS64 P0, [R0+URZ], R3 ;  /* 0x00000003000085a7 */ /* 0x000ea400080010ff */
[----:B--2---:R-:W-:Y:S05]  /*ce50*/  @!P0 BRA `(.L_x_233) ;  /* 0xfffffffc00f08947 */ /* 0x004fea000383ffff */
[----:B------:R-:W-:Y:S05]  /*ce60*/  BRA `(.L_x_234) ;  /* 0xffffff7000187947 */ /* 0x000fea000383ffff */
.L_x_72:
[----:B------:R-:W-:-:S07]  /*ce70*/  MOV R0, UR5 ;  /* 0x0000000500007c02 */ /* 0x000fce0008000f00 */
.L_x_235:
[----:B-1----:R1:W2:Y:S02]  /*ce80*/  SYNCS.PHASECHK.TRANS64.TRYWAIT P0, [R0+URZ], R3 ;  /* 0x00000003000075a7 */ /* 0x0022a400080011ff */
[----:B--2---:R-:W-:Y:S05]  /*ce90*/  @!P0 NANOSLEEP.SYNCS 0x989680 ;  /* 0x009896800000895d */ /* 0x004fea0003900000 */
[----:B------:R-:W2:Y:S02]  /*cea0*/  @!P0 SYNCS.PHASECHK.TRANS64 P0, [R0+URZ], R3 ;  /* 0x00000003000085a7 */ /* 0x000ea400080010ff */
[----:B--2---:R-:W-:Y:S05]  /*ceb0*/  @!P0 BRA `(.L_x_235) ;  /* 0xfffffffc00f08947 */ /* 0x004fea000383ffff */
[----:B------:R-:W-:Y:S05]  /*cec0*/  BRA `(.L_x_236) ;  /* 0xffffff7000247947 */ /* 0x000fea000383ffff */
.L_x_73:
[----:B------:R-:W-:-:S07]  /*ced0*/  MOV R0, UR5 ;  /* 0x0000000500007c02 */ /* 0x000fce0008000f00 */
.L_x_237:
[----:B-1----:R1:W2:Y:S02]  /*cee0*/  SYNCS.PHASECHK.TRANS64.TRYWAIT P0, [R0+URZ], R3 ;  /* 0x00000003000075a7 */ /* 0x0022a400080011ff */
[----:B--2---:R-:W-:Y:S05]  /*cef0*/  @!P0 NANOSLEEP.SYNCS 0x989680 ;  /* 0x009896800000895d */ /* 0x004fea0003900000 */
[----:B------:R-:W2:Y:S02]  /*cf00*/  @!P0 SYNCS.PHASECHK.TRANS64 P0, [R0+URZ], R3 ;  /* 0x00000003000085a7 */ /* 0x000ea400080010ff */
[----:B--2---:R-:W-:Y:S05]  /*cf10*/  @!P0 BRA `(.L_x_237) ;  /* 0xfffffffc00f08947 */ /* 0x004fea000383ffff */
[----:B------:R-:W-:Y:S05]  /*cf20*/  BRA `(.L_x_238) ;  /* 0xffffff7000307947 */ /* 0x000fea000383ffff */
.L_x_74:
[----:B------:R-:W-:-:S07]  /*cf30*/  MOV R0, UR5 ;  /* 0x0000000500007c02 */ /* 0x000fce0008000f00 */
.L_x_239:
[----:B-1----:R1:W2:Y:S02]  /*cf40*/  SYNCS.PHASECHK.TRANS64.TRYWAIT P0, [R0+URZ], R3 ;  /* 0x00000003000075a7 */ /* 0x0022a400080011ff */
[----:B--2---:R-:W-:Y:S05]  /*cf50*/  @!P0 NANOSLEEP.SYNCS 0x989680 ;  /* 0x009896800000895d */ /* 0x004fea0003900000 */
[----:B------:R-:W2:Y:S02]  /*cf60*/  @!P0 SYNCS.PHASECHK.TRANS64 P0, [R0+URZ], R3 ;  /* 0x00000003000085a7 */ /* 0x000ea400080010ff */
[----:B--2---:R-:W-:Y:S05]  /*cf70*/  @!P0 BRA `(.L_x_239) ;  /* 0xfffffffc00f08947 */ /* 0x004fea000383ffff */
[----:B------:R-:W-:Y:S05]  /*cf80*/  BRA `(.L_x_240) ;  /* 0xffffff70003c7947 */ /* 0x000fea000383ffff */
.L_x_75:
[----:B------:R-:W-:-:S07]  /*cf90*/  MOV R0, UR5 ;  /* 0x0000000500007c02 */ /* 0x000fce0008000f00 */
.L_x_241:
[----:B-1----:R1:W2:Y:S02]  /*cfa0*/  SYNCS.PHASECHK.TRANS64.TRYWAIT P0, [R0+URZ], R3 ;  /* 0x00000003000075a7 */ /* 0x0022a400080011ff */
[----:B--2---:R-:W-:Y:S05]  /*cfb0*/  @!P0 NANOSLEEP.SYNCS 0x989680 ;  /* 0x009896800000895d */ /* 0x004fea0003900000 */
[----:B------:R-:W2:Y:S02]  /*cfc0*/  @!P0 SYNCS.PHASECHK.TRANS64 P0, [R0+URZ], R3 ;  /* 0x00000003000085a7 */ /* 0x000ea400080010ff */
[----:B--2---:R-:W-:Y:S05]  /*cfd0*/  @!P0 BRA `(.L_x_241) ;  /* 0xfffffffc00f08947 */ /* 0x004fea000383ffff */
[----:B------:R-:W-:Y:S05]  /*cfe0*/  BRA `(.L_x_242) ;  /* 0xffffff7000487947 */ /* 0x000fea000383ffff */
.L_x_76:
[----:B------:R-:W-:-:S07]  /*cff0*/  MOV R0, UR5 ;  /* 0x0000000500007c02 */ /* 0x000fce0008000f00 */
.L_x_243:
[----:B-1----:R1:W2:Y:S02]  /*d000*/  SYNCS.PHASECHK.TRANS64.TRYWAIT P0, [R0+URZ], R3 ;  /* 0x00000003000075a7 */ /* 0x0022a400080011ff */
[----:B--2---:R-:W-:Y:S05]  /*d010*/  @!P0 NANOSLEEP.SYNCS 0x989680 ;  /* 0x009896800000895d */ /* 0x004fea0003900000 */
[----:B------:R-:W2:Y:S02]  /*d020*/  @!P0 SYNCS.PHASECHK.TRANS64 P0, [R0+URZ], R3 ;  /* 0x00000003000085a7 */ /* 0x000ea400080010ff */
[----:B--2---:R-:W-:Y:S05]  /*d030*/  @!P0 BRA `(.L_x_243) ;  /* 0xfffffffc00f08947 */ /* 0x004fea000383ffff */
[----:B------:R-:W-:Y:S05]  /*d040*/  BRA `(.L_x_244) ;  /* 0xffffff7000547947 */ /* 0x000fea000383ffff */
.L_x_79:
[----:B-1----:R1:W2:Y:S02]  /*d050*/  SYNCS.PHASECHK.TRANS64.TRYWAIT P0, [R2+URZ+0x260], R4 ;  /* 0x00026004020075a7 */ /* 0x0022a400080011ff */
[----:B--2---:R-:W-:Y:S05]  /*d060*/  @!P0 NANOSLEEP.SYNCS 0x989680 ;  /* 0x009896800000895d */ /* 0x004fea0003900000 */
[----:B------:R-:W2:Y:S02]  /*d070*/  @!P0 SYNCS.PHASECHK.TRANS64 P0, [R2+URZ+0x260], R4 ;  /* 0x00026004020085a7 */ /* 0x000ea400080010ff */
[----:B--2---:R-:W-:Y:S05]  /*d080*/  @!P0 BRA `(.L_x_79) ;  /* 0xfffffffc00f08947 */ /* 0x004fea000383ffff */
[----:B------:R-:W-:Y:S05]  /*d090*/  BRA `(.L_x_245) ;  /* 0xffffff7000b07947 */ /* 0x000fea000383ffff */
.L_x_80:
[----:B------:R-:W-:-:S07]  /*d0a0*/  MOV R2, UR4 ;  /* 0x0000000400027c02 */ /* 0x000fce0008000f00 */
.L_x_246:
[----:B-1----:R1:W2:Y:S02]  /*d0b0*/  SYNCS.PHASECHK.TRANS64.TRYWAIT P0, [R2+URZ+0x230], R5 ;  /* 0x00023005020075a7 */ /* 0x0022a400080011ff */
[----:B--2---:R-:W-:Y:S05]  /*d0c0*/  @!P0 NANOSLEEP.SYNCS 0x989680 ;  /* 0x009896800000895d */ /* 0x004fea0003900000 */
[----:B------:R-:W2:Y:S02]  /*d0d0*/  @!P0 SYNCS.PHASECHK.TRANS64 P0, [R2+URZ+0x230], R5 ;  /* 0x00023005020085a7 */ /* 0x000ea400080010ff */
[----:B--2---:R-:W-:Y:S05]  /*d0e0*/  @!P0 BRA `(.L_x_246) ;  /* 0xfffffffc00f08947 */ /* 0x004fea000383ffff */
[----:B------:R-:W-:Y:S05]  /*d0f0*/  BRA `(.L_x_247) ;  /* 0xffffff7000c07947 */ /* 0x000fea000383ffff */
.L_x_81:
[----:B-1----:R1:W2:Y:S02]  /*d100*/  SYNCS.PHASECHK.TRANS64.TRYWAIT P1, [R2+URZ+0x220], R4 ;  /* 0x00022004020075a7 */ /* 0x0022a400080211ff */
[----:B--2---:R-:W-:Y:S05]  /*d110*/  @!P1 NANOSLEEP.SYNCS 0x989680 ;  /* 0x009896800000995d */ /* 0x004fea0003900000 */
[----:B------:R-:W2:Y:S02]  /*d120*/  @!P1 SYNCS.PHASECHK.TRANS64 P1, [R2+URZ+0x220], R4 ;  /* 0x00022004020095a7 */ /* 0x000ea400080210ff */
[----:B--2---:R-:W-:Y:S05]  /*d130*/  @!P1 BRA `(.L_x_81) ;  /* 0xfffffffc00f09947 */ /* 0x004fea000383ffff */
[----:B------:R-:W-:Y:S05]  /*d140*/  BRA `(.L_x_248) ;  /* 0xffffff7000f07947 */ /* 0x000fea000383ffff */
.L_x_84:
[----:B------:R-:W-:-:S07]  /*d150*/  MOV R0, UR4 ;  /* 0x0000000400007c02 */ /* 0x000fce0008000f00 */
.L_x_249:
[----:B-1----:R1:W2:Y:S02]  /*d160*/  SYNCS.PHASECHK.TRANS64.TRYWAIT P0, [R0+URZ+0x230], R2 ;  /* 0x00023002000075a7 */ /* 0x0022a400080011ff */
[----:B--2---:R-:W-:Y:S05]  /*d170*/  @!P0 NANOSLEEP.SYNCS 0x989680 ;  /* 0x009896800000895d */ /* 0x004fea0003900000 */
[----:B------:R-:W2:Y:S02]  /*d180*/  @!P0 SYNCS.PHASECHK.TRANS64 P0, [R0+URZ+0x230], R2 ;  /* 0x00023002000085a7 */ /* 0x000ea400080010ff */
[----:B--2---:R-:W-:Y:S05]  /*d190*/  @!P0 BRA `(.L_x_249) ;  /* 0xfffffffc00f08947 */ /* 0x004fea000383ffff */
[----:B------:R-:W-:Y:S05]  /*d1a0*/  BRA `(.L_x_83) ;  /* 0xffffff7400447947 */ /* 0x000fea000383ffff */
.L_x_91:
[----:B-1----:R1:W2:Y:S02]  /*d1b0*/  SYNCS.PHASECHK.TRANS64.TRYWAIT P0, [R2+URZ+0x220], R0 ;  /* 0x00022000020075a7 */ /* 0x0022a400080011ff */
[----:B--2---:R-:W-:Y:S05]  /*d1c0*/  @!P0 NANOSLEEP.SYNCS 0x989680 ;  /* 0x009896800000895d */ /* 0x004fea0003900000 */
[----:B------:R-:W2:Y:S02]  /*d1d0*/  @!P0 SYNCS.PHASECHK.TRANS64 P0, [R2+URZ+0x220], R0 ;  /* 0x00022000020085a7 */ /* 0x000ea400080010ff */
[----:B--2---:R-:W-:Y:S05]  /*d1e0*/  @!P0 BRA `(.L_x_91) ;  /* 0xfffffffc00f08947 */ /* 0x004fea000383ffff */
[----:B------:R-:W-:Y:S05]  /*d1f0*/  BRA `(.L_x_250) ;  /* 0xffffff7800d07947 */ /* 0x000fea000383ffff */
.L_x_94:
[----:B------:R-:W-:-:S07]  /*d200*/  MOV R0, UR31 ;  /* 0x0000001f00007c02 */ /* 0x000fce0008000f00 */
.L_x_251:
[----:B-1----:R1:W2:Y:S02]  /*d210*/  SYNCS.PHASECHK.TRANS64.TRYWAIT P0, [R0+URZ+0x250], R2 ;  /* 0x00025002000075a7 */ /* 0x0022a400080011ff */
[----:B--2---:R-:W-:Y:S05]  /*d220*/  @!P0 NANOSLEEP.SYNCS 0x989680 ;  /* 0x009896800000895d */ /* 0x004fea0003900000 */
[----:B------:R-:W2:Y:S02]  /*d230*/  @!P0 SYNCS.PHASECHK.TRANS64 P0, [R0+URZ+0x250], R2 ;  /* 0x00025002000085a7 */ /* 0x000ea400080010ff */
[----:B--2---:R-:W-:Y:S05]  /*d240*/  @!P0 BRA `(.L_x_251) ;  /* 0xfffffffc00f08947 */ /* 0x004fea000383ffff */
[----:B------:R-:W-:Y:S05]  /*d250*/  BRA `(.L_x_252) ;  /* 0xffffff80005c7947 */ /* 0x000fea000383ffff */
.L_x_97:
[----:B------:R-:W-:Y:S07]  /*d260*/  MOV R0, UR7 ;  /* 0x0000000700007c02 */ /* 0x000fee0008000f00 */
.L_x_253:
[----:B-1----:R1:W2:Y:S02]  /*d270*/  SYNCS.PHASECHK.TRANS64.TRYWAIT P0, [R0+URZ], R2 ;  /* 0x00000002000075a7 */ /* 0x0022a400080011ff */
[----:B--2---:R-:W-:Y:S05]  /*d280*/  @!P0 NANOSLEEP.SYNCS 0x989680 ;  /* 0x009896800000895d */ /* 0x004fea0003900000 */
[----:B------:R-:W2:Y:S02]  /*d290*/  @!P0 SYNCS.PHASECHK.TRANS64 P0, [R0+URZ], R2 ;  /* 0x00000002000085a7 */ /* 0x000ea400080010ff */
[----:B--2---:R-:W-:Y:S05]  /*d2a0*/  @!P0 BRA `(.L_x_253) ;  /* 0xfffffffc00f08947 */ /* 0x004fea000383ffff */
[----:B------:R-:W-:Y:S05]  /*d2b0*/  BRA `(.L_x_96) ;  /* 0xffffff8000907947 */ /* 0x000fea000383ffff */
.L_x_100:
[----:B------:R-:W-:-:S07]  /*d2c0*/  MOV R0, UR4 ;  /* 0x0000000400007c02 */ /* 0x000fce0008000f00 */
.L_x_254:
[----:B--2---:R2:W4:Y:S02]  /*d2d0*/  SYNCS.PHASECHK.TRANS64.TRYWAIT P0, [R0+URZ], R2 ;  /* 0x00000002000075a7 */ /* 0x00452400080011ff */
[----:B----4-:R-:W-:Y:S05]  /*d2e0*/  @!P0 NANOSLEEP.SYNCS 0x989680 ;  /* 0x009896800000895d */ /* 0x010fea0003900000 */
[----:B------:R-:W4:Y:S02]  /*d2f0*/  @!P0 SYNCS.PHASECHK.TRANS64 P0, [R0+URZ], R2 ;  /* 0x00000002000085a7 */ /* 0x000f2400080010ff */
[----:B----4-:R-:W-:Y:S05]  /*d300*/  @!P0 BRA `(.L_x_254) ;  /* 0xfffffffc00f08947 */ /* 0x010fea000383ffff */
[----:B------:R-:W-:Y:S05]  /*d310*/  BRA `(.L_x_255) ;  /* 0xffffff8400547947 */ /* 0x000fea000383ffff */
.L_x_101:
[----:B------:R-:W-:-:S07]  /*d320*/  MOV R0, UR4 ;  /* 0x0000000400007c02 */ /* 0x000fce0008000f00 */
.L_x_256:
[----:B-1----:R1:W2:Y:S02]  /*d330*/  SYNCS.PHASECHK.TRANS64.TRYWAIT P0, [R0+URZ], R2 ;  /* 0x00000002000075a7 */ /* 0x0022a400080011ff */
[----:B--2---:R-:W-:Y:S05]  /*d340*/  @!P0 NANOSLEEP.SYNCS 0x989680 ;  /* 0x009896800000895d */ /* 0x004fea0003900000 */
[----:B------:R-:W2:Y:S02]  /*d350*/  @!P0 SYNCS.PHASECHK.TRANS64 P0, [R0+URZ], R2 ;  /* 0x00000002000085a7 */ /* 0x000ea400080010ff */
[----:B--2---:R-:W-:Y:S05]  /*d360*/  @!P0 BRA `(.L_x_256) ;  /* 0xfffffffc00f08947 */ /* 0x004fea000383ffff */
[----:B------:R-:W-:Y:S05]  /*d370*/  BRA `(.L_x_257) ;  /* 0xffffff8400607947 */ /* 0x000fea000383ffff */
.L_x_106:
[----:B---3--:R3:W1:Y:S02]  /*d380*/  SYNCS.PHASECHK.TRANS64.TRYWAIT P0, [R12+URZ+0x220], R0 ;  /* 0x000220000c0075a7 */ /* 0x00866400080011ff */
[----:B-1----:R-:W-:Y:S05]  /*d390*/  @!P0 NANOSLEEP.SYNCS 0x989680 ;  /* 0x009896800000895d */ /* 0x002fea0003900000 */
[----:B------:R-:W1:Y:S02]  /*d3a0*/  @!P0 SYNCS.PHASECHK.TRANS64 P0, [R12+URZ+0x220], R0 ;  /* 0x000220000c0085a7 */ /* 0x000e6400080010ff */
[----:B-1----:R-:W-:Y:S05]  /*d3b0*/  @!P0 BRA `(.L_x_106) ;  /* 0xfffffffc00f08947 */ /* 0x002fea000383ffff */
[----:B------:R-:W-:Y:S05]  /*d3c0*/  BRA `(.L_x_258) ;  /* 0xffffff8800707947 */ /* 0x000fea000383ffff */
.L_x_109:
[----:B-1----:R-:W-:Y:S07]  /*d3d0*/  MOV R0, UR29 ;  /* 0x0000001d00007c02 */ /* 0x002fee0008000f00 */
.L_x_259:
[----:B-1----:R1:W2:Y:S02]  /*d3e0*/  SYNCS.PHASECHK.TRANS64.TRYWAIT P2, [R0+URZ+0x218], R6 ;  /* 0x00021806000075a7 */ /* 0x0022a400080411ff */
[----:B--2---:R-:W-:Y:S05]  /*d3f0*/  @!P2 NANOSLEEP.SYNCS 0x989680 ;  /* 0x009896800000a95d */ /* 0x004fea0003900000 */
[----:B------:R-:W2:Y:S02]  /*d400*/  @!P2 SYNCS.PHASECHK.TRANS64 P2, [R0+URZ+0x218], R6 ;  /* 0x000218060000a5a7 */ /* 0x000ea400080410ff */
[----:B--2---:R-:W-:Y:S05]  /*d410*/  @!P2 BRA `(.L_x_259) ;  /* 0xfffffffc00f0a947 */ /* 0x004fea000383ffff */
[----:B------:R-:W-:Y:S05]  /*d420*/  BRA `(.L_x_108) ;  /* 0xffffff8c00d47947 */ /* 0x000fea000383ffff */
.L_x_112:
[----:B------:R-:W-:Y:S07]  /*d430*/  MOV R0, UR4 ;  /* 0x0000000400007c02 */ /* 0x000fee0008000f00 */
.L_x_260:
[----:B-1----:R1:W2:Y:S02]  /*d440*/  SYNCS.PHASECHK.TRANS64.TRYWAIT P0, [R0+URZ+0x1f8], R9 ;  /* 0x0001f809000075a7 */ /* 0x0022a400080011ff */
[----:B--2---:R-:W-:Y:S05]  /*d450*/  @!P0 NANOSLEEP.SYNCS 0x989680 ;  /* 0x009896800000895d */ /* 0x004fea0003900000 */
[----:B------:R-:W2:Y:S02]  /*d460*/  @!P0 SYNCS.PHASECHK.TRANS64 P0, [R0+URZ+0x1f8], R9 ;  /* 0x0001f809000085a7 */ /* 0x000ea400080010ff */
[----:B--2---:R-:W-:Y:S05]  /*d470*/  @!P0 BRA `(.L_x_260) ;  /* 0xfffffffc00f08947 */ /* 0x004fea000383ffff */
[----:B------:R-:W-:Y:S05]  /*d480*/  BRA `(.L_x_261) ;  /* 0xffffff9000347947 */ /* 0x000fea000383ffff */
.L_x_113:
[----:B------:R-:W-:Y:S07]  /*d490*/  MOV R0, UR7 ;  /* 0x0000000700007c02 */ /* 0x000fee0008000f00 */
.L_x_262:
[----:B-1----:R1:W2:Y:S02]  /*d4a0*/  SYNCS.PHASECHK.TRANS64.TRYWAIT P0, [R0+URZ+0x1f8], R10 ;  /* 0x0001f80a000075a7 */ /* 0x0022a400080011ff */
[----:B--2---:R-:W-:Y:S05]  /*d4b0*/  @!P0 NANOSLEEP.SYNCS 0x989680 ;  /* 0x009896800000895d */ /* 0x004fea0003900000 */
[----:B------:R-:W2:Y:S02]  /*d4c0*/  @!P0 SYNCS.PHASECHK.TRANS64 P0, [R0+URZ+0x1f8], R10 ;  /* 0x0001f80a000085a7 */ /* 0x000ea400080010ff */
[----:B--2---:R-:W-:Y:S05]  /*d4d0*/  @!P0 BRA `(.L_x_262) ;  /* 0xfffffffc00f08947 */ /* 0x004fea000383ffff */
[----:B------:R-:W-:Y:S05]  /*d4e0*/  BRA `(.L_x_263) ;  /* 0xffffff9000b07947 */ /* 0x000fea000383ffff */
.L_x_114:
[----:B------:R-:W-:Y:S07]  /*d4f0*/  MOV R0, UR5 ;  /* 0x0000000500007c02 */ /* 0x000fee0008000f00 */
.L_x_264:
[----:B-1----:R1:W2:Y:S02]  /*d500*/  SYNCS.PHASECHK.TRANS64.TRYWAIT P0, [R0+URZ+0x1f8], R10 ;  /* 0x0001f80a000075a7 */ /* 0x0022a400080011ff */
[----:B--2---:R-:W-:Y:S05]  /*d510*/  @!P0 NANOSLEEP.SYNCS 0x989680 ;  /* 0x009896800000895d */ /* 0x004fea0003900000 */
[----:B------:R-:W2:Y:S02]  /*d520*/  @!P0 SYNCS.PHASECHK.TRANS64 P0, [R0+URZ+0x1f8], R10 ;  /* 0x0001f80a000085a7 */ /* 0x000ea400080010ff */
[----:B--2---:R-:W-:Y:S05]  /*d530*/  @!P0 BRA `(.L_x_264) ;  /* 0xfffffffc00f08947 */ /* 0x004fea000383ffff */
[----:B------:R-:W-:Y:S05]  /*d540*/  BRA `(.L_x_265) ;  /* 0xffffff9400347947 */ /* 0x000fea000383ffff */
.L_x_115:
[----:B------:R-:W-:Y:S07]  /*d550*/  MOV R0, UR4 ;  /* 0x0000000400007c02 */ /* 0x000fee0008000f00 */
.L_x_266:
[----:B-1----:R1:W2:Y:S02]  /*d560*/  SYNCS.PHASECHK.TRANS64.TRYWAIT P0, [R0+URZ+0x1f8], R6 ;  /* 0x0001f806000075a7 */ /* 0x0022a400080011ff */
[----:B--2---:R-:W-:Y:S05]  /*d570*/  @!P0 NANOSLEEP.SYNCS 0x989680 ;  /* 0x009896800000895d */ /* 0x004fea0003900000 */
[----:B------:R-:W2:Y:S02]  /*d580*/  @!P0 SYNCS.PHASECHK.TRANS64 P0, [R0+URZ+0x1f8], R6 ;  /* 0x0001f806000085a7 */ /* 0x000ea400080010ff */
[----:B--2---:R-:W-:Y:S05]  /*d590*/  @!P0 BRA `(.L_x_266) ;  /* 0xfffffffc00f08947 */ /* 0x004fea000383ffff */
[----:B------:R-:W-:Y:S05]  /*d5a0*/  BRA `(.L_x_267) ;  /* 0xffffff9400b47947 */ /* 0x000fea000383ffff */
.L_x_117:
[----:B------:R-:W-:-:S07]  /*d5b0*/  MOV R0, UR4 ;  /* 0x0000000400007c02 */ /* 0x000fce0008000f00 */
.L_x_268:
[----:B-1----:R1:W2:Y:S02]  /*d5c0*/  SYNCS.PHASECHK.TRANS64.TRYWAIT P0, [R0+URZ], R2 ;  /* 0x00000002000075a7 */ /* 0x0022a400080011ff */
[----:B--2---:R-:W-:Y:S05]  /*d5d0*/  @!P0 NANOSLEEP.SYNCS 0x989680 ;  /* 0x009896800000895d */ /* 0x004fea0003900000 */
[----:B------:R-:W2:Y:S02]  /*d5e0*/  @!P0 SYNCS.PHASECHK.TRANS64 P0, [R0+URZ], R2 ;  /* 0x00000002000085a7 */ /* 0x000ea400080010ff */
[----:B--2---:R-:W-:Y:S05]  /*d5f0*/  @!P0 BRA `(.L_x_268) ;  /* 0xfffffffc00f08947 */ /* 0x004fea000383ffff */
[----:B------:R-:W-:Y:S05]  /*d600*/  BRA `(.L_x_269) ;  /* 0xffffff9800607947 */ /* 0x000fea000383ffff */
.L_x_118:
[----:B------:R-:W-:-:S07]  /*d610*/  MOV R0, UR5 ;  /* 0x0000000500007c02 */ /* 0x000fce0008000f00 */
.L_x_270:
[----:B-1----:R1:W2:Y:S02]  /*d620*/  SYNCS.PHASECHK.TRANS64.TRYWAIT P0, [R0+URZ], R2 ;  /* 0x00000002000075a7 */ /* 0x0022a400080011ff */
[----:B--2---:R-:W-:Y:S05]  /*d630*/  @!P0 NANOSLEEP.SYNCS 0x989680 ;  /* 0x009896800000895d */ /* 0x004fea0003900000 */
[----:B------:R-:W2:Y:S02]  /*d640*/  @!P0 SYNCS.PHASECHK.TRANS64 P0, [R0+URZ], R2 ;  /* 0x00000002000085a7 */ /* 0x000ea400080010ff */
[----:B--2---:R-:W-:Y:S05]  /*d650*/  @!P0 BRA `(.L_x_270) ;  /* 0xfffffffc00f08947 */ /* 0x004fea000383ffff */
[----:B------:R-:W-:Y:S05]  /*d660*/  BRA `(.L_x_271) ;  /* 0xffffff98006c7947 */ /* 0x000fea000383ffff */
.L_x_120:
[----:B-1----:R1:W3:Y:S02]  /*d670*/  SYNCS.PHASECHK.TRANS64.TRYWAIT P0, [R0+URZ+0x220], R2 ;  /* 0x00022002000075a7 */ /* 0x0022e400080011ff */
[----:B---3--:R-:W-:Y:S05]  /*d680*/  @!P0 NANOSLEEP.SYNCS 0x989680 ;  /* 0x009896800000895d */ /* 0x008fea0003900000 */
[----:B------:R-:W3:Y:S02]  /*d690*/  @!P0 SYNCS.PHASECHK.TRANS64 P0, [R0+URZ+0x220], R2 ;  /* 0x00022002000085a7 */ /* 0x000ee400080010ff */
[----:B---3--:R-:W-:Y:S05]  /*d6a0*/  @!P0 BRA `(.L_x_120) ;  /* 0xfffffffc00f08947 */ /* 0x008fea000383ffff */
[----:B------:R-:W-:Y:S05]  /*d6b0*/  BRA `(.L_x_272) ;  /* 0xffffff9c00507947 */ /* 0x000fea000383ffff */
.L_x_130:
[----:B-1----:R1:W2:Y:S02]  /*d6c0*/  SYNCS.PHASECHK.TRANS64.TRYWAIT P0, [R0+URZ+0x1e0], R3 ;  /* 0x0001e003000075a7 */ /* 0x0022a400080011ff */
[----:B--2---:R-:W-:Y:S05]  /*d6d0*/  @!P0 NANOSLEEP.SYNCS 0x989680 ;  /* 0x009896800000895d */ /* 0x004fea0003900000 */
[----:B------:R-:W2:Y:S02]  /*d6e0*/  @!P0 SYNCS.PHASECHK.TRANS64 P0, [R0+URZ+0x1e0], R3 ;  /* 0x0001e003000085a7 */ /* 0x000ea400080010ff */
[----:B--2---:R-:W-:Y:S05]  /*d6f0*/  @!P0 BRA `(.L_x_130) ;  /* 0xfffffffc00f08947 */ /* 0x004fea000383ffff */
[----:B------:R-:W-:Y:S05]  /*d700*/  BRA `(.L_x_129) ;  /* 0xffffffa800e07947 */ /* 0x000fea000383ffff */
.L_x_132:
[----:B-1----:R1:W4:Y:S02]  /*d710*/  SYNCS.PHASECHK.TRANS64.TRYWAIT P0, [R106+URZ+0x240], R2 ;  /* 0x000240026a0075a7 */ /* 0x00232400080011ff */
[----:B----4-:R-:W-:Y:S05]  /*d720*/  @!P0 NANOSLEEP.SYNCS 0x989680 ;  /* 0x009896800000895d */ /* 0x010fea0003900000 */
[----:B------:R-:W4:Y:S02]  /*d730*/  @!P0 SYNCS.PHASECHK.TRANS64 P0, [R106+URZ+0x240], R2 ;  /* 0x000240026a0085a7 */ /* 0x000f2400080010ff */
[----:B----4-:R-:W-:Y:S05]  /*d740*/  @!P0 BRA `(.L_x_132) ;  /* 0xfffffffc00f08947 */ /* 0x010fea000383ffff */
[----:B------:R-:W-:Y:S05]  /*d750*/  BRA `(.L_x_131) ;  /* 0xffffffac00147947 */ /* 0x000fea000383ffff */
.L_x_145:
[----:B-1----:R1:W3:Y:S02]  /*d760*/  SYNCS.PHASECHK.TRANS64.TRYWAIT P0, [R2+URZ+0x1e0], R0 ;  /* 0x0001e000020075a7 */ /* 0x0022e400080011ff */
[----:B---3--:R-:W-:Y:S05]  /*d770*/  @!P0 NANOSLEEP.SYNCS 0x989680 ;  /* 0x009896800000895d */ /* 0x008fea0003900000 */
[----:B------:R-:W3:Y:S02]  /*d780*/  @!P0 SYNCS.PHASECHK.TRANS64 P0, [R2+URZ+0x1e0], R0 ;  /* 0x0001e000020085a7 */ /* 0x000ee400080010ff */
[----:B---3--:R-:W-:Y:S05]  /*d790*/  @!P0 BRA `(.L_x_145) ;  /* 0xfffffffc00f08947 */ /* 0x008fea000383ffff */
[----:B------:R-:W-:Y:S05]  /*d7a0*/  BRA `(.L_x_144) ;  /* 0xffffffb800d47947 */ /* 0x000fea000383ffff */
.L_x_157:
[----:B--2---:R2:W3:Y:S02]  /*d7b0*/  SYNCS.PHASECHK.TRANS64.TRYWAIT P0, [R21+URZ+0x1e0], R20 ;  /* 0x0001e014150075a7 */ /* 0x0044e400080011ff */
[----:B---3--:R-:W-:Y:S05]  /*d7c0*/  @!P0 NANOSLEEP.SYNCS 0x989680 ;  /* 0x009896800000895d */ /* 0x008fea0003900000 */
[----:B------:R-:W3:Y:S02]  /*d7d0*/  @!P0 SYNCS.PHASECHK.TRANS64 P0, [R21+URZ+0x1e0], R20 ;  /* 0x0001e014150085a7 */ /* 0x000ee400080010ff */
[----:B---3--:R-:W-:Y:S05]  /*d7e0*/  @!P0 BRA `(.L_x_157) ;  /* 0xfffffffc00f08947 */ /* 0x008fea000383ffff */
[----:B------:R-:W-:Y:S05]  /*d7f0*/  BRA `(.L_x_156) ;  /* 0xffffffc800b07947 */ /* 0x000fea000383ffff */
.L_x_169:
[----:B--2---:R2:W3:Y:S02]  /*d800*/  SYNCS.PHASECHK.TRANS64.TRYWAIT P0, [R0+URZ+0x1e0], R114 ;  /* 0x0001e072000075a7 */ /* 0x0044e400080011ff */
[----:B---3--:R-:W-:Y:S05]  /*d810*/  @!P0 NANOSLEEP.SYNCS 0x989680 ;  /* 0x009896800000895d */ /* 0x008fea0003900000 */
[----:B------:R-:W3:Y:S02]  /*d820*/  @!P0 SYNCS.PHASECHK.TRANS64 P0, [R0+URZ+0x1e0], R114 ;  /* 0x0001e072000085a7 */ /* 0x000ee400080010ff */
[----:B---3--:R-:W-:Y:S05]  /*d830*/  @!P0 BRA `(.L_x_169) ;  /* 0xfffffffc00f08947 */ /* 0x008fea000383ffff */
[----:B------:R-:W-:Y:S05]  /*d840*/  BRA `(.L_x_168) ;  /* 0xffffffd800807947 */ /* 0x000fea000383ffff */
        .weak           $__internal_0_$__cuda_sm10x_tcgen05_guardrail_trap_col_being_dealloced_not_returned_by_alloc
        .type           $__internal_0_$__cuda_sm10x_tcgen05_guardrail_trap_col_being_dealloced_not_returned_by_alloc,@function
        .size           $__internal_0_$__cuda_sm10x_tcgen05_guardrail_trap_col_being_dealloced_not_returned_by_alloc,($__internal_1_$__cuda_sm10x_tcgen05_guardrail_trap_phase_invalid_during_alloc - $__internal_0_$__cuda_sm10x_tcgen05_guardrail_trap_col_being_dealloced_not_returned_by_alloc)
$__internal_0_$__cuda_sm10x_tcgen05_guardrail_trap_col_being_dealloced_not_returned_by_alloc:
[----:B------:R-:W-:Y:S05]  /*d850*/  BPT.TRAP 0x1 ;  /* 0x000000040000795c */ /* 0x000fea0000300000 */
[----:B------:R-:W-:-:S04]  /*d860*/  HFMA2 R3, -RZ, RZ, 0, 0 ;  /* 0x00000000ff037431 */ /* 0x000fc800000001ff */
[----:B------:R-:W-:Y:S05]  /*d870*/  RET.REL.NODEC R2 `(_ZN7cutlass13device_kernelINS_4gemm6kernel13GemmUniversalIN4cute5tupleIJiiiiEEENS1_10collective13CollectiveMmaINS1_46MainloopSm100TmaUmmaWarpSpecializedBlockScaledILi30ELi2ELi2ENS5_IJNS4_1CILi4EEESB_NSA_ILi1EEEEEEEENS5_IJNSA_ILi128EEENSA_ILi64EEESG_EEENS5_IJNS_12float_e2m1_tENS_13float_ue4m3_tEEEENS5_IJNS5_IJlSC_lEEENS4_6LayoutINS5_IJNS5_IJNS5_IJNSA_ILi32EEESB_EEEiEEENS5_IJNS5_IJNSA_ILi16EEESB_EEEiEEENS5_IJSC_iEEEEEENS5_IJSS_NS5_IJNS5_IJNSA_ILi0EEESC_EEENSA_ILi512EEEEEENS5_IJSV_iEEEEEEEEEEESK_S12_NS4_8TiledMMAINS4_8MMA_AtomIJNS4_17SM100_MMA_MXF4_SSISI_SI_fSJ_Li128ELi64ELi16ELNS4_4UMMA5MajorE0ELS17_0ELNS16_7ScaleInE0ELS18_0EEEEEENSM_INS5_IJSC_SC_SC_EEENS5_IJSV_SV_SV_EEEEENS5_IJNS4_10UnderscoreES1E_S1E_EEEEENS5_IJNS4_23SM90_TMA_LOAD_MULTICASTES1H_EEENS5_IJNS4_14ComposedLayoutINS4_7SwizzleILi1ELi4ELi3EEENS4_18smem_ptr_flag_bitsILi4EEENSM_INS5_IJNSA_ILi8EEESG_EEENS5_IJSG_SC_EEEEEEENSM_INS5_IJNS5_IJNS5_IJSO_SC_EEESR_EEESC_NS5_IJSC_SC_EEEEEENS5_IJNS5_IJNS5_IJSR_SX_EEESW_EEESV_NS5_IJSB_SX_EEEEEEEEEEEvNS4_8identityES1I_S22_vS23_EENS_8epilogue10collective18CollectiveEpilogueINS25_23Sm100TmaWarpSpecializedILi3ELi2ELi16ELb1ELb0EEEJNS5_IJSG_SG_SG_EEENS5_IJNSM_ISG_SC_EENSM_INS5_IJSQ_NSA_ILi2EEEEEENS5_IJSC_SN_EEEEEEEENS_10bfloat16_tESL_S2H_SL_NS25_6fusion15FusionCallbacksIS29_NS2I_17LinearCombinationIS2H_fS2H_fLNS_15FloatRoundStyleE2EEES2A_S2G_JEEENS4_5SM1004TMEM4LOAD26SM100_TMEM_LOAD_32dp32b16xENS4_13SM90_TMA_LOADENS1J_IS1L_NS1M_ILi16EEENSM_INS5_IJS1O_SQ_EEENS5_IJSQ_SC_EEEEEEENS4_39AutoVectorizingCopyWithAssumedAlignmentILi128EEENS4_14SM90_TMA_STOREES2X_S2Z_S2Z_EEEvvEEEEvNT_6ParamsE) ;  /* 0xffffff2402e07950 */ /* 0x000fea0003c3ffff */
        .weak           $__internal_1_$__cuda_sm10x_tcgen05_guardrail_trap_phase_invalid_during_alloc
        .type           $__internal_1_$__cuda_sm10x_tcgen05_guardrail_trap_phase_invalid_during_alloc,@function
        .size           $__internal_1_$__cuda_sm10x_tcgen05_guardrail_trap_phase_invalid_during_alloc,($__internal_2_$__cuda_sm10x_tcgen05_guardrail_trap_unallocated_columns_being_dealloced - $__internal_1_$__cuda_sm10x_tcgen05_guardrail_trap_phase_invalid_during_alloc)
$__internal_1_$__cuda_sm10x_tcgen05_guardrail_trap_phase_invalid_during_alloc:
[----:B------:R-:W-:Y:S05]  /*d880*/  BPT.TRAP 0x1 ;  /* 0x000000040000795c */ /* 0x000fea0000300000 */
[----:B------:R-:W-:-:S04]  /*d890*/  MOV R5, 0x0 ;  /* 0x0000000000057802 */ /* 0x000fc80000000f00 */
[----:B------:R-:W-:Y:S05]  /*d8a0*/  RET.REL.NODEC R4 `(_ZN7cutlass13device_kernelINS_4gemm6kernel13GemmUniversalIN4cute5tupleIJiiiiEEENS1_10collective13CollectiveMmaINS1_46MainloopSm100TmaUmmaWarpSpecializedBlockScaledILi30ELi2ELi2ENS5_IJNS4_1CILi4EEESB_NSA_ILi1EEEEEEEENS5_IJNSA_ILi128EEENSA_ILi64EEESG_EEENS5_IJNS_12float_e2m1_tENS_13float_ue4m3_tEEEENS5_IJNS5_IJlSC_lEEENS4_6LayoutINS5_IJNS5_IJNS5_IJNSA_ILi32EEESB_EEEiEEENS5_IJNS5_IJNSA_ILi16EEESB_EEEiEEENS5_IJSC_iEEEEEENS5_IJSS_NS5_IJNS5_IJNSA_ILi0EEESC_EEENSA_ILi512EEEEEENS5_IJSV_iEEEEEEEEEEESK_S12_NS4_8TiledMMAINS4_8MMA_AtomIJNS4_17SM100_MMA_MXF4_SSISI_SI_fSJ_Li128ELi64ELi16ELNS4_4UMMA5MajorE0ELS17_0ELNS16_7ScaleInE0ELS18_0EEEEEENSM_INS5_IJSC_SC_SC_EEENS5_IJSV_SV_SV_EEEEENS5_IJNS4_10UnderscoreES1E_S1E_EEEEENS5_IJNS4_23SM90_TMA_LOAD_MULTICASTES1H_EEENS5_IJNS4_14ComposedLayoutINS4_7SwizzleILi1ELi4ELi3EEENS4_18smem_ptr_flag_bitsILi4EEENSM_INS5_IJNSA_ILi8EEESG_EEENS5_IJSG_SC_EEEEEEENSM_INS5_IJNS5_IJNS5_IJSO_SC_EEESR_EEESC_NS5_IJSC_SC_EEEEEENS5_IJNS5_IJNS5_IJSR_SX_EEESW_EEESV_NS5_IJSB_SX_EEEEEEEEEEEvNS4_8identityES1I_S22_vS23_EENS_8epilogue10collective18CollectiveEpilogueINS25_23Sm100TmaWarpSpecializedILi3ELi2ELi16ELb1ELb0EEEJNS5_IJSG_SG_SG_EEENS5_IJNSM_ISG_SC_EENSM_INS5_IJSQ_NSA_ILi2EEEEEENS5_IJSC_SN_EEEEEEEENS_10bfloat16_tESL_S2H_SL_NS25_6fusion15FusionCallbacksIS29_NS2I_17LinearCombinationIS2H_fS2H_fLNS_15FloatRoundStyleE2EEES2A_S2G_JEEENS4_5SM1004TMEM4LOAD26SM100_TMEM_LOAD_32dp32b16xENS4_13SM90_TMA_LOADENS1J_IS1L_NS1M_ILi16EEENSM_INS5_IJS1O_SQ_EEENS5_IJSQ_SC_EEEEEEENS4_39AutoVectorizingCopyWithAssumedAlignmentILi128EEENS4_14SM90_TMA_STOREES2X_S2Z_S2Z_EEEvvEEEEvNT_6ParamsE) ;  /* 0xffffff2404d47950 */ /* 0x000fea0003c3ffff */
        .weak           $__internal_2_$__cuda_sm10x_tcgen05_guardrail_trap_unallocated_columns_being_dealloced
        .type           $__internal_2_$__cuda_sm10x_tcgen05_guardrail_trap_unallocated_columns_being_dealloced,@function
        .size           $__internal_2_$__cuda_sm10x_tcgen05_guardrail_trap_unallocated_columns_being_dealloced,(.L_x_274 - $__internal_2_$__cuda_sm10x_tcgen05_guardrail_trap_unallocated_columns_being_dealloced)
$__internal_2_$__cuda_sm10x_tcgen05_guardrail_trap_unallocated_columns_being_dealloced:
[----:B------:R-:W-:Y:S05]  /*d8b0*/  BPT.TRAP 0x1 ;  /* 0x000000040000795c */ /* 0x000fea0000300000 */
[----:B------:R-:W-:-:S04]  /*d8c0*/  HFMA2 R3, -RZ, RZ, 0, 0 ;  /* 0x00000000ff037431 */ /* 0x000fc800000001ff */
[----:B------:R-:W-:Y:S05]  /*d8d0*/  RET.REL.NODEC R2 `(_ZN7cutlass13device_kernelINS_4gemm6kernel13GemmUniversalIN4cute5tupleIJiiiiEEENS1_10collective13CollectiveMmaINS1_46MainloopSm100TmaUmmaWarpSpecializedBlockScaledILi30ELi2ELi2ENS5_IJNS4_1CILi4EEESB_NSA_ILi1EEEEEEEENS5_IJNSA_ILi128EEENSA_ILi64EEESG_EEENS5_IJNS_12float_e2m1_tENS_13float_ue4m3_tEEEENS5_IJNS5_IJlSC_lEEENS4_6LayoutINS5_IJNS5_IJNS5_IJNSA_ILi32EEESB_EEEiEEENS5_IJNS5_IJNSA_ILi16EEESB_EEEiEEENS5_IJSC_iEEEEEENS5_IJSS_NS5_IJNS5_IJNSA_ILi0EEESC_EEENSA_ILi512EEEEEENS5_IJSV_iEEEEEEEEEEESK_S12_NS4_8TiledMMAINS4_8MMA_AtomIJNS4_17SM100_MMA_MXF4_SSISI_SI_fSJ_Li128ELi64ELi16ELNS4_4UMMA5MajorE0ELS17_0ELNS16_7ScaleInE0ELS18_0EEEEEENSM_INS5_IJSC_SC_SC_EEENS5_IJSV_SV_SV_EEEEENS5_IJNS4_10UnderscoreES1E_S1E_EEEEENS5_IJNS4_23SM90_TMA_LOAD_MULTICASTES1H_EEENS5_IJNS4_14ComposedLayoutINS4_7SwizzleILi1ELi4ELi3EEENS4_18smem_ptr_flag_bitsILi4EEENSM_INS5_IJNSA_ILi8EEESG_EEENS5_IJSG_SC_EEEEEEENSM_INS5_IJNS5_IJNS5_IJSO_SC_EEESR_EEESC_NS5_IJSC_SC_EEEEEENS5_IJNS5_IJNS5_IJSR_SX_EEESW_EEESV_NS5_IJSB_SX_EEEEEEEEEEEvNS4_8identityES1I_S22_vS23_EENS_8epilogue10collective18CollectiveEpilogueINS25_23Sm100TmaWarpSpecializedILi3ELi2ELi16ELb1ELb0EEEJNS5_IJSG_SG_SG_EEENS5_IJNSM_ISG_SC_EENSM_INS5_IJSQ_NSA_ILi2EEEEEENS5_IJSC_SN_EEEEEEEENS_10bfloat16_tESL_S2H_SL_NS25_6fusion15FusionCallbacksIS29_NS2I_17LinearCombinationIS2H_fS2H_fLNS_15FloatRoundStyleE2EEES2A_S2G_JEEENS4_5SM1004TMEM4LOAD26SM100_TMEM_LOAD_32dp32b16xENS4_13SM90_TMA_LOADENS1J_IS1L_NS1M_ILi16EEENSM_INS5_IJS1O_SQ_EEENS5_IJSQ_SC_EEEEEEENS4_39AutoVectorizingCopyWithAssumedAlignmentILi128EEENS4_14SM90_TMA_STOREES2X_S2Z_S2Z_EEEvvEEEEvNT_6ParamsE) ;  /* 0xffffff2402c87950 */ /* 0x000fea0003c3ffff */
.L_x_273:
[----:B------:R-:W-:-:S00]  /*d8e0*/  BRA `(.L_x_273) ;  /* 0xfffffffc00fc7947 */ /* 0x000fc0000383ffff */
[----:B------:R-:W-:-:S00]  /*d8f0*/  NOP ;  /* 0x0000000000007918 */ /* 0x000fc00000000000 */
        /* <DEDUP_REMOVED lines=8> */
.L_x_274:


//--------------------- .nv.global.init           --------------------------
	.section	.nv.global.init,"aw",@progbits
.nv.global.init:
	.type		$str$29,@object
	.size		$str$29,($str$30 - $str$29)
$str$29:
        /*0000*/ 	.byte	0x28, 0x61, 0x64, 0x64, 0x72, 0x65, 0x73, 0x73, 0x20, 0x26, 0x20, 0x6d, 0x61, 0x73, 0x6b, 0x29
        /*0010*/ 	.byte	0x20, 0x3d, 0x3d, 0x20, 0x30, 0x00
	.type		$str$30,@object
	.size		$str$30,($str$26 - $str$30)
$str$30:
        /*0016*/ 	.byte	0x2f, 0x74, 0x6d, 0x70, 0x2f, 0x63, 0x75, 0x74, 0x6c, 0x61, 0x73, 0x73, 0x5f, 0x73, 0x77, 0x65
        /*0026*/ 	.byte	0x65, 0x70, 0x5f, 0x73, 0x72, 0x63, 0x2f, 0x69, 0x6e, 0x63, 0x6c, 0x75, 0x64, 0x65, 0x2f, 0x63
        /*0036*/ 	.byte	0x75, 0x74, 0x65, 0x2f, 0x70, 0x6f, 0x69, 0x6e, 0x74, 0x65, 0x72, 0x5f, 0x66, 0x6c, 0x61, 0x67
        /*0046*/ 	.byte	0x67, 0x65, 0x64, 0x2e, 0x68, 0x70, 0x70, 0x00
	.type		$str$26,@object
	.size		$str$26,($str$25 - $str$26)
$str$26:
        /*004e*/ 	.byte	0x2f, 0x74, 0x6d, 0x70, 0x2f, 0x63, 0x75, 0x74, 0x6c, 0x61, 0x73, 0x73, 0x5f, 0x73, 0x77, 0x65
        /*005e*/ 	.byte	0x65, 0x70, 0x5f, 0x73, 0x72, 0x63, 0x2f, 0x69, 0x6e, 0x63, 0x6c, 0x75, 0x64, 0x65, 0x2f, 0x63
        /*006e*/ 	.byte	0x75, 0x74, 0x65, 0x2f, 0x61, 0x74, 0x6f, 0x6d, 0x2f, 0x63, 0x6f, 0x70, 0x79, 0x5f, 0x74, 0x72
        /*007e*/ 	.byte	0x61, 0x69, 0x74, 0x73, 0x5f, 0x73, 0x6d, 0x31, 0x30, 0x30, 0x2e, 0x68, 0x70, 0x70, 0x00
	.type		$str$25,@object
	.size		$str$25,(__unnamed_1 - $str$25)
$str$25:
        /*008d*/ 	.byte	0x28, 0x28, 0x75, 0x69, 0x6e, 0x74, 0x33, 0x32, 0x5f, 0x74, 0x28, 0x74, 0x68, 0x72, 0x65, 0x61
        /*009d*/ 	.byte	0x64, 0x49, 0x64, 0x78, 0x2e, 0x78, 0x29, 0x20, 0x2f, 0x20, 0x33, 0x32, 0x29, 0x20, 0x25, 0x20
        /*00ad*/ 	.byte	0x34, 0x29, 0x20, 0x3d, 0x3d, 0x20, 0x28, 0x28, 0x28, 0x74, 0x6d, 0x65, 0x6d, 0x5f, 0x61, 0x64
        /*00bd*/ 	.byte	0x64, 0x72, 0x20, 0x3e, 0x3e, 0x20, 0x31, 0x36, 0x29, 0x20, 0x2f, 0x20, 0x33, 0x32, 0x29, 0x20
        /*00cd*/ 	.byte	0x25, 0x20, 0x34, 0x29, 0x00
	.type		__unnamed_1,@object
	.size		__unnamed_1,(__unnamed_2 - __unnamed_1)
__unnamed_1:
        /*00d2*/ 	.byte	0x61, 0x75, 0x74, 0x6f, 0x20, 0x63, 0x75, 0x74, 0x65, 0x3a, 0x3a, 0x61, 0x73, 0x5f, 0x70, 0x6f
        /* <DEDUP_REMOVED lines=24> */
        /*0262*/ 	.byte	0x43, 0x3c, 0x32, 0x30, 0x34, 0x38, 0x3e, 0x3e, 0x3e, 0x3e, 0x5d, 0x00
	.type		__unnamed_2,@object
	.size		__unnamed_2,(.L_2 - __unnamed_2)
__unnamed_2:
        /* <DEDUP_REMOVED lines=40> */
        /*04ee*/ 	.byte	0x3a, 0x3a, 0x43, 0x3c, 0x30, 0x3e, 0x3e, 0x3e, 0x3e, 0x5d, 0x00
.L_2:


//--------------------- .nv.shared._ZN7cutlass13device_kernelINS_4gemm6kernel13GemmUniversalIN4cute5tupleIJiiiiEEENS1_10collective13CollectiveMmaINS1_46MainloopSm100TmaUmmaWarpSpecializedBlockScaledILi30ELi2ELi2ENS5_IJNS4_1CILi4EEESB_NSA_ILi1EEEEEEEENS5_IJNSA_ILi128EEENSA_ILi64EEESG_EEENS5_IJNS_12float_e2m1_tENS_13float_ue4m3_tEEEENS5_IJNS5_IJlSC_lEEENS4_6LayoutINS5_IJNS5_IJNS5_IJNSA_ILi32EEESB_EEEiEEENS5_IJNS5_IJNSA_ILi16EEESB_EEEiEEENS5_IJSC_iEEEEEENS5_IJSS_NS5_IJNS5_IJNSA_ILi0EEESC_EEENSA_ILi512EEEEEENS5_IJSV_iEEEEEEEEEEESK_S12_NS4_8TiledMMAINS4_8MMA_AtomIJNS4_17SM100_MMA_MXF4_SSISI_SI_fSJ_Li128ELi64ELi16ELNS4_4UMMA5MajorE0ELS17_0ELNS16_7ScaleInE0ELS18_0EEEEEENSM_INS5_IJSC_SC_SC_EEENS5_IJSV_SV_SV_EEEEENS5_IJNS4_10UnderscoreES1E_S1E_EEEEENS5_IJNS4_23SM90_TMA_LOAD_MULTICASTES1H_EEENS5_IJNS4_14ComposedLayoutINS4_7SwizzleILi1ELi4ELi3EEENS4_18smem_ptr_flag_bitsILi4EEENSM_INS5_IJNSA_ILi8EEESG_EEENS5_IJSG_SC_EEEEEEENSM_INS5_IJNS5_IJNS5_IJSO_SC_EEESR_EEESC_NS5_IJSC_SC_EEEEEENS5_IJNS5_IJNS5_IJSR_SX_EEESW_EEESV_NS5_IJSB_SX_EEEEEEEEEEEvNS4_8identityES1I_S22_vS23_EENS_8epilogue10collective18CollectiveEpilogueINS25_23Sm100TmaWarpSpecializedILi3ELi2ELi16ELb1ELb0EEEJNS5_IJSG_SG_SG_EEENS5_IJNSM_ISG_SC_EENSM_INS5_IJSQ_NSA_ILi2EEEEEENS5_IJSC_SN_EEEEEEEENS_10bfloat16_tESL_S2H_SL_NS25_6fusion15FusionCallbacksIS29_NS2I_17LinearCombinationIS2H_fS2H_fLNS_15FloatRoundStyleE2EEES2A_S2G_JEEENS4_5SM1004TMEM4LOAD26SM100_TMEM_LOAD_32dp32b16xENS4_13SM90_TMA_LOADENS1J_IS1L_NS1M_ILi16EEENSM_INS5_IJS1O_SQ_EEENS5_IJSQ_SC_EEEEEEENS4_39AutoVectorizingCopyWithAssumedAlignmentILi128EEENS4_14SM90_TMA_STOREES2X_S2Z_S2Z_EEEvvEEEEvNT_6ParamsE --------------------------
	.section	.nv.shared._ZN7cutlass13device_kernelINS_4gemm6kernel13GemmUniversalIN4cute5tupleIJiiiiEEENS1_10collective13CollectiveMmaINS1_46MainloopSm100TmaUmmaWarpSpecializedBlockScaledILi30ELi2ELi2ENS5_IJNS4_1CILi4EEESB_NSA_ILi1EEEEEEEENS5_IJNSA_ILi128EEENSA_ILi64EEESG_EEENS5_IJNS_12float_e2m1_tENS_13float_ue4m3_tEEEENS5_IJNS5_IJlSC_lEEENS4_6LayoutINS5_IJNS5_IJNS5_IJNSA_ILi32EEESB_EEEiEEENS5_IJNS5_IJNSA_ILi16EEESB_EEEiEEENS5_IJSC_iEEEEEENS5_IJSS_NS5_IJNS5_IJNSA_ILi0EEESC_EEENSA_ILi512EEEEEENS5_IJSV_iEEEEEEEEEEESK_S12_NS4_8TiledMMAINS4_8MMA_AtomIJNS4_17SM100_MMA_MXF4_SSISI_SI_fSJ_Li128ELi64ELi16ELNS4_4UMMA5MajorE0ELS17_0ELNS16_7ScaleInE0ELS18_0EEEEEENSM_INS5_IJSC_SC_SC_EEENS5_IJSV_SV_SV_EEEEENS5_IJNS4_10UnderscoreES1E_S1E_EEEEENS5_IJNS4_23SM90_TMA_LOAD_MULTICASTES1H_EEENS5_IJNS4_14ComposedLayoutINS4_7SwizzleILi1ELi4ELi3EEENS4_18smem_ptr_flag_bitsILi4EEENSM_INS5_IJNSA_ILi8EEESG_EEENS5_IJSG_SC_EEEEEEENSM_INS5_IJNS5_IJNS5_IJSO_SC_EEESR_EEESC_NS5_IJSC_SC_EEEEEENS5_IJNS5_IJNS5_IJSR_SX_EEESW_EEESV_NS5_IJSB_SX_EEEEEEEEEEEvNS4_8identityES1I_S22_vS23_EENS_8epilogue10collective18CollectiveEpilogueINS25_23Sm100TmaWarpSpecializedILi3ELi2ELi16ELb1ELb0EEEJNS5_IJSG_SG_SG_EEENS5_IJNSM_ISG_SC_EENSM_INS5_IJSQ_NSA_ILi2EEEEEENS5_IJSC_SN_EEEEEEEENS_10bfloat16_tESL_S2H_SL_NS25_6fusion15FusionCallbacksIS29_NS2I_17LinearCombinationIS2H_fS2H_fLNS_15FloatRoundStyleE2EEES2A_S2G_JEEENS4_5SM1004TMEM4LOAD26SM100_TMEM_LOAD_32dp32b16xENS4_13SM90_TMA_LOADENS1J_IS1L_NS1M_ILi16EEENSM_INS5_IJS1O_SQ_EEENS5_IJSQ_SC_EEEEEEENS4_39AutoVectorizingCopyWithAssumedAlignmentILi128EEENS4_14SM90_TMA_STOREES2X_S2Z_S2Z_EEEvvEEEEvNT_6ParamsE,"aw",@nobits
	.sectionflags	@""
	.align	16
	.zero		1024


//--------------------- .nv.shared.reserved.0     --------------------------
	.section	.nv.shared.reserved.0,"aw",@nobits
	.weak		__nv_reservedSMEM_offset_0_alias
	.size		__nv_reservedSMEM_offset_0_alias, 0, 64
	.other		__nv_reservedSMEM_offset_0_alias,@"STO_CUDA_RESERVED_SHARED STV_DEFAULT"
__nv_reservedSMEM_offset_0_alias:
	.zero		0
.nv.shared.reserved.0:
	.zero		64
	.weak		__nv_reservedSMEM_tcgen05_partition
	.type		__nv_reservedSMEM_tcgen05_partition,@object
	.size		__nv_reservedSMEM_tcgen05_partition,(.L_0 - __nv_reservedSMEM_tcgen05_partition)
__nv_reservedSMEM_tcgen05_partition:
	.zero		32
.L_0:


//--------------------- .nv.global                --------------------------
	.section	.nv.global,"aw",@nobits
.nv.global:
	.type		_ZN40_INTERNAL_e1a79604_4_k_cu_63ac4206_356944cute1_E,@object
	.size		_ZN40_INTERNAL_e1a79604_4_k_cu_63ac4206_356944cute1_E,(_ZN40_INTERNAL_e1a79604_4_k_cu_63ac4206_356944cuda3std3__45__cpo6cbeginE - _ZN40_INTERNAL_e1a79604_4_k_cu_63ac4206_356944cute1_E)
_ZN40_INTERNAL_e1a79604_4_k_cu_63ac4206_356944cute1_E:
	.zero		1
	.type		_ZN40_INTERNAL_e1a79604_4_k_cu_63ac4206_356944cuda3std3__45__cpo6cbeginE,@object
	.size		_ZN40_INTERNAL_e1a79604_4_k_cu_63ac4206_356944cuda3std3__45__cpo6cbeginE,(_ZN40_INTERNAL_e1a79604_4_k_cu_63ac4206_356944cuda3std3__48in_placeE - _ZN40_INTERNAL_e1a79604_4_k_cu_63ac4206_356944cuda3std3__45__cpo6cbeginE)
_ZN40_INTERNAL_e1a79604_4_k_cu_63ac4206_356944cuda3std3__45__cpo6cbeginE:
	.zero		1
	.type		_ZN40_INTERNAL_e1a79604_4_k_cu_63ac4206_356944cuda3std3__48in_placeE,@object
	.size		_ZN40_INTERNAL_e1a79604_4_k_cu_63ac4206_356944cuda3std3__48in_placeE,(_ZN40_INTERNAL_e1a79604_4_k_cu_63ac4206_356944cuda3std6ranges3__45__cpo9iter_moveE - _ZN40_INTERNAL_e1a79604_4_k_cu_63ac4206_356944cuda3std3__48in_placeE)
_ZN40_INTERNAL_e1a79604_4_k_cu_63ac4206_356944cuda3std3__48in_placeE:
	.zero		1
	.type		_ZN40_INTERNAL_e1a79604_4_k_cu_63ac4206_356944cuda3std6ranges3__45__cpo9iter_moveE,@object
	.size		_ZN40_INTERNAL_e1a79604_4_k_cu_63ac4206_356944cuda3std6ranges3__45__cpo9iter_moveE,(_ZN40_INTERNAL_e1a79604_4_k_cu_63ac4206_356944cuda3std3__45__cpo5beginE - _ZN40_INTERNAL_e1a79604_4_k_cu_63ac4206_356944cuda3std6ranges3__45__cpo9iter_moveE)
_ZN40_INTERNAL_e1a79604_4_k_cu_63ac4206_356944cuda3std6ranges3__45__cpo9iter_moveE:
	.zero		1
	.type		_ZN40_INTERNAL_e1a79604_4_k_cu_63ac4206_356944cuda3std3__45__cpo5beginE,@object
	.size		_ZN40_INTERNAL_e1a79604_4_k_cu_63ac4206_356944cuda3std3__45__cpo5beginE,(_ZN40_INTERNAL_e1a79604_4_k_cu_63ac4206_356944cuda3std3__442_GLOBAL__N__e1a79604_4_k_cu_63ac4206_356946ignoreE - _ZN40_INTERNAL_e1a79604_4_k_cu_63ac4206_356944cuda3std3__45__cpo5beginE)
_ZN40_INTERNAL_e1a79604_4_k_cu_63ac4206_356944cuda3std3__45__cpo5beginE:
	.zero		1
	.type		_ZN40_INTERNAL_e1a79604_4_k_cu_63ac4206_356944cuda3std3__442_GLOBAL__N__e1a79604_4_k_cu_63ac4206_356946ignoreE,@object
	.size		_ZN40_INTERNAL_e1a79604_4_k_cu_63ac4206_356944cuda3std3__442_GLOBAL__N__e1a79604_4_k_cu_63ac4206_356946ignoreE,(_ZN40_INTERNAL_e1a79604_4_k_cu_63ac4206_356944cute7productE - _ZN40_INTERNAL_e1a79604_4_k_cu_63ac4206_356944cuda3std3__442_GLOBAL__N__e1a79604_4_k_cu_63ac4206_356946ignoreE)
_ZN40_INTERNAL_e1a79604_4_k_cu_63ac4206_356944cuda3std3__442_GLOBAL__N__e1a79604_4_k_cu_63ac4206_356946ignoreE:
	.zero		1
	.type		_ZN40_INTERNAL_e1a79604_4_k_cu_63ac4206_356944cute7productE,@object
	.size		_ZN40_INTERNAL_e1a79604_4_k_cu_63ac4206_356944cute7productE,(_ZN40_INTERNAL_e1a79604_4_k_cu_63ac4206_356944cuda3std3__45__cpo3endE - _ZN40_INTERNAL_e1a79604_4_k_cu_63ac4206_356944cute7productE)
_ZN40_INTERNAL_e1a79604_4_k_cu_63ac4206_356944cute7productE:
	.zero		1
	.type		_ZN40_INTERNAL_e1a79604_4_k_cu_63ac4206_356944cuda3std3__45__cpo3endE,@object
	.size		_ZN40_INTERNAL_e1a79604_4_k_cu_63ac4206_356944cuda3std3__45__cpo3endE,(_ZN40_INTERNAL_e1a79604_4_k_cu_63ac4206_356944cuda3std3__419piecewise_constructE - _ZN40_INTERNAL_e1a79604_4_k_cu_63ac4206_356944cuda3std3__45__cpo3endE)
_ZN40_INTERNAL_e1a79604_4_k_cu_63ac4206_356944cuda3std3__45__cpo3endE:
	.zero		1
	.type		_ZN40_INTERNAL_e1a79604_4_k_cu_63ac4206_356944cuda3std3__419piecewise_constructE,@object
	.size		_ZN40_INTERNAL_e1a79604_4_k_cu_63ac4206_356944cuda3std3__419piecewise_constructE,(_ZN40_INTERNAL_e1a79604_4_k_cu_63ac4206_356944cuda3std3__45__cpo4cendE - _ZN40_INTERNAL_e1a79604_4_k_cu_63ac4206_356944cuda3std3__419piecewise_constructE)
_ZN40_INTERNAL_e1a79604_4_k_cu_63ac4206_356944cuda3std3__419piecewise_constructE:
	.zero		1
	.type		_ZN40_INTERNAL_e1a79604_4_k_cu_63ac4206_356944cuda3std3__45__cpo4cendE,@object
	.size		_ZN40_INTERNAL_e1a79604_4_k_cu_63ac4206_356944cuda3std3__45__cpo4cendE,(_ZN40_INTERNAL_e1a79604_4_k_cu_63ac4206_356944cuda3std6ranges3__45__cpo4swapE - _ZN40_INTERNAL_e1a79604_4_k_cu_63ac4206_356944cuda3std3__45__cpo4cendE)
_ZN40_INTERNAL_e1a79604_4_k_cu_63ac4206_356944cuda3std3__45__cpo4cendE:
	.zero		1
	.type		_ZN40_INTERNAL_e1a79604_4_k_cu_63ac4206_356944cuda3std6ranges3__45__cpo4swapE,@object
	.size		_ZN40_INTERNAL_e1a79604_4_k_cu_63ac4206_356944cuda3std6ranges3__45__cpo4swapE,(.L_10 - _ZN40_INTERNAL_e1a79604_4_k_cu_63ac4206_356944cuda3std6ranges3__45__cpo4swapE)
_ZN40_INTERNAL_e1a79604_4_k_cu_63ac4206_356944cuda3std6ranges3__45__cpo4swapE:
	.zero		1
.L_10:


//--------------------- .nv.constant0._ZN7cutlass13device_kernelINS_4gemm6kernel13GemmUniversalIN4cute5tupleIJiiiiEEENS1_10collective13CollectiveMmaINS1_46MainloopSm100TmaUmmaWarpSpecializedBlockScaledILi30ELi2ELi2ENS5_IJNS4_1CILi4EEESB_NSA_ILi1EEEEEEEENS5_IJNSA_ILi128EEENSA_ILi64EEESG_EEENS5_IJNS_12float_e2m1_tENS_13float_ue4m3_tEEEENS5_IJNS5_IJlSC_lEEENS4_6LayoutINS5_IJNS5_IJNS5_IJNSA_ILi32EEESB_EEEiEEENS5_IJNS5_IJNSA_ILi16EEESB_EEEiEEENS5_IJSC_iEEEEEENS5_IJSS_NS5_IJNS5_IJNSA_ILi0EEESC_EEENSA_ILi512EEEEEENS5_IJSV_iEEEEEEEEEEESK_S12_NS4_8TiledMMAINS4_8MMA_AtomIJNS4_17SM100_MMA_MXF4_SSISI_SI_fSJ_Li128ELi64ELi16ELNS4_4UMMA5MajorE0ELS17_0ELNS16_7ScaleInE0ELS18_0EEEEEENSM_INS5_IJSC_SC_SC_EEENS5_IJSV_SV_SV_EEEEENS5_IJNS4_10UnderscoreES1E_S1E_EEEEENS5_IJNS4_23SM90_TMA_LOAD_MULTICASTES1H_EEENS5_IJNS4_14ComposedLayoutINS4_7SwizzleILi1ELi4ELi3EEENS4_18smem_ptr_flag_bitsILi4EEENSM_INS5_IJNSA_ILi8EEESG_EEENS5_IJSG_SC_EEEEEEENSM_INS5_IJNS5_IJNS5_IJSO_SC_EEESR_EEESC_NS5_IJSC_SC_EEEEEENS5_IJNS5_IJNS5_IJSR_SX_EEESW_EEESV_NS5_IJSB_SX_EEEEEEEEEEEvNS4_8identityES1I_S22_vS23_EENS_8epilogue10collective18CollectiveEpilogueINS25_23Sm100TmaWarpSpecializedILi3ELi2ELi16ELb1ELb0EEEJNS5_IJSG_SG_SG_EEENS5_IJNSM_ISG_SC_EENSM_INS5_IJSQ_NSA_ILi2EEEEEENS5_IJSC_SN_EEEEEEEENS_10bfloat16_tESL_S2H_SL_NS25_6fusion15FusionCallbacksIS29_NS2I_17LinearCombinationIS2H_fS2H_fLNS_15FloatRoundStyleE2EEES2A_S2G_JEEENS4_5SM1004TMEM4LOAD26SM100_TMEM_LOAD_32dp32b16xENS4_13SM90_TMA_LOADENS1J_IS1L_NS1M_ILi16EEENSM_INS5_IJS1O_SQ_EEENS5_IJSQ_SC_EEEEEEENS4_39AutoVectorizingCopyWithAssumedAlignmentILi128EEENS4_14SM90_TMA_STOREES2X_S2Z_S2Z_EEEvvEEEEvNT_6ParamsE --------------------------
	.section	.nv.constant0._ZN7cutlass13device_kernelINS_4gemm6kernel13GemmUniversalIN4cute5tupleIJiiiiEEENS1_10collective13CollectiveMmaINS1_46MainloopSm100TmaUmmaWarpSpecializedBlockScaledILi30ELi2ELi2ENS5_IJNS4_1CILi4EEESB_NSA_ILi1EEEEEEEENS5_IJNSA_ILi128EEENSA_ILi64EEESG_EEENS5_IJNS_12float_e2m1_tENS_13float_ue4m3_tEEEENS5_IJNS5_IJlSC_lEEENS4_6LayoutINS5_IJNS5_IJNS5_IJNSA_ILi32EEESB_EEEiEEENS5_IJNS5_IJNSA_ILi16EEESB_EEEiEEENS5_IJSC_iEEEEEENS5_IJSS_NS5_IJNS5_IJNSA_ILi0EEESC_EEENSA_ILi512EEEEEENS5_IJSV_iEEEEEEEEEEESK_S12_NS4_8TiledMMAINS4_8MMA_AtomIJNS4_17SM100_MMA_MXF4_SSISI_SI_fSJ_Li128ELi64ELi16ELNS4_4UMMA5MajorE0ELS17_0ELNS16_7ScaleInE0ELS18_0EEEEEENSM_INS5_IJSC_SC_SC_EEENS5_IJSV_SV_SV_EEEEENS5_IJNS4_10UnderscoreES1E_S1E_EEEEENS5_IJNS4_23SM90_TMA_LOAD_MULTICASTES1H_EEENS5_IJNS4_14ComposedLayoutINS4_7SwizzleILi1ELi4ELi3EEENS4_18smem_ptr_flag_bitsILi4EEENSM_INS5_IJNSA_ILi8EEESG_EEENS5_IJSG_SC_EEEEEEENSM_INS5_IJNS5_IJNS5_IJSO_SC_EEESR_EEESC_NS5_IJSC_SC_EEEEEENS5_IJNS5_IJNS5_IJSR_SX_EEESW_EEESV_NS5_IJSB_SX_EEEEEEEEEEEvNS4_8identityES1I_S22_vS23_EENS_8epilogue10collective18CollectiveEpilogueINS25_23Sm100TmaWarpSpecializedILi3ELi2ELi16ELb1ELb0EEEJNS5_IJSG_SG_SG_EEENS5_IJNSM_ISG_SC_EENSM_INS5_IJSQ_NSA_ILi2EEEEEENS5_IJSC_SN_EEEEEEEENS_10bfloat16_tESL_S2H_SL_NS25_6fusion15FusionCallbacksIS29_NS2I_17LinearCombinationIS2H_fS2H_fLNS_15FloatRoundStyleE2EEES2A_S2G_JEEENS4_5SM1004TMEM4LOAD26SM100_TMEM_LOAD_32dp32b16xENS4_13SM90_TMA_LOADENS1J_IS1L_NS1M_ILi16EEENSM_INS5_IJS1O_SQ_EEENS5_IJSQ_SC_EEEEEEENS4_39AutoVectorizingCopyWithAssumedAlignmentILi128EEENS4_14SM90_TMA_STOREES2X_S2Z_S2Z_EEEvvEEEEvNT_6ParamsE,"a",@progbits
	.sectionflags	@""
	.align	4
.nv.constant0._ZN7cutlass13device_kernelINS_4gemm6kernel13GemmUniversalIN4cute5tupleIJiiiiEEENS1_10collective13CollectiveMmaINS1_46MainloopSm100TmaUmmaWarpSpecializedBlockScaledILi30ELi2ELi2ENS5_IJNS4_1CILi4EEESB_NSA_ILi1EEEEEEEENS5_IJNSA_ILi128EEENSA_ILi64EEESG_EEENS5_IJNS_12float_e2m1_tENS_13float_ue4m3_tEEEENS5_IJNS5_IJlSC_lEEENS4_6LayoutINS5_IJNS5_IJNS5_IJNSA_ILi32EEESB_EEEiEEENS5_IJNS5_IJNSA_ILi16EEESB_EEEiEEENS5_IJSC_iEEEEEENS5_IJSS_NS5_IJNS5_IJNSA_ILi0EEESC_EEENSA_ILi512EEEEEENS5_IJSV_iEEEEEEEEEEESK_S12_NS4_8TiledMMAINS4_8MMA_AtomIJNS4_17SM100_MMA_MXF4_SSISI_SI_fSJ_Li128ELi64ELi16ELNS4_4UMMA5MajorE0ELS17_0ELNS16_7ScaleInE0ELS18_0EEEEEENSM_INS5_IJSC_SC_SC_EEENS5_IJSV_SV_SV_EEEEENS5_IJNS4_10UnderscoreES1E_S1E_EEEEENS5_IJNS4_23SM90_TMA_LOAD_MULTICASTES1H_EEENS5_IJNS4_14ComposedLayoutINS4_7SwizzleILi1ELi4ELi3EEENS4_18smem_ptr_flag_bitsILi4EEENSM_INS5_IJNSA_ILi8EEESG_EEENS5_IJSG_SC_EEEEEEENSM_INS5_IJNS5_IJNS5_IJSO_SC_EEESR_EEESC_NS5_IJSC_SC_EEEEEENS5_IJNS5_IJNS5_IJSR_SX_EEESW_EEESV_NS5_IJSB_SX_EEEEEEEEEEEvNS4_8identityES1I_S22_vS23_EENS_8epilogue10collective18CollectiveEpilogueINS25_23Sm100TmaWarpSpecializedILi3ELi2ELi16ELb1ELb0EEEJNS5_IJSG_SG_SG_EEENS5_IJNSM_ISG_SC_EENSM_INS5_IJSQ_NSA_ILi2EEEEEENS5_IJSC_SN_EEEEEEEENS_10bfloat16_tESL_S2H_SL_NS25_6fusion15FusionCallbacksIS29_NS2I_17LinearCombinationIS2H_fS2H_fLNS_15FloatRoundStyleE2EEES2A_S2G_JEEENS4_5SM1004TMEM4LOAD26SM100_TMEM_LOAD_32dp32b16xENS4_13SM90_TMA_LOADENS1J_IS1L_NS1M_ILi16EEENSM_INS5_IJS1O_SQ_EEENS5_IJSQ_SC_EEEEEEENS4_39AutoVectorizingCopyWithAssumedAlignmentILi128EEENS4_14SM90_TMA_STOREES2X_S2Z_S2Z_EEEvvEEEEvNT_6ParamsE:
	.zero		3968


//--------------------- SYMBOLS --------------------------

	.type		.nv.reservedSmem.offset0,@object
	.size		.nv.reservedSmem.offset0,0x4
	.type		.nv.reservedSmem.cap,@object
	.size		.nv.reservedSmem.cap,0x4
	.type		__assertfail,@function
